	.target	sm_80

	.elftype	@"ET_EXEC"


//--------------------- .note.nv.tkinfo           --------------------------
	.section	.note.nv.tkinfo,"",@"SHT_NOTE"
	.sectionflags	@"SHF_NOTE_NV_TKINFO"
	.tkinfo
        /*0018*/ 	.word	0x00000002
        /*0030*/ 	.string	""
        /*0030*/ 	.string	"ptxas"
        /*0030*/ 	.string	"Cuda compilation tools, release 13.0, V13.0.88"
        /*0030*/ 	.string	"Build cuda_13.0.r13.0/compiler.36424714_0"
        /*0030*/ 	.string	"-v  -suppress-debug-info  -lineinfo  -arch sm_80 "



//--------------------- .note.nv.cuinfo           --------------------------
	.section	.note.nv.cuinfo,"",@"SHT_NOTE"
	.sectionflags	@"SHF_NOTE_NV_CUINFO"
        /*0018*/ 	.short	0x0002
        /*001a*/ 	.short	0x0050
        /*001c*/ 	.short	0x0082
	.zero		2


//--------------------- .nv.info                  --------------------------
	.section	.nv.info,"",@"SHT_CUDA_INFO"
	.align	4


	//----- nvinfo : EIATTR_REGCOUNT
	.align		4
        /*0000*/ 	.byte	0x04, 0x2f
        /*0002*/ 	.short	(.L_1 - .L_0)
	.align		4
.L_0:
        /*0004*/ 	.word	index@(matmul_kernel)
        /*0008*/ 	.word	0x00000020


	//----- nvinfo : EIATTR_FRAME_SIZE
	.align		4
.L_1:
        /*000c*/ 	.byte	0x04, 0x11
        /*000e*/ 	.short	(.L_3 - .L_2)
	.align		4
.L_2:
        /*0010*/ 	.word	index@(matmul_kernel)
        /*0014*/ 	.word	0x00002978


	//----- nvinfo : EIATTR_MIN_STACK_SIZE
	.align		4
.L_3:
        /*0018*/ 	.byte	0x04, 0x12
        /*001a*/ 	.short	(.L_5 - .L_4)
	.align		4
.L_4:
        /*001c*/ 	.word	index@(matmul_kernel)
        /*0020*/ 	.word	0x00002978
.L_5:


//--------------------- .nv.info.matmul_kernel    --------------------------
	.section	.nv.info.matmul_kernel,"",@"SHT_CUDA_INFO"
	.sectionflags	@""
	.align	4


	//----- nvinfo : EIATTR_CUDA_API_VERSION
	.align		4
        /*0000*/ 	.byte	0x04, 0x37
        /*0002*/ 	.short	(.L_7 - .L_6)
.L_6:
        /*0004*/ 	.word	0x00000082


	//----- nvinfo : EIATTR_SW2861232_WAR
	.align		4
.L_7:
        /*0008*/ 	.byte	0x01, 0x35
	.zero		2


	//----- nvinfo : EIATTR_PARAM_CBANK
	.align		4
        /*000c*/ 	.byte	0x04, 0x0a
        /*000e*/ 	.short	(.L_9 - .L_8)
	.align		4
.L_8:
        /*0010*/ 	.word	index@(.nv.constant0.matmul_kernel)
        /*0014*/ 	.short	0x0160
        /*0016*/ 	.short	0x0050


	//----- nvinfo : EIATTR_CBANK_PARAM_SIZE
	.align		4
.L_9:
        /*0018*/ 	.byte	0x03, 0x19
        /*001a*/ 	.short	0x0050


	//----- nvinfo : EIATTR_KPARAM_INFO
	.align		4
        /*001c*/ 	.byte	0x04, 0x17
        /*001e*/ 	.short	(.L_11 - .L_10)
.L_10:
        /*0020*/ 	.word	0x00000000
        /*0024*/ 	.short	0x000d
        /*0026*/ 	.short	0x0048
        /*0028*/ 	.byte	0x00, 0xf4, 0x21, 0x00


	//----- nvinfo : EIATTR_KPARAM_INFO
	.align		4
.L_11:
        /*002c*/ 	.byte	0x04, 0x17
        /*002e*/ 	.short	(.L_13 - .L_12)
.L_12:
        /*0030*/ 	.word	0x00000000
        /*0034*/ 	.short	0x000c
        /*0036*/ 	.short	0x0040
        /*0038*/ 	.byte	0x00, 0xf4, 0x21, 0x00


	//----- nvinfo : EIATTR_KPARAM_INFO
	.align		4
.L_13:
        /*003c*/ 	.byte	0x04, 0x17
        /*003e*/ 	.short	(.L_15 - .L_14)
.L_14:
        /*0040*/ 	.word	0x00000000
        /*0044*/ 	.short	0x000b
        /*0046*/ 	.short	0x0038
        /*0048*/ 	.byte	0x00, 0xf0, 0x11, 0x00


	//----- nvinfo : EIATTR_KPARAM_INFO
	.align		4
.L_15:
        /*004c*/ 	.byte	0x04, 0x17
        /*004e*/ 	.short	(.L_17 - .L_16)
.L_16:
        /*0050*/ 	.word	0x00000000
        /*0054*/ 	.short	0x000a
        /*0056*/ 	.short	0x0034
        /*0058*/ 	.byte	0x00, 0xf0, 0x11, 0x00


	//----- nvinfo : EIATTR_KPARAM_INFO
	.align		4
.L_17:
        /*005c*/ 	.byte	0x04, 0x17
        /*005e*/ 	.short	(.L_19 - .L_18)
.L_18:
        /*0060*/ 	.word	0x00000000
        /*0064*/ 	.short	0x0009
        /*0066*/ 	.short	0x0030
        /*0068*/ 	.byte	0x00, 0xf0, 0x11, 0x00


	//----- nvinfo : EIATTR_KPARAM_INFO
	.align		4
.L_19:
        /*006c*/ 	.byte	0x04, 0x17
        /*006e*/ 	.short	(.L_21 - .L_20)
.L_20:
        /*0070*/ 	.word	0x00000000
        /*0074*/ 	.short	0x0008
        /*0076*/ 	.short	0x002c
        /*0078*/ 	.byte	0x00, 0xf0, 0x11, 0x00


	//----- nvinfo : EIATTR_KPARAM_INFO
	.align		4
.L_21:
        /*007c*/ 	.byte	0x04, 0x17
        /*007e*/ 	.short	(.L_23 - .L_22)
.L_22:
        /*0080*/ 	.word	0x00000000
        /*0084*/ 	.short	0x0007
        /*0086*/ 	.short	0x0028
        /*0088*/ 	.byte	0x00, 0xf0, 0x11, 0x00


	//----- nvinfo : EIATTR_KPARAM_INFO
	.align		4
.L_23:
        /*008c*/ 	.byte	0x04, 0x17
        /*008e*/ 	.short	(.L_25 - .L_24)
.L_24:
        /*0090*/ 	.word	0x00000000
        /*0094*/ 	.short	0x0006
        /*0096*/ 	.short	0x0024
        /*0098*/ 	.byte	0x00, 0xf0, 0x11, 0x00


	//----- nvinfo : EIATTR_KPARAM_INFO
	.align		4
.L_25:
        /*009c*/ 	.byte	0x04, 0x17
        /*009e*/ 	.short	(.L_27 - .L_26)
.L_26:
        /*00a0*/ 	.word	0x00000000
        /*00a4*/ 	.short	0x0005
        /*00a6*/ 	.short	0x0020
        /*00a8*/ 	.byte	0x00, 0xf0, 0x11, 0x00


	//----- nvinfo : EIATTR_KPARAM_INFO
	.align		4
.L_27:
        /*00ac*/ 	.byte	0x04, 0x17
        /*00ae*/ 	.short	(.L_29 - .L_28)
.L_28:
        /*00b0*/ 	.word	0x00000000
        /*00b4*/ 	.short	0x0004
        /*00b6*/ 	.short	0x001c
        /*00b8*/ 	.byte	0x00, 0xf0, 0x11, 0x00


	//----- nvinfo : EIATTR_KPARAM_INFO
	.align		4
.L_29:
        /*00bc*/ 	.byte	0x04, 0x17
        /*00be*/ 	.short	(.L_31 - .L_30)
.L_30:
        /*00c0*/ 	.word	0x00000000
        /*00c4*/ 	.short	0x0003
        /*00c6*/ 	.short	0x0018
        /*00c8*/ 	.byte	0x00, 0xf0, 0x11, 0x00


	//----- nvinfo : EIATTR_KPARAM_INFO
	.align		4
.L_31:
        /*00cc*/ 	.byte	0x04, 0x17
        /*00ce*/ 	.short	(.L_33 - .L_32)
.L_32:
        /*00d0*/ 	.word	0x00000000
        /*00d4*/ 	.short	0x0002
        /*00d6*/ 	.short	0x0010
        /*00d8*/ 	.byte	0x00, 0xf4, 0x21, 0x00


	//----- nvinfo : EIATTR_KPARAM_INFO
	.align		4
.L_33:
        /*00dc*/ 	.byte	0x04, 0x17
        /*00de*/ 	.short	(.L_35 - .L_34)
.L_34:
        /*00e0*/ 	.word	0x00000000
        /*00e4*/ 	.short	0x0001
        /*00e6*/ 	.short	0x0008
        /*00e8*/ 	.byte	0x00, 0xf4, 0x21, 0x00


	//----- nvinfo : EIATTR_KPARAM_INFO
	.align		4
.L_35:
        /*00ec*/ 	.byte	0x04, 0x17
        /*00ee*/ 	.short	(.L_37 - .L_36)
.L_36:
        /*00f0*/ 	.word	0x00000000
        /*00f4*/ 	.short	0x0000
        /*00f6*/ 	.short	0x0000
        /*00f8*/ 	.byte	0x00, 0xf4, 0x21, 0x00


	//----- nvinfo : EIATTR_MAXREG_COUNT
	.align		4
.L_37:
        /*00fc*/ 	.byte	0x03, 0x1b
        /*00fe*/ 	.short	0x00ff


	//----- nvinfo : EIATTR_NUM_BARRIERS
	.align		4
        /*0100*/ 	.byte	0x02, 0x4c
        /*0102*/ 	.byte	0x01
	.zero		1


	//----- nvinfo : EIATTR_ANNOTATIONS
	.align		4
        /*0104*/ 	.byte	0x04, 0x55
        /*0106*/ 	.short	(.L_39 - .L_38)


	//   ....[0]....
.L_38:
        /*0108*/ 	.word	0x00000001
        /*010c*/ 	.byte	0x10, 0x05, 0x00, 0x00, 0x01, 0x00, 0x00, 0x00, 0x40, 0x05, 0x00, 0x00, 0x01, 0x00, 0x00, 0x00
        /* <DEDUP_REMOVED lines=751> */
        /*300c*/ 	.byte	0x20, 0xa1, 0x00, 0x00, 0x01, 0x00, 0x00, 0x00, 0x30, 0xa1, 0x00, 0x00


	//----- nvinfo : EIATTR_MERCURY_ISA_VERSION
	.align		4
.L_39:
        /*3018*/ 	.byte	0x03, 0x5f
        /*301a*/ 	.short	0x0000


	//----- nvinfo : EIATTR_EXIT_INSTR_OFFSETS
	.align		4
        /*301c*/ 	.byte	0x04, 0x1c
        /*301e*/ 	.short	(.L_41 - .L_40)


	//   ....[0]....
.L_40:
        /*3020*/ 	.word	0x00040bf0


	//   ....[1]....
        /*3024*/ 	.word	0x00040c20


	//----- nvinfo : EIATTR_REQNTID
	.align		4
.L_41:
        /*3028*/ 	.byte	0x04, 0x10
        /*302a*/ 	.short	(.L_43 - .L_42)
.L_42:
        /*302c*/ 	.word	0x00000040
        /*3030*/ 	.word	0x00000001
        /*3034*/ 	.word	0x00000001
.L_43:


//--------------------- .nv.callgraph             --------------------------
	.section	.nv.callgraph,"",@"SHT_CUDA_CALLGRAPH"
	.align	4
	.sectionentsize	8
	.align		4
        /*0000*/ 	.word	0x00000000
	.align		4
        /*0004*/ 	.word	0xffffffff
	.align		4
        /*0008*/ 	.word	0x00000000
	.align		4
        /*000c*/ 	.word	0xfffffffe
	.align		4
        /*0010*/ 	.word	0x00000000
	.align		4
        /*0014*/ 	.word	0xfffffffd
	.align		4
        /*0018*/ 	.word	0x00000000
	.align		4
        /*001c*/ 	.word	0xfffffffc


//--------------------- .nv.rel.action            --------------------------
	.section	.nv.rel.action,"",@"SHT_CUDA_RELOCINFO"
	.align	8
	.sectionentsize	8
        /*0000*/ 	.byte	0x73, 0x00, 0x00, 0x00, 0x00, 0x00, 0x00, 0x00, 0x00, 0x00, 0x00, 0x11, 0x25, 0x00, 0x05, 0x36


//--------------------- .nv.constant0.matmul_kernel --------------------------
	.section	.nv.constant0.matmul_kernel,"a",@progbits
	.sectionflags	@""
	.align	4
.nv.constant0.matmul_kernel:
	.zero		432


//--------------------- .text.matmul_kernel       --------------------------
	.section	.text.matmul_kernel,"ax",@progbits
	.sectioninfo	@"SHI_REGISTERS=32"
	.align	128
        .global         matmul_kernel
        .type           matmul_kernel,@function
        .size           matmul_kernel,(.L_x_5 - matmul_kernel)
        .other          matmul_kernel,@"STO_CUDA_ENTRY STV_DEFAULT"
matmul_kernel:
.text.matmul_kernel:
[----:B------:R-:W-:Y:S02]  /*0000*/  IMAD.MOV.U32 R1, RZ, RZ, c[0x0][0x28] ;  /* 0x00000a00ff017624 */ /* 0x000fe400078e00ff */
[----:B------:R-:W-:Y:S01]  /*0010*/  IMAD.MOV.U32 R0, RZ, RZ, c[0x0][0x17c] ;  /* 0x00005f00ff007624 */ /* 0x000fe200078e00ff */
[----:B------:R-:W0:Y:S01]  /*0020*/  S2R R12, SR_TID.X ;  /* 0x00000000000c7919 */ /* 0x000e220000002100 */
[----:B------:R-:W-:Y:S01]  /*0030*/  IMAD.MOV.U32 R14, RZ, RZ, 0x1f ;  /* 0x0000001fff0e7424 */ /* 0x000fe200078e00ff */
[----:B------:R-:W-:Y:S01]  /*0040*/  IADD3 R1, R1, -0x2978, RZ ;  /* 0xffffd68801017810 */ /* 0x000fe20007ffe0ff */
[----:B------:R-:W-:Y:S01]  /*0050*/  ULDC.64 UR6, c[0x0][0x118] ;  /* 0x0000460000067ab9 */ /* 0x000fe20000000a00 */
[----:B------:R-:W-:-:S04]  /*0060*/  IADD3 R0, R0, 0x3f, RZ ;  /* 0x0000003f00007810 */ /* 0x000fc80007ffe0ff */
[----:B------:R-:W-:-:S04]  /*0070*/  SHF.R.S32.HI R3, RZ, 0x1f, R0 ;  /* 0x0000001fff037819 */ /* 0x000fc80000011400 */
[----:B------:R-:W-:-:S04]  /*0080*/  LEA.HI R3, R3, R0, RZ, 0x6 ;  /* 0x0000000003037211 */ /* 0x000fc800078f30ff */
[----:B------:R-:W-:Y:S02]  /*0090*/  SHF.R.S32.HI R0, RZ, 0x6, R3 ;  /* 0x00000006ff007819 */ /* 0x000fe40000011403 */
[----:B------:R-:W1:Y:S03]  /*00a0*/  S2R R3, SR_CTAID.X ;  /* 0x0000000000037919 */ /* 0x000e660000002500 */
[----:B------:R-:W-:Y:S01]  /*00b0*/  IMAD.SHL.U32 R0, R0, 0x8, RZ ;  /* 0x0000000800007824 */ /* 0x000fe200078e00ff */
[----:B0-----:R-:W-:-:S04]  /*00c0*/  LOP3.LUT R13, R12, 0x3f, RZ, 0xc0, !PT ;  /* 0x0000003f0c0d7812 */ /* 0x001fc800078ec0ff */
[-C--:B------:R-:W-:Y:S02]  /*00d0*/  IABS R7, R0.reuse ;  /* 0x0000000000077213 */ /* 0x080fe40000000000 */
[----:B------:R-:W-:Y:S02]  /*00e0*/  IABS R10, R0 ;  /* 0x00000000000a7213 */ /* 0x000fe40000000000 */
[----:B------:R-:W0:Y:S01]  /*00f0*/  I2F.RP R2, R7 ;  /* 0x0000000700027306 */ /* 0x000e220000209400 */
[----:B-1----:R-:W-:-:S07]  /*0100*/  IABS R8, R3 ;  /* 0x0000000300087213 */ /* 0x002fce0000000000 */
[----:B0-----:R-:W0:Y:S02]  /*0110*/  MUFU.RCP R2, R2 ;  /* 0x0000000200027308 */ /* 0x001e240000001000 */
[----:B0-----:R-:W-:Y:S01]  /*0120*/  IADD3 R4, R2, 0xffffffe, RZ ;  /* 0x0ffffffe02047810 */ /* 0x001fe20007ffe0ff */
[----:B------:R-:W-:-:S05]  /*0130*/  IMAD.MOV R2, RZ, RZ, -R10 ;  /* 0x000000ffff027224 */ /* 0x000fca00078e0a0a */
[----:B------:R0:W1:Y:S02]  /*0140*/  F2I.FTZ.U32.TRUNC.NTZ R5, R4 ;  /* 0x0000000400057305 */ /* 0x000064000021f000 */
[----:B0-----:R-:W-:Y:S02]  /*0150*/  IMAD.MOV.U32 R4, RZ, RZ, RZ ;  /* 0x000000ffff047224 */ /* 0x001fe400078e00ff */
[----:B-1----:R-:W-:-:S04]  /*0160*/  IMAD.MOV R6, RZ, RZ, -R5 ;  /* 0x000000ffff067224 */ /* 0x002fc800078e0a05 */
[----:B------:R-:W-:Y:S02]  /*0170*/  IMAD R9, R6, R7, RZ ;  /* 0x0000000706097224 */ /* 0x000fe400078e02ff */
[----:B------:R-:W-:Y:S02]  /*0180*/  IMAD.MOV.U32 R6, RZ, RZ, R8 ;  /* 0x000000ffff067224 */ /* 0x000fe400078e0008 */
[----:B------:R-:W-:-:S06]  /*0190*/  IMAD.HI.U32 R5, R5, R9, R4 ;  /* 0x0000000905057227 */ /* 0x000fcc00078e0004 */
[----:B------:R-:W-:-:S04]  /*01a0*/  IMAD.HI.U32 R5, R5, R6, RZ ;  /* 0x0000000605057227 */ /* 0x000fc800078e00ff */
[----:B------:R-:W-:-:S05]  /*01b0*/  IMAD R2, R5, R2, R6 ;  /* 0x0000000205027224 */ /* 0x000fca00078e0206 */
[----:B------:R-:W-:-:S13]  /*01c0*/  ISETP.GT.U32.AND P1, PT, R7, R2, PT ;  /* 0x000000020700720c */ /* 0x000fda0003f24070 */
[----:B------:R-:W-:Y:S01]  /*01d0*/  @!P1 IMAD.IADD R2, R2, 0x1, -R7 ;  /* 0x0000000102029824 */ /* 0x000fe200078e0a07 */
[----:B------:R-:W-:Y:S02]  /*01e0*/  @!P1 IADD3 R5, R5, 0x1, RZ ;  /* 0x0000000105059810 */ /* 0x000fe40007ffe0ff */
[----:B------:R-:W-:Y:S02]  /*01f0*/  ISETP.NE.AND P1, PT, R0, RZ, PT ;  /* 0x000000ff0000720c */ /* 0x000fe40003f25270 */
[----:B------:R-:W-:Y:S02]  /*0200*/  ISETP.GE.U32.AND P0, PT, R2, R7, PT ;  /* 0x000000070200720c */ /* 0x000fe40003f06070 */
[----:B------:R-:W-:-:S04]  /*0210*/  LOP3.LUT R2, R3, R0, RZ, 0x3c, !PT ;  /* 0x0000000003027212 */ /* 0x000fc800078e3cff */
[----:B------:R-:W-:Y:S01]  /*0220*/  ISETP.GE.AND P2, PT, R2, RZ, PT ;  /* 0x000000ff0200720c */ /* 0x000fe20003f46270 */
[----:B------:R-:W-:-:S05]  /*0230*/  IMAD.MOV.U32 R2, RZ, RZ, c[0x0][0x178] ;  /* 0x00005e00ff027624 */ /* 0x000fca00078e00ff */
[----:B------:R-:W-:Y:S02]  /*0240*/  IADD3 R2, R2, 0x1ff, RZ ;  /* 0x000001ff02027810 */ /* 0x000fe40007ffe0ff */
[----:B------:R-:W-:-:S05]  /*0250*/  @P0 IADD3 R5, R5, 0x1, RZ ;  /* 0x0000000105050810 */ /* 0x000fca0007ffe0ff */
[----:B------:R-:W-:Y:S01]  /*0260*/  IMAD.MOV.U32 R4, RZ, RZ, R5 ;  /* 0x000000ffff047224 */ /* 0x000fe200078e0005 */
[----:B------:R-:W-:-:S03]  /*0270*/  SHF.R.S32.HI R5, RZ, 0x1f, R2 ;  /* 0x0000001fff057819 */ /* 0x000fc60000011402 */
[----:B------:R-:W-:Y:S01]  /*0280*/  @!P2 IMAD.MOV R4, RZ, RZ, -R4 ;  /* 0x000000ffff04a224 */ /* 0x000fe200078e0a04 */
[----:B------:R-:W-:Y:S02]  /*0290*/  @!P1 LOP3.LUT R4, RZ, R0, RZ, 0x33, !PT ;  /* 0x00000000ff049212 */ /* 0x000fe400078e33ff */
[----:B------:R-:W-:-:S03]  /*02a0*/  LEA.HI R5, R5, R2, RZ, 0x9 ;  /* 0x0000000205057211 */ /* 0x000fc600078f48ff */
[----:B------:R-:W-:Y:S02]  /*02b0*/  IMAD.SHL.U32 R2, R4, 0x8, RZ ;  /* 0x0000000804027824 */ /* 0x000fe400078e00ff */
[----:B------:R-:W-:-:S03]  /*02c0*/  IMAD.MOV R4, RZ, RZ, -R4 ;  /* 0x000000ffff047224 */ /* 0x000fc600078e0a04 */
[----:B------:R-:W-:Y:S01]  /*02d0*/  LEA.HI.SX32 R5, R5, -R2, 0x17 ;  /* 0x8000000205057211 */ /* 0x000fe200078fbaff */
[----:B------:R-:W-:Y:S02]  /*02e0*/  IMAD R11, R0, R4, R3 ;  /* 0x00000004000b7224 */ /* 0x000fe400078e0203 */
[----:B------:R-:W-:Y:S01]  /*02f0*/  IMAD.MOV.U32 R4, RZ, RZ, RZ ;  /* 0x000000ffff047224 */ /* 0x000fe200078e00ff */
[----:B------:R-:W-:-:S04]  /*0300*/  IMNMX R8, R5, 0x8, PT ;  /* 0x0000000805087817 */ /* 0x000fc80003800200 */
[----:B------:R-:W-:-:S04]  /*0310*/  IABS R7, R8 ;  /* 0x0000000800077213 */ /* 0x000fc80000000000 */
[----:B------:R-:W0:Y:S08]  /*0320*/  I2F.RP R6, R7 ;  /* 0x0000000700067306 */ /* 0x000e300000209400 */
[----:B0-----:R-:W0:Y:S02]  /*0330*/  MUFU.RCP R6, R6 ;  /* 0x0000000600067308 */ /* 0x001e240000001000 */
[----:B0-----:R-:W-:-:S06]  /*0340*/  IADD3 R5, R6, 0xffffffe, RZ ;  /* 0x0ffffffe06057810 */ /* 0x001fcc0007ffe0ff */
[----:B------:R-:W0:Y:S02]  /*0350*/  F2I.FTZ.U32.TRUNC.NTZ R5, R5 ;  /* 0x0000000500057305 */ /* 0x000e24000021f000 */
[----:B0-----:R-:W-:-:S04]  /*0360*/  IMAD.MOV R9, RZ, RZ, -R5 ;  /* 0x000000ffff097224 */ /* 0x001fc800078e0a05 */
[----:B------:R-:W-:Y:S01]  /*0370*/  IMAD.MOV.U32 R0, RZ, RZ, R9 ;  /* 0x000000ffff007224 */ /* 0x000fe200078e0009 */
[----:B------:R-:W-:-:S03]  /*0380*/  IABS R9, R11 ;  /* 0x0000000b00097213 */ /* 0x000fc60000000000 */
[----:B------:R-:W-:Y:S01]  /*0390*/  IMAD R3, R0, R7, RZ ;  /* 0x0000000700037224 */ /* 0x000fe200078e02ff */
[----:B------:R-:W-:-:S03]  /*03a0*/  IABS R0, R8 ;  /* 0x0000000800007213 */ /* 0x000fc60000000000 */
[----:B------:R-:W-:-:S04]  /*03b0*/  IMAD.HI.U32 R4, R5, R3, R4 ;  /* 0x0000000305047227 */ /* 0x000fc800078e0004 */
[----:B------:R-:W-:Y:S02]  /*03c0*/  IMAD.MOV R0, RZ, RZ, -R0 ;  /* 0x000000ffff007224 */ /* 0x000fe400078e0a00 */
        /* <DEDUP_REMOVED lines=8> */
[----:B------:R-:W-:Y:S02]  /*0450*/  ISETP.GE.AND P2, PT, R0, RZ, PT ;  /* 0x000000ff0000720c */ /* 0x000fe40003f46270 */
[----:B------:R-:W-:-:S05]  /*0460*/  IADD3 R0, R14, c[0x0][0x180], RZ ;  /* 0x000060000e007a10 */ /* 0x000fca0007ffe0ff */
[----:B------:R-:W-:Y:S02]  /*0470*/  @P0 IADD3 R4, R4, 0x1, RZ ;  /* 0x0000000104040810 */ /* 0x000fe40007ffe0ff */
[----:B------:R-:W-:-:S04]  /*0480*/  ISETP.GT.AND P0, PT, R0, 0x1f, PT ;  /* 0x0000001f0000780c */ /* 0x000fc80003f04270 */
[----:B------:R-:W-:Y:S01]  /*0490*/  @!P2 IMAD.MOV R4, RZ, RZ, -R4 ;  /* 0x000000ffff04a224 */ /* 0x000fe200078e0a04 */
[----:B------:R-:W-:-:S05]  /*04a0*/  @!P1 LOP3.LUT R4, RZ, R8, RZ, 0x33, !PT ;  /* 0x00000008ff049212 */ /* 0x000fca00078e33ff */
[----:B------:R-:W-:Y:S02]  /*04b0*/  IMAD.MOV R3, RZ, RZ, -R4 ;  /* 0x000000ffff037224 */ /* 0x000fe400078e0a04 */
[----:B------:R-:W-:Y:S02]  /*04c0*/  IMAD.SHL.U32 R0, R4, 0x40, RZ ;  /* 0x0000004004007824 */ /* 0x000fe400078e00ff */
[----:B------:R-:W-:-:S04]  /*04d0*/  IMAD R3, R8, R3, R11 ;  /* 0x0000000308037224 */ /* 0x000fc800078e020b */
[----:B------:R-:W-:-:S04]  /*04e0*/  IMAD.IADD R3, R2, 0x1, R3 ;  /* 0x0000000102037824 */ /* 0x000fc800078e0203 */
[----:B------:R-:W-:-:S05]  /*04f0*/  IMAD R28, R3, 0x200, R13 ;  /* 0x00000200031c7824 */ /* 0x000fca00078e020d */
[C---:B------:R-:W-:Y:S01]  /*0500*/  IADD3 R3, R28.reuse, 0x80, RZ ;  /* 0x000000801c037810 */ /* 0x040fe20007ffe0ff */
[----:B------:R-:W-:Y:S01]  /*0510*/  STL [R1+0xbec], R28 ;  /* 0x000bec1c01007387 */ /* 0x000fe20000100800 */
[C---:B------:R-:W-:Y:S02]  /*0520*/  IADD3 R29, R28.reuse, 0x40, RZ ;  /* 0x000000401c1d7810 */ /* 0x040fe40007ffe0ff */
[C---:B------:R-:W-:Y:S01]  /*0530*/  IADD3 R4, R28.reuse, 0x100, RZ ;  /* 0x000001001c047810 */ /* 0x040fe20007ffe0ff */
[----:B------:R-:W-:Y:S01]  /*0540*/  STL [R1+0x14b8], R0 ;  /* 0x0014b80001007387 */ /* 0x000fe20000100800 */
[C---:B------:R-:W-:Y:S02]  /*0550*/  IADD3 R2, R28.reuse, 0xc0, RZ ;  /* 0x000000c01c027810 */ /* 0x040fe40007ffe0ff */
[C---:B------:R-:W-:Y:S01]  /*0560*/  IADD3 R5, R28.reuse, 0x180, RZ ;  /* 0x000001801c057810 */ /* 0x040fe20007ffe0ff */
[----:B------:R-:W-:Y:S04]  /*0570*/  STL [R1+0x14c0], R3 ;  /* 0x0014c00301007387 */ /* 0x000fe80000100800 */
[----:B------:R-:W-:Y:S04]  /*0580*/  STL [R1+0x14bc], R29 ;  /* 0x0014bc1d01007387 */ /* 0x000fe80000100800 */
[----:B------:R0:W-:Y:S04]  /*0590*/  STL [R1+0x14c8], R4 ;  /* 0x0014c80401007387 */ /* 0x0001e80000100800 */
[----:B------:R-:W-:Y:S01]  /*05a0*/  STL [R1+0x14c4], R2 ;  /* 0x0014c40201007387 */ /* 0x000fe20000100800 */
[----:B0-----:R-:W-:-:S05]  /*05b0*/  IADD3 R4, R28, 0x140, RZ ;  /* 0x000001401c047810 */ /* 0x001fca0007ffe0ff */
[----:B------:R0:W-:Y:S04]  /*05c0*/  STL [R1+0x14cc], R4 ;  /* 0x0014cc0401007387 */ /* 0x0001e80000100800 */
[----:B------:R1:W-:Y:S01]  /*05d0*/  STL [R1+0x14d0], R5 ;  /* 0x0014d00501007387 */ /* 0x0003e20000100800 */
[----:B0-----:R-:W-:-:S05]  /*05e0*/  IADD3 R4, R28, 0x1c0, RZ ;  /* 0x000001c01c047810 */ /* 0x001fca0007ffe0ff */
[----:B------:R1:W-:Y:S01]  /*05f0*/  STL [R1+0x14d4], R4 ;  /* 0x0014d40401007387 */ /* 0x0003e20000100800 */
[----:B------:R-:W-:Y:S05]  /*0600*/  @P0 BRA `(.L_x_0) ;  /* 0x00000f7000000947 */ /* 0x000fea0003800000 */
[----:B------:R-:W-:Y:S01]  /*0610*/  IMAD.SHL.U32 R0, R12, 0x200, RZ ;  /* 0x000002000c007824 */ /* 0x000fe200078e00ff */
[----:B------:R-:W-:Y:S01]  /*0620*/  CS2R R24, SRZ ;  /* 0x0000000000187805 */ /* 0x000fe2000001ff00 */
[----:B------:R-:W-:Y:S01]  /*0630*/  CS2R R26, SRZ ;  /* 0x00000000001a7805 */ /* 0x000fe2000001ff00 */
[----:B------:R-:W-:Y:S01]  /*0640*/  CS2R R20, SRZ ;  /* 0x0000000000147805 */ /* 0x000fe2000001ff00 */
[----:B------:R-:W-:Y:S01]  /*0650*/  CS2R R22, SRZ ;  /* 0x0000000000167805 */ /* 0x000fe2000001ff00 */
[----:B------:R0:W-:Y:S01]  /*0660*/  STL [R1+0x14f8], R0 ;  /* 0x0014f80001007387 */ /* 0x0001e20000100800 */
[----:B------:R-:W-:Y:S01]  /*0670*/  CS2R R16, SRZ ;  /* 0x0000000000107805 */ /* 0x000fe2000001ff00 */
[----:B------:R-:W-:Y:S01]  /*0680*/  CS2R R18, SRZ ;  /* 0x0000000000127805 */ /* 0x000fe2000001ff00 */
[----:B------:R-:W-:Y:S01]  /*0690*/  CS2R R12, SRZ ;  /* 0x00000000000c7805 */ /* 0x000fe2000001ff00 */
[----:B------:R0:W-:Y:S01]  /*06a0*/  STL [R1], RZ ;  /* 0x000000ff01007387 */ /* 0x0001e20000100800 */
[----:B------:R-:W-:Y:S01]  /*06b0*/  CS2R R14, SRZ ;  /* 0x00000000000e7805 */ /* 0x000fe2000001ff00 */
[----:B------:R-:W-:Y:S01]  /*06c0*/  CS2R R8, SRZ ;  /* 0x0000000000087805 */ /* 0x000fe2000001ff00 */
[----:B------:R-:W-:Y:S01]  /*06d0*/  CS2R R10, SRZ ;  /* 0x00000000000a7805 */ /* 0x000fe2000001ff00 */
[----:B------:R0:W-:Y:S01]  /*06e0*/  STL [R1+0x4], RZ ;  /* 0x000004ff01007387 */ /* 0x0001e20000100800 */
[----:B-1----:R-:W-:Y:S01]  /*06f0*/  CS2R R4, SRZ ;  /* 0x0000000000047805 */ /* 0x002fe2000001ff00 */
[----:B------:R-:W-:-:S02]  /*0700*/  CS2R R6, SRZ ;  /* 0x0000000000067805 */ /* 0x000fc4000001ff00 */
[----:B------:R0:W-:Y:S04]  /*0710*/  STL [R1+0x8], RZ ;  /* 0x000008ff01007387 */ /* 0x0001e80000100800 */
        /* <DEDUP_REMOVED lines=228> */
[----:B------:R0:W-:Y:S01]  /*1560*/  STL [R1+0x91c], RZ ;  /* 0x00091cff01007387 */ /* 0x0001e20000100800 */
[----:B------:R-:W-:Y:S05]  /*1570*/  BRA `(.L_x_1) ;  /* 0x0002ff0000007947 */ /* 0x000fea0003800000 */
.L_x_0:
[----:B------:R-:W2:Y:S04]  /*1580*/  LDL R17, [R1+0x14c8] ;  /* 0x0014c80001117983 */ /* 0x000ea80000100800 */
[----:B------:R-:W3:Y:S04]  /*1590*/  LDL R27, [R1+0x14d4] ;  /* 0x0014d400011b7983 */ /* 0x000ee80000100800 */
[----:B------:R-:W4:Y:S04]  /*15a0*/  LDL R20, [R1+0x14d0] ;  /* 0x0014d00001147983 */ /* 0x000f280000100800 */
[----:B------:R-:W5:Y:S01]  /*15b0*/  LDL R23, [R1+0x14cc] ;  /* 0x0014cc0001177983 */ /* 0x000f620000100800 */
[----:B------:R-:W-:Y:S01]  /*15c0*/  IABS R6, c[0x0][0x178] ;  /* 0x00005e0000067a13 */ /* 0x000fe20000000000 */
[----:B------:R-:W-:Y:S01]  /*15d0*/  IMAD.MOV.U32 R15, RZ, RZ, R0 ;  /* 0x000000ffff0f7224 */ /* 0x000fe200078e0000 */
[----:B------:R-:W-:-:S02]  /*15e0*/  IABS R0, c[0x0][0x17c] ;  /* 0x00005f0000007a13 */ /* 0x000fc40000000000 */
[----:B------:R-:W0:Y:S08]  /*15f0*/  I2F.RP R8, R6 ;  /* 0x0000000600087306 */ /* 0x000e300000209400 */
[----:B------:R-:W1:Y:S08]  /*1600*/  I2F.RP R7, R0 ;  /* 0x0000000000077306 */ /* 0x000e700000209400 */
[----:B0-----:R-:W0:Y:S08]  /*1610*/  MUFU.RCP R8, R8 ;  /* 0x0000000800087308 */ /* 0x001e300000001000 */
[----:B-1----:R-:W1:Y:S01]  /*1620*/  MUFU.RCP R7, R7 ;  /* 0x0000000700077308 */ /* 0x002e620000001000 */
[----:B------:R-:W-:-:S02]  /*1630*/  IMAD.MOV.U32 R18, RZ, RZ, R2 ;  /* 0x000000ffff127224 */ /* 0x000fc400078e0002 */
[----:B------:R-:W-:Y:S01]  /*1640*/  IMAD.MOV.U32 R19, RZ, RZ, R3 ;  /* 0x000000ffff137224 */ /* 0x000fe200078e0003 */
[----:B0-----:R-:W-:-:S04]  /*1650*/  IADD3 R2, R8, 0xffffffe, RZ ;  /* 0x0ffffffe08027810 */ /* 0x001fc80007ffe0ff */
[----:B------:R0:W0:Y:S01]  /*1660*/  F2I.FTZ.U32.TRUNC.NTZ R3, R2 ;  /* 0x0000000200037305 */ /* 0x000022000021f000 */
[----:B-1----:R-:W-:-:S07]  /*1670*/  IADD3 R4, R7, 0xffffffe, RZ ;  /* 0x0ffffffe07047810 */ /* 0x002fce0007ffe0ff */
[----:B------:R-:W1:Y:S01]  /*1680*/  F2I.FTZ.U32.TRUNC.NTZ R5, R4 ;  /* 0x0000000400057305 */ /* 0x000e62000021f000 */
[----:B0-----:R-:W-:Y:S02]  /*1690*/  IMAD.MOV.U32 R2, RZ, RZ, RZ ;  /* 0x000000ffff027224 */ /* 0x001fe400078e00ff */
[----:B------:R-:W-:Y:S01]  /*16a0*/  IMAD.MOV R11, RZ, RZ, -R3 ;  /* 0x000000ffff0b7224 */ /* 0x000fe200078e0a03 */
[----:B------:R-:W0:Y:S03]  /*16b0*/  S2R R10, SR_TID.X ;  /* 0x00000000000a7919 */ /* 0x000e260000002100 */
[----:B------:R-:W-:Y:S02]  /*16c0*/  IMAD R11, R11, R6, RZ ;  /* 0x000000060b0b7224 */ /* 0x000fe400078e02ff */
[----:B-1----:R-:W-:Y:S02]  /*16d0*/  IMAD.MOV R9, RZ, RZ, -R5 ;  /* 0x000000ffff097224 */ /* 0x002fe400078e0a05 */
[----:B------:R-:W-:-:S04]  /*16e0*/  IMAD.HI.U32 R11, R3, R11, R2 ;  /* 0x0000000b030b7227 */ /* 0x000fc800078e0002 */
[----:B------:R-:W-:Y:S02]  /*16f0*/  IMAD R9, R9, R0, RZ ;  /* 0x0000000009097224 */ /* 0x000fe400078e02ff */
[----:B------:R-:W-:-:S04]  /*1700*/  IMAD.MOV.U32 R4, RZ, RZ, RZ ;  /* 0x000000ffff047224 */ /* 0x000fc800078e00ff */
[----:B------:R-:W-:Y:S01]  /*1710*/  IMAD.HI.U32 R2, R5, R9, R4 ;  /* 0x0000000905027227 */ /* 0x000fe200078e0004 */
[----:B------:R-:W-:Y:S02]  /*1720*/  IABS R14, R18 ;  /* 0x00000012000e7213 */ /* 0x000fe40000000000 */
[----:B------:R-:W-:Y:S02]  /*1730*/  IABS R22, R28 ;  /* 0x0000001c00167213 */ /* 0x000fe40000000000 */
[----:B0-----:R-:W-:Y:S02]  /*1740*/  LOP3.LUT R10, R10, 0x20, RZ, 0xc0, !PT ;  /* 0x000000200a0a7812 */ /* 0x001fe400078ec0ff */
[----:B------:R-:W-:Y:S02]  /*1750*/  IABS R8, R29 ;  /* 0x0000001d00087213 */ /* 0x000fe40000000000 */
[----:B------:R-:W-:Y:S02]  /*1760*/  IABS R9, R19 ;  /* 0x0000001300097213 */ /* 0x000fe40000000000 */
[----:B--2---:R-:W-:-:S02]  /*1770*/  IABS R12, R17 ;  /* 0x00000011000c7213 */ /* 0x004fc40000000000 */
[----:B---3--:R-:W-:-:S03]  /*1780*/  IABS R21, R27 ;  /* 0x0000001b00157213 */ /* 0x008fc60000000000 */
[----:B------:R-:W-:Y:S01]  /*1790*/  IMAD.HI.U32 R5, R11, R12, RZ ;  /* 0x0000000c0b057227 */ /* 0x000fe200078e00ff */
[----:B----4-:R-:W-:-:S03]  /*17a0*/  IABS R16, R20 ;  /* 0x0000001400107213 */ /* 0x010fc60000000000 */
[----:B------:R-:W-:Y:S01]  /*17b0*/  IMAD.HI.U32 R7, R11, R21, RZ ;  /* 0x000000150b077227 */ /* 0x000fe200078e00ff */
[----:B-----5:R-:W-:-:S03]  /*17c0*/  IABS R13, R23 ;  /* 0x00000017000d7213 */ /* 0x020fc60000000000 */
[----:B------:R-:W-:-:S04]  /*17d0*/  IMAD.HI.U32 R3, R11, R16, RZ ;  /* 0x000000100b037227 */ /* 0x000fc800078e00ff */
[----:B------:R-:W-:Y:S02]  /*17e0*/  IMAD.MOV R5, RZ, RZ, -R5 ;  /* 0x000000ffff057224 */ /* 0x000fe400078e0a05 */
[----:B------:R-:W-:Y:S02]  /*17f0*/  IMAD.MOV R7, RZ, RZ, -R7 ;  /* 0x000000ffff077224 */ /* 0x000fe400078e0a07 */
[----:B------:R-:W-:-:S04]  /*1800*/  IMAD.HI.U32 R4, R11, R13, RZ ;  /* 0x0000000d0b047227 */ /* 0x000fc800078e00ff */
[----:B------:R-:W-:Y:S02]  /*1810*/  IMAD.MOV R3, RZ, RZ, -R3 ;  /* 0x000000ffff037224 */ /* 0x000fe400078e0a03 */
[----:B------:R-:W-:Y:S02]  /*1820*/  IMAD R12, R6, R5, R12 ;  /* 0x00000005060c7224 */ /* 0x000fe400078e020c */
[----:B------:R-:W-:-:S04]  /*1830*/  IMAD.HI.U32 R5, R11, R14, RZ ;  /* 0x0000000e0b057227 */ /* 0x000fc800078e00ff */
[C---:B------:R-:W-:Y:S02]  /*1840*/  IMAD R21, R6.reuse, R7, R21 ;  /* 0x0000000706157224 */ /* 0x040fe400078e0215 */
[----:B------:R-:W-:Y:S02]  /*1850*/  IMAD.MOV R4, RZ, RZ, -R4 ;  /* 0x000000ffff047224 */ /* 0x000fe400078e0a04 */
[C---:B------:R-:W-:Y:S02]  /*1860*/  IMAD R16, R6.reuse, R3, R16 ;  /* 0x0000000306107224 */ /* 0x040fe400078e0210 */
[----:B------:R-:W-:Y:S01]  /*1870*/  IMAD.MOV R5, RZ, RZ, -R5 ;  /* 0x000000ffff057224 */ /* 0x000fe200078e0a05 */
[C---:B------:R-:W-:Y:S01]  /*1880*/  ISETP.GT.U32.AND P1, PT, R6.reuse, R21, PT ;  /* 0x000000150600720c */ /* 0x040fe20003f24070 */
[C---:B------:R-:W-:Y:S01]  /*1890*/  IMAD R13, R6.reuse, R4, R13 ;  /* 0x00000004060d7224 */ /* 0x040fe200078e020d */
[C---:B------:R-:W-:Y:S01]  /*18a0*/  ISETP.GT.U32.AND P3, PT, R6.reuse, R16, PT ;  /* 0x000000100600720c */ /* 0x040fe20003f64070 */
[----:B------:R-:W-:-:S02]  /*18b0*/  IMAD R14, R6, R5, R14 ;  /* 0x00000005060e7224 */ /* 0x000fc400078e020e */
[C---:B------:R-:W-:Y:S01]  /*18c0*/  IMAD.HI.U32 R5, R11.reuse, R22, RZ ;  /* 0x000000160b057227 */ /* 0x040fe200078e00ff */
[----:B------:R-:W-:Y:S02]  /*18d0*/  LEA.HI R3, R10, R15, RZ, 0x1b ;  /* 0x0000000f0a037211 */ /* 0x000fe400078fd8ff */
[----:B------:R-:W-:Y:S01]  /*18e0*/  ISETP.GT.U32.AND P6, PT, R6, R13, PT ;  /* 0x0000000d0600720c */ /* 0x000fe20003fc4070 */
[----:B------:R-:W-:-:S04]  /*18f0*/  IMAD.HI.U32 R10, R11, R8, RZ ;  /* 0x000000080b0a7227 */ /* 0x000fc800078e00ff */
[----:B------:R-:W-:Y:S02]  /*1900*/  IMAD.MOV R5, RZ, RZ, -R5 ;  /* 0x000000ffff057224 */ /* 0x000fe400078e0a05 */
[----:B------:R-:W-:Y:S02]  /*1910*/  IMAD.MOV R10, RZ, RZ, -R10 ;  /* 0x000000ffff0a7224 */ /* 0x000fe400078e0a0a */
[C---:B------:R-:W-:Y:S01]  /*1920*/  IMAD R22, R6.reuse, R5, R22 ;  /* 0x0000000506167224 */ /* 0x040fe200078e0216 */
[C---:B------:R-:W-:Y:S01]  /*1930*/  ISETP.GT.U32.AND P4, PT, R6.reuse, R12, PT ;  /* 0x0000000c0600720c */ /* 0x040fe20003f84070 */
[C---:B------:R-:W-:Y:S01]  /*1940*/  IMAD R8, R6.reuse, R10, R8 ;  /* 0x0000000a06087224 */ /* 0x040fe200078e0208 */
[----:B------:R-:W-:Y:S01]  /*1950*/  ISETP.GT.U32.AND P0, PT, R6, R14, PT ;  /* 0x0000000e0600720c */ /* 0x000fe20003f04070 */
[--C-:B------:R-:W-:Y:S02]  /*1960*/  @!P1 IMAD.IADD R21, R21, 0x1, -R6.reuse ;  /* 0x0000000115159824 */ /* 0x100fe400078e0a06 */
[----:B------:R-:W-:Y:S01]  /*1970*/  @!P3 IMAD.IADD R16, R16, 0x1, -R6 ;  /* 0x000000011010b824 */ /* 0x000fe200078e0a06 */
[C---:B------:R-:W-:Y:S01]  /*1980*/  ISETP.GT.U32.AND P3, PT, R6.reuse, R22, PT ;  /* 0x000000160600720c */ /* 0x040fe20003f64070 */
[----:B------:R-:W-:Y:S01]  /*1990*/  IMAD.HI.U32 R15, R11, R9, RZ ;  /* 0x000000090b0f7227 */ /* 0x000fe200078e00ff */
[----:B------:R-:W-:-:S03]  /*19a0*/  ISETP.GT.U32.AND P1, PT, R6, R8, PT ;  /* 0x000000080600720c */ /* 0x000fc60003f24070 */
[----:B------:R-:W-:Y:S01]  /*19b0*/  @!P6 IMAD.IADD R13, R13, 0x1, -R6 ;  /* 0x000000010d0de824 */ /* 0x000fe200078e0a06 */
[----:B------:R-:W-:Y:S01]  /*19c0*/  ISETP.GT.U32.AND P6, PT, R6, R21, PT ;  /* 0x000000150600720c */ /* 0x000fe20003fc4070 */
[----:B------:R-:W-:-:S04]  /*19d0*/  IMAD.MOV R11, RZ, RZ, -R15 ;  /* 0x000000ffff0b7224 */ /* 0x000fc800078e0a0f */
[----:B------:R-:W-:Y:S02]  /*19e0*/  IMAD R9, R6, R11, R9 ;  /* 0x0000000b06097224 */ /* 0x000fe400078e0209 */
[--C-:B------:R-:W-:Y:S01]  /*19f0*/  @!P4 IMAD.IADD R12, R12, 0x1, -R6.reuse ;  /* 0x000000010c0cc824 */ /* 0x100fe200078e0a06 */
[----:B------:R-:W-:Y:S01]  /*1a00*/  ISETP.GT.U32.AND P4, PT, R6, R16, PT ;  /* 0x000000100600720c */ /* 0x000fe20003f84070 */
[--C-:B------:R-:W-:Y:S02]  /*1a10*/  @!P0 IMAD.IADD R14, R14, 0x1, -R6.reuse ;  /* 0x000000010e0e8824 */ /* 0x100fe400078e0a06 */
[--C-:B------:R-:W-:Y:S01]  /*1a20*/  @!P3 IMAD.IADD R22, R22, 0x1, -R6.reuse ;  /* 0x000000011616b824 */ /* 0x100fe200078e0a06 */
[----:B------:R-:W-:Y:S01]  /*1a30*/  ISETP.GT.U32.AND P2, PT, R6, R9, PT ;  /* 0x000000090600720c */ /* 0x000fe20003f44070 */
[--C-:B------:R-:W-:Y:S01]  /*1a40*/  @!P1 IMAD.IADD R8, R8, 0x1, -R6.reuse ;  /* 0x0000000108089824 */ /* 0x100fe200078e0a06 */
[C---:B------:R-:W-:Y:S01]  /*1a50*/  ISETP.GT.U32.AND P1, PT, R6.reuse, R14, PT ;  /* 0x0000000e0600720c */ /* 0x040fe20003f24070 */
[----:B------:R-:W-:Y:S01]  /*1a60*/  @!P6 IMAD.IADD R21, R21, 0x1, -R6 ;  /* 0x000000011515e824 */ /* 0x000fe200078e0a06 */
[----:B------:R-:W-:-:S02]  /*1a70*/  ISETP.GT.U32.AND P6, PT, R6, R22, PT ;  /* 0x000000160600720c */ /* 0x000fc40003fc4070 */
[----:B------:R-:W-:-:S03]  /*1a80*/  ISETP.GT.U32.AND P0, PT, R6, R13, PT ;  /* 0x0000000d0600720c */ /* 0x000fc60003f04070 */
[----:B------:R-:W-:Y:S01]  /*1a90*/  @!P4 IMAD.IADD R16, R16, 0x1, -R6 ;  /* 0x000000011010c824 */ /* 0x000fe200078e0a06 */
[----:B------:R-:W-:-:S03]  /*1aa0*/  ISETP.GT.U32.AND P4, PT, R6, R8, PT ;  /* 0x000000080600720c */ /* 0x000fc60003f84070 */
[--C-:B------:R-:W-:Y:S01]  /*1ab0*/  @!P2 IMAD.IADD R9, R9, 0x1, -R6.reuse ;  /* 0x000000010909a824 */ /* 0x100fe200078e0a06 */
[----:B------:R-:W-:Y:S01]  /*1ac0*/  IADD3 R7, R3, 0x3e, RZ ;  /* 0x0000003e03077810 */ /* 0x000fe20007ffe0ff */
[--C-:B------:R-:W-:Y:S01]  /*1ad0*/  @!P1 IMAD.IADD R14, R14, 0x1, -R6.reuse ;  /* 0x000000010e0e9824 */ /* 0x100fe200078e0a06 */
[----:B------:R-:W-:Y:S01]  /*1ae0*/  ISETP.GE.AND P1, PT, R27, RZ, PT ;  /* 0x000000ff1b00720c */ /* 0x000fe20003f26270 */
[----:B------:R-:W-:Y:S01]  /*1af0*/  @!P6 IMAD.IADD R22, R22, 0x1, -R6 ;  /* 0x000000011616e824 */ /* 0x000fe200078e0a06 */
[----:B------:R-:W-:Y:S02]  /*1b00*/  ISETP.GE.AND P6, PT, R20, RZ, PT ;  /* 0x000000ff1400720c */ /* 0x000fe40003fc6270 */
[C---:B------:R-:W-:Y:S02]  /*1b10*/  ISETP.GT.U32.AND P2, PT, R6.reuse, R12, PT ;  /* 0x0000000c0600720c */ /* 0x040fe40003f44070 */
[----:B------:R-:W-:Y:S02]  /*1b20*/  ISETP.GT.U32.AND P3, PT, R6, R9, PT ;  /* 0x000000090600720c */ /* 0x000fe40003f64070 */
[----:B------:R-:W-:-:S02]  /*1b30*/  ISETP.GE.AND P5, PT, R7, RZ, PT ;  /* 0x000000ff0700720c */ /* 0x000fc40003fa6270 */
[----:B------:R-:W-:Y:S02]  /*1b40*/  IABS R7, R7 ;  /* 0x0000000700077213 */ /* 0x000fe40000000000 */
[----:B------:R-:W-:Y:S01]  /*1b50*/  IADD3 R5, R3, 0x3c, RZ ;  /* 0x0000003c03057810 */ /* 0x000fe20007ffe0ff */
[--C-:B------:R-:W-:Y:S02]  /*1b60*/  @!P0 IMAD.IADD R13, R13, 0x1, -R6.reuse ;  /* 0x000000010d0d8824 */ /* 0x100fe400078e0a06 */
[----:B------:R-:W-:Y:S01]  /*1b70*/  @!P4 IMAD.IADD R8, R8, 0x1, -R6 ;  /* 0x000000010808c824 */ /* 0x000fe200078e0a06 */
[----:B------:R-:W-:Y:S01]  /*1b80*/  ISETP.GE.AND P0, PT, R5, RZ, PT ;  /* 0x000000ff0500720c */ /* 0x000fe20003f06270 */
[----:B------:R-:W-:Y:S01]  /*1b90*/  IMAD.HI.U32 R4, R2, R7, RZ ;  /* 0x0000000702047227 */ /* 0x000fe200078e00ff */
[----:B------:R-:W-:Y:S02]  /*1ba0*/  IABS R5, R5 ;  /* 0x0000000500057213 */ /* 0x000fe40000000000 */
[----:B------:R-:W-:Y:S01]  /*1bb0*/  ISETP.GE.AND P4, PT, R17, RZ, PT ;  /* 0x000000ff1100720c */ /* 0x000fe20003f86270 */
[----:B------:R-:W-:Y:S01]  /*1bc0*/  @!P1 IMAD.MOV R21, RZ, RZ, -R21 ;  /* 0x000000ffff159224 */ /* 0x000fe200078e0a15 */
[----:B------:R-:W-:Y:S01]  /*1bd0*/  ISETP.GE.AND P1, PT, R18, RZ, PT ;  /* 0x000000ff1200720c */ /* 0x000fe20003f26270 */
[----:B------:R-:W-:Y:S01]  /*1be0*/  @!P6 IMAD.MOV R16, RZ, RZ, -R16 ;  /* 0x000000ffff10e224 */ /* 0x000fe200078e0a10 */
[----:B------:R-:W-:Y:S01]  /*1bf0*/  ISETP.GE.AND P6, PT, R19, RZ, PT ;  /* 0x000000ff1300720c */ /* 0x000fe20003fc6270 */
[----:B------:R-:W-:-:S02]  /*1c00*/  IMAD.MOV R4, RZ, RZ, -R4 ;  /* 0x000000ffff047224 */ /* 0x000fc400078e0a04 */
[--C-:B------:R-:W-:Y:S02]  /*1c10*/  @!P2 IMAD.IADD R12, R12, 0x1, -R6.reuse ;  /* 0x000000010c0ca824 */ /* 0x100fe400078e0a06 */
[----:B------:R-:W-:Y:S02]  /*1c20*/  @!P3 IMAD.IADD R9, R9, 0x1, -R6 ;  /* 0x000000010909b824 */ /* 0x000fe400078e0a06 */
[----:B------:R-:W-:-:S04]  /*1c30*/  IMAD.HI.U32 R6, R2, R5, RZ ;  /* 0x0000000502067227 */ /* 0x000fc800078e00ff */
[----:B------:R-:W-:Y:S01]  /*1c40*/  IMAD R7, R0, R4, R7 ;  /* 0x0000000400077224 */ /* 0x000fe200078e0207 */
[----:B------:R-:W-:Y:S01]  /*1c50*/  IADD3 R4, R3, 0x3a, RZ ;  /* 0x0000003a03047810 */ /* 0x000fe20007ffe0ff */
[----:B------:R-:W-:Y:S02]  /*1c60*/  IMAD.MOV R6, RZ, RZ, -R6 ;  /* 0x000000ffff067224 */ /* 0x000fe400078e0a06 */
[----:B------:R-:W-:Y:S01]  /*1c70*/  @!P4 IMAD.MOV R12, RZ, RZ, -R12 ;  /* 0x000000ffff0cc224 */ /* 0x000fe200078e0a0c */
[----:B------:R-:W-:Y:S01]  /*1c80*/  ISETP.GE.AND P2, PT, R4, RZ, PT ;  /* 0x000000ff0400720c */ /* 0x000fe20003f46270 */
[C---:B------:R-:W-:Y:S01]  /*1c90*/  IMAD R6, R0.reuse, R6, R5 ;  /* 0x0000000600067224 */ /* 0x040fe200078e0205 */
[----:B------:R-:W-:Y:S02]  /*1ca0*/  IABS R4, R4 ;  /* 0x0000000400047213 */ /* 0x000fe40000000000 */
[----:B------:R-:W-:Y:S02]  /*1cb0*/  ISETP.GT.U32.AND P4, PT, R0, R7, PT ;  /* 0x000000070000720c */ /* 0x000fe40003f84070 */
[----:B------:R-:W-:Y:S01]  /*1cc0*/  ISETP.GE.AND P3, PT, R23, RZ, PT ;  /* 0x000000ff1700720c */ /* 0x000fe20003f66270 */
[----:B------:R-:W-:Y:S01]  /*1cd0*/  @!P1 IMAD.MOV R14, RZ, RZ, -R14 ;  /* 0x000000ffff0e9224 */ /* 0x000fe200078e0a0e */
[----:B------:R-:W-:Y:S01]  /*1ce0*/  ISETP.GE.AND P1, PT, R28, RZ, PT ;  /* 0x000000ff1c00720c */ /* 0x000fe20003f26270 */
[----:B------:R-:W-:Y:S01]  /*1cf0*/  @!P6 IMAD.MOV R9, RZ, RZ, -R9 ;  /* 0x000000ffff09e224 */ /* 0x000fe200078e0a09 */
[----:B------:R-:W-:Y:S01]  /*1d00*/  ISETP.GT.U32.AND P6, PT, R0, R6, PT ;  /* 0x000000060000720c */ /* 0x000fe20003fc4070 */
[----:B------:R-:W-:-:S04]  /*1d10*/  IMAD.HI.U32 R10, R2, R4, RZ ;  /* 0x00000004020a7227 */ /* 0x000fc800078e00ff */
[----:B------:R-:W-:Y:S02]  /*1d20*/  IMAD.MOV R10, RZ, RZ, -R10 ;  /* 0x000000ffff0a7224 */ /* 0x000fe400078e0a0a */
[----:B------:R-:W-:Y:S02]  /*1d30*/  @!P4 IMAD.IADD R7, R7, 0x1, -R0 ;  /* 0x000000010707c824 */ /* 0x000fe400078e0a00 */
[----:B------:R-:W-:Y:S01]  /*1d40*/  IMAD R4, R0, R10, R4 ;  /* 0x0000000a00047224 */ /* 0x000fe200078e0204 */
[----:B------:R-:W-:Y:S01]  /*1d50*/  IADD3 R10, R3, 0x38, RZ ;  /* 0x00000038030a7810 */ /* 0x000fe20007ffe0ff */
[----:B------:R-:W-:Y:S01]  /*1d60*/  @!P3 IMAD.MOV R13, RZ, RZ, -R13 ;  /* 0x000000ffff0db224 */ /* 0x000fe200078e0a0d */
[----:B------:R-:W-:Y:S01]  /*1d70*/  ISETP.GE.AND P3, PT, R29, RZ, PT ;  /* 0x000000ff1d00720c */ /* 0x000fe20003f66270 */
[----:B------:R-:W-:Y:S01]  /*1d80*/  @!P6 IMAD.IADD R6, R6, 0x1, -R0 ;  /* 0x000000010606e824 */ /* 0x000fe200078e0a00 */
[----:B------:R-:W-:Y:S01]  /*1d90*/  IADD3 R18, R3, 0x36, RZ ;  /* 0x0000003603127810 */ /* 0x000fe20007ffe0ff */
[----:B------:R-:W-:Y:S01]  /*1da0*/  @!P1 IMAD.MOV R22, RZ, RZ, -R22 ;  /* 0x000000ffff169224 */ /* 0x000fe200078e0a16 */
[----:B------:R-:W-:-:S02]  /*1db0*/  IABS R17, R10 ;  /* 0x0000000a00117213 */ /* 0x000fc40000000000 */
[----:B------:R-:W-:Y:S02]  /*1dc0*/  ISETP.GT.U32.AND P1, PT, R0, R7, PT ;  /* 0x000000070000720c */ /* 0x000fe40003f24070 */
[----:B------:R-:W-:Y:S02]  /*1dd0*/  ISETP.NE.AND P4, PT, RZ, c[0x0][0x178], PT ;  /* 0x00005e00ff007a0c */ /* 0x000fe40003f85270 */
[----:B------:R-:W-:Y:S01]  /*1de0*/  LOP3.LUT R23, RZ, c[0x0][0x178], RZ, 0x33, !PT ;  /* 0x00005e00ff177a12 */ /* 0x000fe200078e33ff */
[----:B------:R-:W-:Y:S01]  /*1df0*/  IMAD.HI.U32 R20, R2, R17, RZ ;  /* 0x0000001102147227 */ /* 0x000fe200078e00ff */
[----:B------:R-:W-:Y:S02]  /*1e00*/  IABS R11, R18 ;  /* 0x00000012000b7213 */ /* 0x000fe40000000000 */
[----:B------:R-:W-:Y:S02]  /*1e10*/  ISETP.GT.U32.AND P6, PT, R0, R6, PT ;  /* 0x000000060000720c */ /* 0x000fe40003fc4070 */
[----:B------:R-:W-:-:S02]  /*1e20*/  SEL R25, R23, R21, !P4 ;  /* 0x0000001517197207 */ /* 0x000fc40006000000 */
[C---:B------:R-:W-:Y:S01]  /*1e30*/  SEL R24, R23.reuse, R16, !P4 ;  /* 0x0000001017187207 */ /* 0x040fe20006000000 */
[----:B------:R-:W-:Y:S01]  /*1e40*/  IMAD.HI.U32 R19, R2, R11, RZ ;  /* 0x0000000b02137227 */ /* 0x000fe200078e00ff */
[C---:B------:R-:W-:Y:S02]  /*1e50*/  SEL R21, R23.reuse, R13, !P4 ;  /* 0x0000000d17157207 */ /* 0x040fe40006000000 */
[C---:B------:R-:W-:Y:S01]  /*1e60*/  SEL R16, R23.reuse, R12, !P4 ;  /* 0x0000000c17107207 */ /* 0x040fe20006000000 */
[----:B------:R-:W-:Y:S01]  /*1e70*/  IMAD.MOV R20, RZ, RZ, -R20 ;  /* 0x000000ffff147224 */ /* 0x000fe200078e0a14 */
[C---:B------:R-:W-:Y:S01]  /*1e80*/  SEL R13, R23.reuse, R14, !P4 ;  /* 0x0000000e170d7207 */ /* 0x040fe20006000000 */
[----:B------:R-:W-:Y:S01]  /*1e90*/  @!P3 IMAD.MOV R8, RZ, RZ, -R8 ;  /* 0x000000ffff08b224 */ /* 0x000fe200078e0a08 */
[----:B------:R-:W-:Y:S01]  /*1ea0*/  STL [R1+0x40], R25 ;  /* 0x0000401901007387 */ /* 0x000fe20000100800 */
[----:B------:R-:W-:Y:S01]  /*1eb0*/  SEL R12, R23, R9, !P4 ;  /* 0x00000009170c7207 */ /* 0x000fe20006000000 */
[----:B------:R-:W-:Y:S01]  /*1ec0*/  IMAD.MOV R19, RZ, RZ, -R19 ;  /* 0x000000ffff137224 */ /* 0x000fe200078e0a13 */
[----:B------:R-:W-:Y:S01]  /*1ed0*/  ISETP.GT.U32.AND P3, PT, R0, R4, PT ;  /* 0x000000040000720c */ /* 0x000fe20003f64070 */
[----:B------:R-:W-:Y:S01]  /*1ee0*/  STL [R1+0x3c], R24 ;  /* 0x00003c1801007387 */ /* 0x000fe20000100800 */
[----:B------:R-:W-:-:S02]  /*1ef0*/  @!P1 IMAD.IADD R7, R7, 0x1, -R0 ;  /* 0x0000000107079824 */ /* 0x000fc400078e0a00 */
[----:B------:R-:W-:Y:S01]  /*1f00*/  IMAD R17, R0, R20, R17 ;  /* 0x0000001400117224 */ /* 0x000fe200078e0211 */
[----:B------:R-:W-:Y:S01]  /*1f10*/  STL [R1+0x38], R21 ;  /* 0x0000381501007387 */ /* 0x000fe20000100800 */
[----:B------:R-:W-:-:S03]  /*1f20*/  SEL R8, R23, R8, !P4 ;  /* 0x0000000817087207 */ /* 0x000fc60006000000 */
[----:B------:R-:W-:Y:S01]  /*1f30*/  STL [R1+0x44], R16 ;  /* 0x0000441001007387 */ /* 0x000fe20000100800 */
[----:B------:R-:W-:Y:S01]  /*1f40*/  SEL R9, R23, R22, !P4 ;  /* 0x0000001617097207 */ /* 0x000fe20006000000 */
[----:B------:R-:W-:Y:S02]  /*1f50*/  @!P6 IMAD.IADD R6, R6, 0x1, -R0 ;  /* 0x000000010606e824 */ /* 0x000fe400078e0a00 */
[----:B------:R0:W-:Y:S01]  /*1f60*/  STL [R1+0x48], R13 ;  /* 0x0000480d01007387 */ /* 0x0001e20000100800 */
[----:B------:R-:W-:-:S03]  /*1f70*/  ISETP.GT.U32.AND P6, PT, R0, R17, PT ;  /* 0x000000110000720c */ /* 0x000fc60003fc4070 */
[----:B------:R1:W-:Y:S01]  /*1f80*/  STL [R1+0x4c], R12 ;  /* 0x00004c0c01007387 */ /* 0x0003e20000100800 */
[----:B0-----:R-:W-:-:S03]  /*1f90*/  IMAD.MOV.U32 R13, RZ, RZ, R7 ;  /* 0x000000ffff0d7224 */ /* 0x001fc600078e0007 */
[----:B------:R-:W-:Y:S01]  /*1fa0*/  STL [R1+0x54], R8 ;  /* 0x0000540801007387 */ /* 0x000fe20000100800 */
[----:B-1----:R-:W-:-:S03]  /*1fb0*/  IMAD R12, R0, R19, R11 ;  /* 0x00000013000c7224 */ /* 0x002fc600078e020b */
[----:B------:R0:W-:Y:S01]  /*1fc0*/  STL [R1+0x50], R9 ;  /* 0x0000500901007387 */ /* 0x0001e20000100800 */
[----:B------:R-:W-:Y:S01]  /*1fd0*/  @!P5 IMAD.MOV R13, RZ, RZ, -R13 ;  /* 0x000000ffff0dd224 */ /* 0x000fe200078e0a0d */
[----:B------:R-:W-:Y:S01]  /*1fe0*/  ISETP.GT.U32.AND P5, PT, R0, R12, PT ;  /* 0x0000000c0000720c */ /* 0x000fe20003fa4070 */
[----:B------:R-:W-:Y:S01]  /*1ff0*/  @!P3 IMAD.IADD R4, R4, 0x1, -R0 ;  /* 0x000000010404b824 */ /* 0x000fe200078e0a00 */
[C---:B------:R-:W-:Y:S01]  /*2000*/  IADD3 R5, R3.reuse, 0x34, RZ ;  /* 0x0000003403057810 */ /* 0x040fe20007ffe0ff */
[----:B0-----:R-:W-:Y:S01]  /*2010*/  IMAD.MOV.U32 R9, RZ, RZ, R6 ;  /* 0x000000ffff097224 */ /* 0x001fe200078e0006 */
[----:B------:R-:W-:-:S03]  /*2020*/  IADD3 R6, R3, 0x32, RZ ;  /* 0x0000003203067810 */ /* 0x000fc60007ffe0ff */
[----:B------:R-:W-:Y:S01]  /*2030*/  @!P0 IMAD.MOV R9, RZ, RZ, -R9 ;  /* 0x000000ffff098224 */ /* 0x000fe200078e0a09 */
[----:B------:R-:W-:Y:S01]  /*2040*/  IABS R15, R5 ;  /* 0x00000005000f7213 */ /* 0x000fe20000000000 */
[----:B------:R-:W-:Y:S01]  /*2050*/  STL [R1+0xc], R13 ;  /* 0x00000c0d01007387 */ /* 0x000fe20000100800 */
[----:B------:R-:W-:Y:S01]  /*2060*/  ISETP.GT.U32.AND P3, PT, R0, R4, PT ;  /* 0x000000040000720c */ /* 0x000fe20003f64070 */
[----:B------:R-:W-:Y:S02]  /*2070*/  @!P6 IMAD.IADD R17, R17, 0x1, -R0 ;  /* 0x000000011111e824 */ /* 0x000fe400078e0a00 */
[----:B------:R0:W-:Y:S01]  /*2080*/  STL [R1+0x8], R9 ;  /* 0x0000080901007387 */ /* 0x0001e20000100800 */
[----:B------:R-:W-:Y:S01]  /*2090*/  IMAD.HI.U32 R8, R2, R15, RZ ;  /* 0x0000000f02087227 */ /* 0x000fe200078e00ff */
[----:B------:R-:W-:-:S03]  /*20a0*/  ISETP.GE.AND P6, PT, R6, RZ, PT ;  /* 0x000000ff0600720c */ /* 0x000fc60003fc6270 */
[----:B------:R-:W-:Y:S01]  /*20b0*/  @!P5 IMAD.IADD R12, R12, 0x1, -R0 ;  /* 0x000000010c0cd824 */ /* 0x000fe200078e0a00 */
[----:B------:R-:W-:Y:S02]  /*20c0*/  ISETP.GT.U32.AND P5, PT, R0, R17, PT ;  /* 0x000000110000720c */ /* 0x000fe40003fa4070 */
[----:B0-----:R-:W-:Y:S01]  /*20d0*/  IABS R9, R6 ;  /* 0x0000000600097213 */ /* 0x001fe20000000000 */
[----:B------:R-:W-:-:S04]  /*20e0*/  IMAD.MOV R8, RZ, RZ, -R8 ;  /* 0x000000ffff087224 */ /* 0x000fc800078e0a08 */
[----:B------:R-:W-:-:S04]  /*20f0*/  IMAD.HI.U32 R6, R2, R9, RZ ;  /* 0x0000000902067227 */ /* 0x000fc800078e00ff */
[----:B------:R-:W-:Y:S02]  /*2100*/  IMAD.MOV R6, RZ, RZ, -R6 ;  /* 0x000000ffff067224 */ /* 0x000fe400078e0a06 */
[----:B------:R-:W-:Y:S01]  /*2110*/  IMAD R8, R0, R8, R15 ;  /* 0x0000000800087224 */ /* 0x000fe200078e020f */
[----:B------:R-:W-:Y:S01]  /*2120*/  IADD3 R13, R3, 0x30, RZ ;  /* 0x00000030030d7810 */ /* 0x000fe20007ffe0ff */
[----:B------:R-:W-:Y:S02]  /*2130*/  @!P3 IMAD.IADD R4, R4, 0x1, -R0 ;  /* 0x000000010404b824 */ /* 0x000fe400078e0a00 */
[----:B------:R-:W-:Y:S01]  /*2140*/  IMAD R9, R0, R6, R9 ;  /* 0x0000000600097224 */ /* 0x000fe200078e0209 */
[----:B------:R-:W-:Y:S01]  /*2150*/  ISETP.GE.AND P4, PT, R10, RZ, PT ;  /* 0x000000ff0a00720c */ /* 0x000fe20003f86270 */
[----:B------:R-:W-:Y:S01]  /*2160*/  IMAD.MOV.U32 R11, RZ, RZ, R4 ;  /* 0x000000ffff0b7224 */ /* 0x000fe200078e0004 */
[----:B------:R-:W-:Y:S01]  /*2170*/  ISETP.GT.U32.AND P3, PT, R0, R8, PT ;  /* 0x000000080000720c */ /* 0x000fe20003f64070 */
[----:B------:R-:W-:Y:S01]  /*2180*/  @!P5 IMAD.IADD R17, R17, 0x1, -R0 ;  /* 0x000000011111d824 */ /* 0x000fe200078e0a00 */
[----:B------:R-:W-:-:S02]  /*2190*/  IABS R10, R13 ;  /* 0x0000000d000a7213 */ /* 0x000fc40000000000 */
[----:B------:R-:W-:Y:S01]  /*21a0*/  ISETP.GT.U32.AND P5, PT, R0, R9, PT ;  /* 0x000000090000720c */ /* 0x000fe20003fa4070 */
[----:B------:R-:W-:Y:S01]  /*21b0*/  @!P2 IMAD.MOV R11, RZ, RZ, -R11 ;  /* 0x000000ffff0ba224 */ /* 0x000fe200078e0a0b */
[----:B------:R-:W-:Y:S01]  /*21c0*/  ISETP.GE.AND P0, PT, R5, RZ, PT ;  /* 0x000000ff0500720c */ /* 0x000fe20003f06270 */
[----:B------:R-:W-:Y:S01]  /*21d0*/  IMAD.HI.U32 R5, R2, R10, RZ ;  /* 0x0000000a02057227 */ /* 0x000fe200078e00ff */
[----:B------:R-:W-:-:S03]  /*21e0*/  ISETP.GT.U32.AND P2, PT, R0, R12, PT ;  /* 0x0000000c0000720c */ /* 0x000fc60003f44070 */
[----:B------:R-:W-:Y:S02]  /*21f0*/  IMAD.MOV R5, RZ, RZ, -R5 ;  /* 0x000000ffff057224 */ /* 0x000fe400078e0a05 */
[----:B------:R-:W-:Y:S02]  /*2200*/  @!P3 IMAD.IADD R8, R8, 0x1, -R0 ;  /* 0x000000010808b824 */ /* 0x000fe400078e0a00 */
[C---:B------:R-:W-:Y:S01]  /*2210*/  IMAD R10, R0.reuse, R5, R10 ;  /* 0x00000005000a7224 */ /* 0x040fe200078e020a */
[C---:B------:R-:W-:Y:S01]  /*2220*/  IADD3 R7, R3.reuse, 0x2e, RZ ;  /* 0x0000002e03077810 */ /* 0x040fe20007ffe0ff */
[----:B------:R-:W-:Y:S01]  /*2230*/  IMAD.MOV.U32 R15, RZ, RZ, R17 ;  /* 0x000000ffff0f7224 */ /* 0x000fe200078e0011 */
[----:B------:R-:W-:Y:S01]  /*2240*/  IADD3 R4, R3, 0x2c, RZ ;  /* 0x0000002c03047810 */ /* 0x000fe20007ffe0ff */
[--C-:B------:R-:W-:Y:S01]  /*2250*/  @!P5 IMAD.IADD R9, R9, 0x1, -R0.reuse ;  /* 0x000000010909d824 */ /* 0x100fe200078e0a00 */
[----:B------:R-:W-:Y:S01]  /*2260*/  ISETP.GT.U32.AND P3, PT, R0, R8, PT ;  /* 0x000000080000720c */ /* 0x000fe20003f64070 */
[----:B------:R-:W-:Y:S01]  /*2270*/  @!P2 IMAD.IADD R12, R12, 0x1, -R0 ;  /* 0x000000010c0ca824 */ /* 0x000fe200078e0a00 */
[----:B------:R0:W-:Y:S01]  /*2280*/  STL [R1+0x4], R11 ;  /* 0x0000040b01007387 */ /* 0x0001e20000100800 */
[----:B------:R-:W-:Y:S01]  /*2290*/  ISETP.GT.U32.AND P2, PT, R0, R10, PT ;  /* 0x0000000a0000720c */ /* 0x000fe20003f44070 */
[----:B------:R-:W-:Y:S01]  /*22a0*/  @!P4 IMAD.MOV R15, RZ, RZ, -R15 ;  /* 0x000000ffff0fc224 */ /* 0x000fe200078e0a0f */
[----:B------:R-:W-:-:S02]  /*22b0*/  IABS R6, R4 ;  /* 0x0000000400067213 */ /* 0x000fc40000000000 */
[----:B------:R-:W-:Y:S02]  /*22c0*/  ISETP.GT.U32.AND P4, PT, R0, R9, PT ;  /* 0x000000090000720c */ /* 0x000fe40003f84070 */
[----:B0-----:R-:W-:Y:S01]  /*22d0*/  IABS R11, R7 ;  /* 0x00000007000b7213 */ /* 0x001fe20000000000 */
[----:B------:R0:W-:Y:S01]  /*22e0*/  STL [R1], R15 ;  /* 0x0000000f01007387 */ /* 0x0001e20000100800 */
[----:B------:R-:W-:-:S03]  /*22f0*/  ISETP.GE.AND P1, PT, R18, RZ, PT ;  /* 0x000000ff1200720c */ /* 0x000fc60003f26270 */
[----:B------:R-:W-:Y:S01]  /*2300*/  IMAD.HI.U32 R14, R2, R11, RZ ;  /* 0x0000000b020e7227 */ /* 0x000fe200078e00ff */
[----:B------:R-:W-:-:S03]  /*2310*/  IADD3 R5, R3, 0x2a, RZ ;  /* 0x0000002a03057810 */ /* 0x000fc60007ffe0ff */
[----:B0-----:R-:W-:Y:S01]  /*2320*/  IMAD.HI.U32 R15, R2, R6, RZ ;  /* 0x00000006020f7227 */ /* 0x001fe200078e00ff */
[----:B------:R-:W-:-:S03]  /*2330*/  ISETP.GE.AND P5, PT, R7, RZ, PT ;  /* 0x000000ff0700720c */ /* 0x000fc60003fa6270 */
[----:B------:R-:W-:Y:S02]  /*2340*/  IMAD.MOV R14, RZ, RZ, -R14 ;  /* 0x000000ffff0e7224 */ /* 0x000fe400078e0a0e */
[----:B------:R-:W-:Y:S02]  /*2350*/  IMAD.MOV R15, RZ, RZ, -R15 ;  /* 0x000000ffff0f7224 */ /* 0x000fe400078e0a0f */
[--C-:B------:R-:W-:Y:S01]  /*2360*/  @!P3 IMAD.IADD R8, R8, 0x1, -R0.reuse ;  /* 0x000000010808b824 */ /* 0x100fe200078e0a00 */
[----:B------:R-:W-:Y:S01]  /*2370*/  ISETP.GE.AND P3, PT, R13, RZ, PT ;  /* 0x000000ff0d00720c */ /* 0x000fe20003f66270 */
[----:B------:R-:W-:Y:S01]  /*2380*/  @!P2 IMAD.IADD R10, R10, 0x1, -R0 ;  /* 0x000000010a0aa824 */ /* 0x000fe200078e0a00 */
[----:B------:R-:W-:Y:S01]  /*2390*/  IABS R13, R5 ;  /* 0x00000005000d7213 */ /* 0x000fe20000000000 */
[----:B------:R-:W-:Y:S02]  /*23a0*/  IMAD.MOV.U32 R7, RZ, RZ, R12 ;  /* 0x000000ffff077224 */ /* 0x000fe400078e000c */
[----:B------:R-:W-:-:S02]  /*23b0*/  IMAD R11, R0, R14, R11 ;  /* 0x0000000e000b7224 */ /* 0x000fc400078e020b */
[----:B------:R-:W-:Y:S02]  /*23c0*/  @!P4 IMAD.IADD R9, R9, 0x1, -R0 ;  /* 0x000000010909c824 */ /* 0x000fe400078e0a00 */
[C---:B------:R-:W-:Y:S01]  /*23d0*/  IMAD R12, R0.reuse, R15, R6 ;  /* 0x0000000f000c7224 */ /* 0x040fe200078e0206 */
[C---:B------:R-:W-:Y:S01]  /*23e0*/  ISETP.GT.U32.AND P2, PT, R0.reuse, R10, PT ;  /* 0x0000000a0000720c */ /* 0x040fe20003f44070 */
[----:B------:R-:W-:Y:S01]  /*23f0*/  @!P1 IMAD.MOV R7, RZ, RZ, -R7 ;  /* 0x000000ffff079224 */ /* 0x000fe200078e0a07 */
[C---:B------:R-:W-:Y:S01]  /*2400*/  ISETP.GT.U32.AND P1, PT, R0.reuse, R11, PT ;  /* 0x0000000b0000720c */ /* 0x040fe20003f24070 */
[----:B------:R-:W-:Y:S01]  /*2410*/  @!P6 IMAD.MOV R9, RZ, RZ, -R9 ;  /* 0x000000ffff09e224 */ /* 0x000fe200078e0a09 */
[----:B------:R-:W-:Y:S01]  /*2420*/  ISETP.GT.U32.AND P6, PT, R0, R12, PT ;  /* 0x0000000c0000720c */ /* 0x000fe20003fc4070 */
[----:B------:R-:W-:-:S04]  /*2430*/  IMAD.HI.U32 R14, R2, R13, RZ ;  /* 0x0000000d020e7227 */ /* 0x000fc800078e00ff */
[----:B------:R-:W-:-:S04]  /*2440*/  IMAD.MOV R14, RZ, RZ, -R14 ;  /* 0x000000ffff0e7224 */ /* 0x000fc800078e0a0e */
[----:B------:R-:W-:Y:S01]  /*2450*/  IMAD R13, R0, R14, R13 ;  /* 0x0000000e000d7224 */ /* 0x000fe200078e020d */
[----:B------:R-:W-:Y:S01]  /*2460*/  IADD3 R14, R3, 0x28, RZ ;  /* 0x00000028030e7810 */ /* 0x000fe20007ffe0ff */
[--C-:B------:R-:W-:Y:S02]  /*2470*/  @!P2 IMAD.IADD R10, R10, 0x1, -R0.reuse ;  /* 0x000000010a0aa824 */ /* 0x100fe400078e0a00 */
[--C-:B------:R-:W-:Y:S01]  /*2480*/  @!P1 IMAD.IADD R11, R11, 0x1, -R0.reuse ;  /* 0x000000010b0b9824 */ /* 0x100fe200078e0a00 */
[----:B------:R-:W-:Y:S01]  /*2490*/  ISETP.GE.AND P2, PT, R14, RZ, PT ;  /* 0x000000ff0e00720c */ /* 0x000fe20003f46270 */
[----:B------:R-:W-:Y:S01]  /*24a0*/  @!P6 IMAD.IADD R12, R12, 0x1, -R0 ;  /* 0x000000010c0ce824 */ /* 0x000fe200078e0a00 */
[----:B------:R-:W-:Y:S01]  /*24b0*/  IABS R14, R14 ;  /* 0x0000000e000e7213 */ /* 0x000fe20000000000 */
[----:B------:R-:W-:Y:S01]  /*24c0*/  @!P0 IMAD.MOV R8, RZ, RZ, -R8 ;  /* 0x000000ffff088224 */ /* 0x000fe200078e0a08 */
[----:B------:R-:W-:Y:S02]  /*24d0*/  ISETP.GE.AND P0, PT, R4, RZ, PT ;  /* 0x000000ff0400720c */ /* 0x000fe40003f06270 */
[----:B------:R-:W-:Y:S01]  /*24e0*/  ISETP.GE.AND P4, PT, R5, RZ, PT ;  /* 0x000000ff0500720c */ /* 0x000fe20003f86270 */
[----:B------:R-:W-:Y:S01]  /*24f0*/  IMAD.HI.U32 R5, R2, R14, RZ ;  /* 0x0000000e02057227 */ /* 0x000fe200078e00ff */
[----:B------:R-:W-:-:S02]  /*2500*/  ISETP.GT.U32.AND P1, PT, R0, R11, PT ;  /* 0x0000000b0000720c */ /* 0x000fc40003f24070 */
[C---:B------:R-:W-:Y:S02]  /*2510*/  ISETP.GT.U32.AND P6, PT, R0.reuse, R12, PT ;  /* 0x0000000c0000720c */ /* 0x040fe40003fc4070 */
[C---:B------:R-:W-:Y:S01]  /*2520*/  IADD3 R4, R3.reuse, 0x24, RZ ;  /* 0x0000002403047810 */ /* 0x040fe20007ffe0ff */
[----:B------:R-:W-:Y:S01]  /*2530*/  IMAD.MOV R5, RZ, RZ, -R5 ;  /* 0x000000ffff057224 */ /* 0x000fe200078e0a05 */
[----:B------:R-:W-:Y:S02]  /*2540*/  IADD3 R22, R3, 0x22, RZ ;  /* 0x0000002203167810 */ /* 0x000fe40007ffe0ff */
[----:B------:R-:W-:Y:S01]  /*2550*/  IABS R16, R4 ;  /* 0x0000000400107213 */ /* 0x000fe20000000000 */
[----:B------:R-:W-:Y:S01]  /*2560*/  IMAD R14, R0, R5, R14 ;  /* 0x00000005000e7224 */ /* 0x000fe200078e020e */
[----:B------:R-:W-:-:S03]  /*2570*/  IABS R17, R22 ;  /* 0x0000001600117213 */ /* 0x000fc60000000000 */
[----:B------:R-:W-:Y:S01]  /*2580*/  IMAD.HI.U32 R6, R2, R16, RZ ;  /* 0x0000001002067227 */ /* 0x000fe200078e00ff */
[----:B------:R-:W-:-:S03]  /*2590*/  IADD3 R15, R3, 0x26, RZ ;  /* 0x00000026030f7810 */ /* 0x000fc60007ffe0ff */
[--C-:B------:R-:W-:Y:S01]  /*25a0*/  @!P1 IMAD.IADD R11, R11, 0x1, -R0.reuse ;  /* 0x000000010b0b9824 */ /* 0x100fe200078e0a00 */
[----:B------:R-:W-:Y:S01]  /*25b0*/  ISETP.GT.U32.AND P1, PT, R0, R13, PT ;  /* 0x0000000d0000720c */ /* 0x000fe20003f24070 */
[----:B------:R-:W-:Y:S01]  /*25c0*/  @!P6 IMAD.IADD R12, R12, 0x1, -R0 ;  /* 0x000000010c0ce824 */ /* 0x000fe200078e0a00 */
[----:B------:R-:W-:Y:S01]  /*25d0*/  ISETP.GT.U32.AND P6, PT, R0, R14, PT ;  /* 0x0000000e0000720c */ /* 0x000fe20003fc4070 */
[----:B------:R-:W-:Y:S02]  /*25e0*/  IMAD.MOV R6, RZ, RZ, -R6 ;  /* 0x000000ffff067224 */ /* 0x000fe400078e0a06 */
[----:B------:R-:W-:-:S04]  /*25f0*/  IMAD.HI.U32 R5, R2, R17, RZ ;  /* 0x0000001102057227 */ /* 0x000fc800078e00ff */
[----:B------:R-:W-:Y:S01]  /*2600*/  @!P3 IMAD.MOV R10, RZ, RZ, -R10 ;  /* 0x000000ffff0ab224 */ /* 0x000fe200078e0a0a */
[----:B------:R-:W-:Y:S01]  /*2610*/  ISETP.GE.AND P3, PT, R15, RZ, PT ;  /* 0x000000ff0f00720c */ /* 0x000fe20003f66270 */
[C---:B------:R-:W-:Y:S01]  /*2620*/  IMAD R16, R0.reuse, R6, R16 ;  /* 0x0000000600107224 */ /* 0x040fe200078e0210 */
[----:B------:R-:W-:Y:S01]  /*2630*/  IABS R15, R15 ;  /* 0x0000000f000f7213 */ /* 0x000fe20000000000 */
[----:B------:R-:W-:Y:S01]  /*2640*/  IMAD.MOV R6, RZ, RZ, -R5 ;  /* 0x000000ffff067224 */ /* 0x000fe200078e0a05 */
[----:B------:R-:W-:Y:S01]  /*2650*/  IADD3 R24, R3, 0x20, RZ ;  /* 0x0000002003187810 */ /* 0x000fe20007ffe0ff */
[----:B------:R-:W-:Y:S01]  /*2660*/  @!P0 IMAD.MOV R12, RZ, RZ, -R12 ;  /* 0x000000ffff0c8224 */ /* 0x000fe200078e0a0c */
[----:B------:R-:W-:Y:S01]  /*2670*/  ISETP.GT.U32.AND P0, PT, R0, R16, PT ;  /* 0x000000100000720c */ /* 0x000fe20003f04070 */
[----:B------:R-:W-:Y:S01]  /*2680*/  IMAD.HI.U32 R19, R2, R15, RZ ;  /* 0x0000000f02137227 */ /* 0x000fe200078e00ff */
[----:B------:R-:W-:-:S03]  /*2690*/  IABS R18, R24 ;  /* 0x0000001800127213 */ /* 0x000fc60000000000 */
[----:B------:R-:W-:Y:S02]  /*26a0*/  IMAD R17, R0, R6, R17 ;  /* 0x0000000600117224 */ /* 0x000fe400078e0211 */
[----:B------:R-:W-:Y:S02]  /*26b0*/  IMAD.MOV R19, RZ, RZ, -R19 ;  /* 0x000000ffff137224 */ /* 0x000fe400078e0a13 */
[--C-:B------:R-:W-:Y:S02]  /*26c0*/  @!P1 IMAD.IADD R13, R13, 0x1, -R0.reuse ;  /* 0x000000010d0d9824 */ /* 0x100fe400078e0a00 */
[----:B------:R-:W-:Y:S01]  /*26d0*/  @!P6 IMAD.IADD R14, R14, 0x1, -R0 ;  /* 0x000000010e0ee824 */ /* 0x000fe200078e0a00 */
[----:B------:R-:W-:Y:S01]  /*26e0*/  ISETP.GT.U32.AND P6, PT, R0, R17, PT ;  /* 0x000000110000720c */ /* 0x000fe20003fc4070 */
[----:B------:R-:W-:Y:S01]  /*26f0*/  IMAD.HI.U32 R5, R2, R18, RZ ;  /* 0x0000001202057227 */ /* 0x000fe200078e00ff */
[----:B------:R-:W-:-:S03]  /*2700*/  ISETP.GT.U32.AND P1, PT, R0, R13, PT ;  /* 0x0000000d0000720c */ /* 0x000fc60003f24070 */
[C---:B------:R-:W-:Y:S02]  /*2710*/  IMAD R15, R0.reuse, R19, R15 ;  /* 0x00000013000f7224 */ /* 0x040fe400078e020f */
[----:B------:R-:W-:Y:S01]  /*2720*/  IMAD.MOV R6, RZ, RZ, -R5 ;  /* 0x000000ffff067224 */ /* 0x000fe200078e0a05 */
[----:B------:R-:W-:Y:S01]  /*2730*/  IADD3 R5, R3, 0x1e, RZ ;  /* 0x0000001e03057810 */ /* 0x000fe20007ffe0ff */
[----:B------:R-:W-:Y:S01]  /*2740*/  @!P5 IMAD.MOV R11, RZ, RZ, -R11 ;  /* 0x000000ffff0bd224 */ /* 0x000fe200078e0a0b */
[----:B------:R-:W-:Y:S01]  /*2750*/  ISETP.GT.U32.AND P5, PT, R0, R15, PT ;  /* 0x0000000f0000720c */ /* 0x000fe20003fa4070 */
[--C-:B------:R-:W-:Y:S01]  /*2760*/  @!P0 IMAD.IADD R16, R16, 0x1, -R0.reuse ;  /* 0x0000000110108824 */ /* 0x100fe200078e0a00 */
[----:B------:R-:W-:Y:S01]  /*2770*/  IABS R19, R5 ;  /* 0x0000000500137213 */ /* 0x000fe20000000000 */
[----:B------:R-:W-:-:S03]  /*2780*/  @!P6 IMAD.IADD R17, R17, 0x1, -R0 ;  /* 0x000000011111e824 */ /* 0x000fc600078e0a00 */
[----:B------:R-:W-:Y:S01]  /*2790*/  ISETP.GT.U32.AND P6, PT, R0, R16, PT ;  /* 0x000000100000720c */ /* 0x000fe20003fc4070 */
[----:B------:R-:W-:-:S04]  /*27a0*/  IMAD.HI.U32 R23, R2, R19, RZ ;  /* 0x0000001302177227 */ /* 0x000fc800078e00ff */
[--C-:B------:R-:W-:Y:S02]  /*27b0*/  @!P1 IMAD.IADD R13, R13, 0x1, -R0.reuse ;  /* 0x000000010d0d9824 */ /* 0x100fe400078e0a00 */
[----:B------:R-:W-:Y:S02]  /*27c0*/  IMAD.MOV R23, RZ, RZ, -R23 ;  /* 0x000000ffff177224 */ /* 0x000fe400078e0a17 */
[----:B------:R-:W-:Y:S02]  /*27d0*/  @!P5 IMAD.IADD R15, R15, 0x1, -R0 ;  /* 0x000000010f0fd824 */ /* 0x000fe400078e0a00 */
[----:B------:R-:W-:Y:S01]  /*27e0*/  @!P4 IMAD.MOV R13, RZ, RZ, -R13 ;  /* 0x000000ffff0dc224 */ /* 0x000fe200078e0a0d */
[C---:B------:R-:W-:Y:S01]  /*27f0*/  ISETP.GT.U32.AND P4, PT, R0.reuse, R17, PT ;  /* 0x000000110000720c */ /* 0x040fe20003f84070 */
[C---:B------:R-:W-:Y:S01]  /*2800*/  IMAD R18, R0.reuse, R6, R18 ;  /* 0x0000000600127224 */ /* 0x040fe200078e0212 */
[----:B------:R-:W-:Y:S01]  /*2810*/  IADD3 R6, R3, 0x1c, RZ ;  /* 0x0000001c03067810 */ /* 0x000fe20007ffe0ff */
[C---:B------:R-:W-:Y:S01]  /*2820*/  IMAD R19, R0.reuse, R23, R19 ;  /* 0x0000001700137224 */ /* 0x040fe200078e0213 */
[----:B------:R-:W-:Y:S01]  /*2830*/  ISETP.GT.U32.AND P0, PT, R0, R15, PT ;  /* 0x0000000f0000720c */ /* 0x000fe20003f04070 */
[----:B------:R-:W-:Y:S01]  /*2840*/  @!P6 IMAD.IADD R16, R16, 0x1, -R0 ;  /* 0x000000011010e824 */ /* 0x000fe200078e0a00 */
[----:B------:R-:W-:-:S02]  /*2850*/  ISETP.GT.U32.AND P5, PT, R0, R14, PT ;  /* 0x0000000e0000720c */ /* 0x000fc40003fa4070 */
[----:B------:R-:W-:Y:S02]  /*2860*/  IABS R20, R6 ;  /* 0x0000000600147213 */ /* 0x000fe40000000000 */
[----:B------:R-:W-:-:S03]  /*2870*/  ISETP.GT.U32.AND P6, PT, R0, R19, PT ;  /* 0x000000130000720c */ /* 0x000fc60003fc4070 */
[----:B------:R-:W-:Y:S01]  /*2880*/  IMAD.HI.U32 R25, R2, R20, RZ ;  /* 0x0000001402197227 */ /* 0x000fe200078e00ff */
[----:B------:R-:W-:-:S03]  /*2890*/  IADD3 R21, R3, 0x1a, RZ ;  /* 0x0000001a03157810 */ /* 0x000fc60007ffe0ff */
[--C-:B------:R-:W-:Y:S01]  /*28a0*/  @!P4 IMAD.IADD R17, R17, 0x1, -R0.reuse ;  /* 0x000000011111c824 */ /* 0x100fe200078e0a00 */
[----:B------:R-:W-:Y:S01]  /*28b0*/  ISETP.GE.AND P4, PT, R24, RZ, PT ;  /* 0x000000ff1800720c */ /* 0x000fe20003f86270 */
[----:B------:R-:W-:Y:S02]  /*28c0*/  IMAD.MOV R24, RZ, RZ, -R25 ;  /* 0x000000ffff187224 */ /* 0x000fe400078e0a19 */
[--C-:B------:R-:W-:Y:S01]  /*28d0*/  @!P0 IMAD.IADD R15, R15, 0x1, -R0.reuse ;  /* 0x000000010f0f8824 */ /* 0x100fe200078e0a00 */
[----:B------:R-:W-:Y:S01]  /*28e0*/  ISETP.GE.AND P0, PT, R22, RZ, PT ;  /* 0x000000ff1600720c */ /* 0x000fe20003f06270 */
[----:B------:R-:W-:Y:S01]  /*28f0*/  @!P5 IMAD.IADD R14, R14, 0x1, -R0 ;  /* 0x000000010e0ed824 */ /* 0x000fe200078e0a00 */
[C---:B------:R-:W-:Y:S01]  /*2900*/  ISETP.GT.U32.AND P5, PT, R0.reuse, R18, PT ;  /* 0x000000120000720c */ /* 0x040fe20003fa4070 */
[----:B------:R-:W-:Y:S01]  /*2910*/  IMAD R20, R0, R24, R20 ;  /* 0x0000001800147224 */ /* 0x000fe200078e0214 */
[----:B------:R-:W-:Y:S01]  /*2920*/  IABS R23, R21 ;  /* 0x0000001500177213 */ /* 0x000fe20000000000 */
[----:B------:R-:W-:-:S02]  /*2930*/  @!P6 IMAD.IADD R19, R19, 0x1, -R0 ;  /* 0x000000011313e824 */ /* 0x000fc400078e0a00 */
[----:B------:R-:W-:Y:S01]  /*2940*/  @!P3 IMAD.MOV R15, RZ, RZ, -R15 ;  /* 0x000000ffff0fb224 */ /* 0x000fe200078e0a0f */
[----:B------:R-:W-:Y:S01]  /*2950*/  ISETP.GT.U32.AND P6, PT, R0, R20, PT ;  /* 0x000000140000720c */ /* 0x000fe20003fc4070 */
[----:B------:R-:W-:Y:S01]  /*2960*/  IMAD.HI.U32 R24, R2, R23, RZ ;  /* 0x0000001702187227 */ /* 0x000fe200078e00ff */
[----:B------:R-:W-:-:S03]  /*2970*/  ISETP.GT.U32.AND P3, PT, R0, R19, PT ;  /* 0x000000130000720c */ /* 0x000fc60003f64070 */
[----:B------:R-:W-:Y:S01]  /*2980*/  IMAD.MOV R24, RZ, RZ, -R24 ;  /* 0x000000ffff187224 */ /* 0x000fe200078e0a18 */
[----:B------:R-:W-:Y:S01]  /*2990*/  ISETP.GE.AND P1, PT, R4, RZ, PT ;  /* 0x000000ff0400720c */ /* 0x000fe20003f26270 */
[----:B------:R-:W-:Y:S01]  /*29a0*/  @!P0 IMAD.MOV R17, RZ, RZ, -R17 ;  /* 0x000000ffff118224 */ /* 0x000fe200078e0a11 */
[----:B------:R-:W-:Y:S01]  /*29b0*/  ISETP.GE.AND P0, PT, R21, RZ, PT ;  /* 0x000000ff1500720c */ /* 0x000fe20003f06270 */
[----:B------:R-:W-:Y:S02]  /*29c0*/  @!P5 IMAD.IADD R18, R18, 0x1, -R0 ;  /* 0x000000011212d824 */ /* 0x000fe400078e0a00 */
[C---:B------:R-:W-:Y:S02]  /*29d0*/  IMAD R21, R0.reuse, R24, R23 ;  /* 0x0000001800157224 */ /* 0x040fe400078e0217 */
[----:B------:R-:W-:Y:S01]  /*29e0*/  @!P2 IMAD.MOV R14, RZ, RZ, -R14 ;  /* 0x000000ffff0ea224 */ /* 0x000fe200078e0a0e */
[----:B------:R-:W-:Y:S01]  /*29f0*/  ISETP.GT.U32.AND P2, PT, R0, R18, PT ;  /* 0x000000120000720c */ /* 0x000fe20003f44070 */
[--C-:B------:R-:W-:Y:S01]  /*2a00*/  @!P3 IMAD.IADD R19, R19, 0x1, -R0.reuse ;  /* 0x000000011313b824 */ /* 0x100fe200078e0a00 */
[----:B------:R-:W-:Y:S01]  /*2a10*/  IADD3 R4, R3, 0x18, RZ ;  /* 0x0000001803047810 */ /* 0x000fe20007ffe0ff */
[----:B------:R-:W-:Y:S01]  /*2a20*/  @!P6 IMAD.IADD R20, R20, 0x1, -R0 ;  /* 0x000000011414e824 */ /* 0x000fe200078e0a00 */
[----:B------:R-:W-:-:S02]  /*2a30*/  ISETP.GT.U32.AND P3, PT, R0, R21, PT ;  /* 0x000000150000720c */ /* 0x000fc40003f64070 */
[----:B------:R-:W-:Y:S02]  /*2a40*/  IABS R22, R4 ;  /* 0x0000000400167213 */ /* 0x000fe40000000000 */
[----:B------:R-:W-:Y:S02]  /*2a50*/  ISETP.GE.AND P5, PT, R5, RZ, PT ;  /* 0x000000ff0500720c */ /* 0x000fe40003fa6270 */
[----:B------:R-:W-:Y:S01]  /*2a60*/  ISETP.GT.U32.AND P6, PT, R0, R20, PT ;  /* 0x000000140000720c */ /* 0x000fe20003fc4070 */
[----:B------:R-:W-:Y:S01]  /*2a70*/  @!P1 IMAD.MOV R16, RZ, RZ, -R16 ;  /* 0x000000ffff109224 */ /* 0x000fe200078e0a10 */
[----:B------:R-:W-:Y:S01]  /*2a80*/  ISETP.GE.AND P1, PT, R6, RZ, PT ;  /* 0x000000ff0600720c */ /* 0x000fe20003f26270 */
[----:B------:R-:W-:-:S04]  /*2a90*/  IMAD.HI.U32 R5, R2, R22, RZ ;  /* 0x0000001602057227 */ /* 0x000fc800078e00ff */
[--C-:B------:R-:W-:Y:S01]  /*2aa0*/  @!P2 IMAD.IADD R18, R18, 0x1, -R0.reuse ;  /* 0x000000011212a824 */ /* 0x100fe200078e0a00 */
[----:B------:R-:W-:Y:S01]  /*2ab0*/  ISETP.GE.AND P2, PT, R4, RZ, PT ;  /* 0x000000ff0400720c */ /* 0x000fe20003f46270 */
[----:B------:R-:W-:Y:S01]  /*2ac0*/  IMAD.MOV R5, RZ, RZ, -R5 ;  /* 0x000000ffff057224 */ /* 0x000fe200078e0a05 */
[----:B------:R-:W-:Y:S01]  /*2ad0*/  IADD3 R4, R3, 0x16, RZ ;  /* 0x0000001603047810 */ /* 0x000fe20007ffe0ff */
[----:B------:R-:W-:Y:S02]  /*2ae0*/  @!P3 IMAD.IADD R21, R21, 0x1, -R0 ;  /* 0x000000011515b824 */ /* 0x000fe400078e0a00 */
[C---:B------:R-:W-:Y:S01]  /*2af0*/  IMAD R22, R0.reuse, R5, R22 ;  /* 0x0000000500167224 */ /* 0x040fe200078e0216 */
[----:B------:R-:W-:Y:S01]  /*2b00*/  IABS R23, R4 ;  /* 0x0000000400177213 */ /* 0x000fe20000000000 */
[----:B------:R-:W-:Y:S01]  /*2b10*/  @!P5 IMAD.MOV R19, RZ, RZ, -R19 ;  /* 0x000000ffff13d224 */ /* 0x000fe200078e0a13 */
[----:B------:R-:W-:Y:S01]  /*2b20*/  ISETP.GT.U32.AND P5, PT, R0, R21, PT ;  /* 0x000000150000720c */ /* 0x000fe20003fa4070 */
[----:B------:R-:W-:-:S02]  /*2b30*/  @!P6 IMAD.IADD R20, R20, 0x1, -R0 ;  /* 0x000000011414e824 */ /* 0x000fc400078e0a00 */
[----:B------:R-:W-:Y:S01]  /*2b40*/  @!P4 IMAD.MOV R18, RZ, RZ, -R18 ;  /* 0x000000ffff12c224 */ /* 0x000fe200078e0a12 */
[----:B------:R-:W-:Y:S01]  /*2b50*/  ISETP.GE.AND P4, PT, R4, RZ, PT ;  /* 0x000000ff0400720c */ /* 0x000fe20003f86270 */
[----:B------:R-:W-:Y:S01]  /*2b60*/  @!P1 IMAD.MOV R20, RZ, RZ, -R20 ;  /* 0x000000ffff149224 */ /* 0x000fe200078e0a14 */
[----:B------:R-:W-:Y:S01]  /*2b70*/  ISETP.GT.U32.AND P1, PT, R0, R22, PT ;  /* 0x000000160000720c */ /* 0x000fe20003f24070 */
[----:B------:R-:W-:-:S04]  /*2b80*/  IMAD.HI.U32 R4, R2, R23, RZ ;  /* 0x0000001702047227 */ /* 0x000fc800078e00ff */
[----:B------:R-:W-:Y:S01]  /*2b90*/  IMAD.MOV R4, RZ, RZ, -R4 ;  /* 0x000000ffff047224 */ /* 0x000fe200078e0a04 */
[----:B------:R-:W-:Y:S01]  /*2ba0*/  IADD3 R5, R3, 0x14, RZ ;  /* 0x0000001403057810 */ /* 0x000fe20007ffe0ff */
[--C-:B------:R-:W-:Y:S02]  /*2bb0*/  @!P5 IMAD.IADD R21, R21, 0x1, -R0.reuse ;  /* 0x000000011515d824 */ /* 0x100fe400078e0a00 */
[----:B------:R-:W-:Y:S01]  /*2bc0*/  IMAD R23, R0, R4, R23 ;  /* 0x0000000400177224 */ /* 0x000fe200078e0217 */
[----:B------:R-:W-:Y:S01]  /*2bd0*/  ISETP.GE.AND P3, PT, R5, RZ, PT ;  /* 0x000000ff0500720c */ /* 0x000fe20003f66270 */
[----:B------:R-:W-:Y:S01]  /*2be0*/  @!P0 IMAD.MOV R21, RZ, RZ, -R21 ;  /* 0x000000ffff158224 */ /* 0x000fe200078e0a15 */
[----:B------:R-:W-:Y:S01]  /*2bf0*/  IABS R5, R5 ;  /* 0x0000000500057213 */ /* 0x000fe20000000000 */
[----:B------:R-:W-:Y:S01]  /*2c00*/  @!P1 IMAD.IADD R22, R22, 0x1, -R0 ;  /* 0x0000000116169824 */ /* 0x000fe200078e0a00 */
[----:B------:R-:W-:-:S03]  /*2c10*/  ISETP.GT.U32.AND P0, PT, R0, R23, PT ;  /* 0x000000170000720c */ /* 0x000fc60003f04070 */
[----:B------:R-:W-:Y:S01]  /*2c20*/  IMAD.HI.U32 R24, R2, R5, RZ ;  /* 0x0000000502187227 */ /* 0x000fe200078e00ff */
[C---:B------:R-:W-:Y:S02]  /*2c30*/  ISETP.GT.U32.AND P1, PT, R0.reuse, R22, PT ;  /* 0x000000160000720c */ /* 0x040fe40003f24070 */
[C---:B------:R-:W-:Y:S01]  /*2c40*/  IADD3 R25, R3.reuse, 0x12, RZ ;  /* 0x0000001203197810 */ /* 0x040fe20007ffe0ff */
[----:B------:R-:W-:Y:S01]  /*2c50*/  IMAD.MOV R24, RZ, RZ, -R24 ;  /* 0x000000ffff187224 */ /* 0x000fe200078e0a18 */
[----:B------:R-:W-:Y:S02]  /*2c60*/  IADD3 R6, R3, 0x10, RZ ;  /* 0x0000001003067810 */ /* 0x000fe40007ffe0ff */
[----:B------:R-:W-:Y:S01]  /*2c70*/  ISETP.GE.AND P6, PT, R25, RZ, PT ;  /* 0x000000ff1900720c */ /* 0x000fe20003fc6270 */
[----:B------:R-:W-:Y:S01]  /*2c80*/  IMAD R24, R0, R24, R5 ;  /* 0x0000001800187224 */ /* 0x000fe200078e0205 */
[----:B------:R-:W-:Y:S01]  /*2c90*/  IABS R25, R25 ;  /* 0x0000001900197213 */ /* 0x000fe20000000000 */
[----:B------:R-:W-:Y:S01]  /*2ca0*/  @!P0 IMAD.IADD R23, R23, 0x1, -R0 ;  /* 0x0000000117178824 */ /* 0x000fe200078e0a00 */
[----:B------:R-:W-:-:S02]  /*2cb0*/  IABS R26, R6 ;  /* 0x00000006001a7213 */ /* 0x000fc40000000000 */
[----:B------:R-:W-:Y:S01]  /*2cc0*/  ISETP.GE.AND P5, PT, R6, RZ, PT ;  /* 0x000000ff0600720c */ /* 0x000fe20003fa6270 */
[----:B------:R-:W-:Y:S01]  /*2cd0*/  @!P1 IMAD.IADD R22, R22, 0x1, -R0 ;  /* 0x0000000116169824 */ /* 0x000fe200078e0a00 */
[----:B------:R-:W-:Y:S01]  /*2ce0*/  ISETP.GT.U32.AND P0, PT, R0, R23, PT ;  /* 0x000000170000720c */ /* 0x000fe20003f04070 */
[----:B------:R-:W-:Y:S01]  /*2cf0*/  IMAD.HI.U32 R6, R2, R25, RZ ;  /* 0x0000001902067227 */ /* 0x000fe200078e00ff */
[C---:B------:R-:W-:Y:S01]  /*2d00*/  ISETP.GT.U32.AND P1, PT, R0.reuse, R24, PT ;  /* 0x000000180000720c */ /* 0x040fe20003f24070 */
[----:B------:R-:W-:Y:S02]  /*2d10*/  STL [R1+0x1530], R7 ;  /* 0x0015300701007387 */ /* 0x000fe40000100800 */
[----:B------:R-:W-:Y:S02]  /*2d20*/  IMAD.MOV R4, RZ, RZ, -R6 ;  /* 0x000000ffff047224 */ /* 0x000fe400078e0a06 */
[----:B------:R0:W-:Y:S02]  /*2d30*/  STL [R1+0x1534], R8 ;  /* 0x0015340801007387 */ /* 0x0001e40000100800 */
[----:B------:R-:W-:-:S02]  /*2d40*/  IMAD R25, R0, R4, R25 ;  /* 0x0000000400197224 */ /* 0x000fc400078e0219 */
[----:B------:R-:W-:Y:S04]  /*2d50*/  STL [R1+0x1538], R9 ;  /* 0x0015380901007387 */ /* 0x000fe80000100800 */
[----:B------:R-:W-:Y:S04]  /*2d60*/  STL [R1+0x153c], R10 ;  /* 0x00153c0a01007387 */ /* 0x000fe80000100800 */
[----:B------:R-:W-:Y:S01]  /*2d70*/  STL [R1+0x1540], R11 ;  /* 0x0015400b01007387 */ /* 0x000fe20000100800 */
[----:B0-----:R-:W-:-:S03]  /*2d80*/  IADD3 R8, R3, 0x6, RZ ;  /* 0x0000000603087810 */ /* 0x001fc60007ffe0ff */
[----:B------:R-:W-:Y:S01]  /*2d90*/  STL [R1+0x1544], R12 ;  /* 0x0015440c01007387 */ /* 0x000fe20000100800 */
[----:B------:R-:W-:-:S03]  /*2da0*/  @!P0 IMAD.IADD R23, R23, 0x1, -R0 ;  /* 0x0000000117178824 */ /* 0x000fc600078e0a00 */
[----:B------:R-:W-:Y:S01]  /*2db0*/  STL [R1+0x1548], R13 ;  /* 0x0015480d01007387 */ /* 0x000fe20000100800 */
[----:B------:R-:W-:Y:S01]  /*2dc0*/  @!P1 IMAD.IADD R24, R24, 0x1, -R0 ;  /* 0x0000000118189824 */ /* 0x000fe200078e0a00 */
[----:B------:R-:W-:Y:S02]  /*2dd0*/  ISETP.GT.U32.AND P0, PT, R0, R25, PT ;  /* 0x000000190000720c */ /* 0x000fe40003f04070 */
[----:B------:R-:W-:Y:S04]  /*2de0*/  STL [R1+0x154c], R14 ;  /* 0x00154c0e01007387 */ /* 0x000fe80000100800 */
[----:B------:R0:W-:Y:S01]  /*2df0*/  STL [R1+0x1550], R15 ;  /* 0x0015500f01007387 */ /* 0x0001e20000100800 */
[----:B------:R-:W-:Y:S01]  /*2e00*/  IABS R5, R8 ;  /* 0x0000000800057213 */ /* 0x000fe20000000000 */
[----:B------:R-:W-:Y:S01]  /*2e10*/  IMAD.HI.U32 R27, R2, R26, RZ ;  /* 0x0000001a021b7227 */ /* 0x000fe200078e00ff */
[----:B------:R-:W-:-:S02]  /*2e20*/  ISETP.GT.U32.AND P1, PT, R0, R24, PT ;  /* 0x000000180000720c */ /* 0x000fc40003f24070 */
[----:B0-----:R-:W-:-:S04]  /*2e30*/  IADD3 R15, R3, 0xc, RZ ;  /* 0x0000000c030f7810 */ /* 0x001fc80007ffe0ff */
[----:B------:R-:W-:Y:S01]  /*2e40*/  IABS R28, R15 ;  /* 0x0000000f001c7213 */ /* 0x000fe20000000000 */
[----:B------:R-:W-:Y:S01]  /*2e50*/  IMAD.MOV.U32 R7, RZ, RZ, R5 ;  /* 0x000000ffff077224 */ /* 0x000fe200078e0005 */
[C---:B------:R-:W-:Y:S01]  /*2e60*/  IADD3 R10, R3.reuse, 0xa, RZ ;  /* 0x0000000a030a7810 */ /* 0x040fe20007ffe0ff */
[----:B------:R-:W-:Y:S02]  /*2e70*/  IMAD.MOV R6, RZ, RZ, -R27 ;  /* 0x000000ffff067224 */ /* 0x000fe400078e0a1b */
[----:B------:R-:W-:Y:S01]  /*2e80*/  IMAD.HI.U32 R5, R2, R28, RZ ;  /* 0x0000001c02057227 */ /* 0x000fe200078e00ff */
[----:B------:R0:W-:Y:S01]  /*2e90*/  STL [R1+0x1554], R16 ;  /* 0x0015541001007387 */ /* 0x0001e20000100800 */
[----:B------:R-:W-:Y:S02]  /*2ea0*/  IADD3 R9, R3, 0x8, RZ ;  /* 0x0000000803097810 */ /* 0x000fe40007ffe0ff */
[----:B------:R-:W-:Y:S01]  /*2eb0*/  IMAD R26, R0, R6, R26 ;  /* 0x00000006001a7224 */ /* 0x000fe200078e021a */
[----:B------:R-:W-:Y:S01]  /*2ec0*/  IABS R29, R10 ;  /* 0x0000000a001d7213 */ /* 0x000fe20000000000 */
[----:B------:R-:W-:-:S02]  /*2ed0*/  IMAD.MOV R5, RZ, RZ, -R5 ;  /* 0x000000ffff057224 */ /* 0x000fc400078e0a05 */
[----:B------:R-:W-:Y:S01]  /*2ee0*/  @!P0 IMAD.IADD R25, R25, 0x1, -R0 ;  /* 0x0000000119198824 */ /* 0x000fe200078e0a00 */
[----:B0-----:R-:W-:Y:S02]  /*2ef0*/  IADD3 R16, R3, 0xe, RZ ;  /* 0x0000000e03107810 */ /* 0x001fe40007ffe0ff */
[----:B------:R-:W-:Y:S01]  /*2f00*/  IABS R4, R9 ;  /* 0x0000000900047213 */ /* 0x000fe20000000000 */
[C---:B------:R-:W-:Y:S01]  /*2f10*/  IMAD R28, R0.reuse, R5, R28 ;  /* 0x00000005001c7224 */ /* 0x040fe200078e021c */
[----:B------:R-:W-:Y:S01]  /*2f20*/  IABS R27, R16 ;  /* 0x00000010001b7213 */ /* 0x000fe20000000000 */
[----:B------:R-:W-:Y:S01]  /*2f30*/  @!P2 IMAD.MOV R22, RZ, RZ, -R22 ;  /* 0x000000ffff16a224 */ /* 0x000fe200078e0a16 */
[----:B------:R-:W-:Y:S01]  /*2f40*/  ISETP.GT.U32.AND P2, PT, R0, R26, PT ;  /* 0x0000001a0000720c */ /* 0x000fe20003f44070 */
[----:B------:R-:W-:Y:S01]  /*2f50*/  @!P1 IMAD.IADD R24, R24, 0x1, -R0 ;  /* 0x0000000118189824 */ /* 0x000fe200078e0a00 */
[----:B------:R-:W-:Y:S01]  /*2f60*/  ISETP.GT.U32.AND P0, PT, R0, R25, PT ;  /* 0x000000190000720c */ /* 0x000fe20003f04070 */
[----:B------:R-:W-:-:S04]  /*2f70*/  IMAD.HI.U32 R6, R2, R29, RZ ;  /* 0x0000001d02067227 */ /* 0x000fc800078e00ff */
[----:B------:R-:W-:-:S04]  /*2f80*/  IMAD.HI.U32 R13, R2, R7, RZ ;  /* 0x00000007020d7227 */ /* 0x000fc800078e00ff */
[----:B------:R-:W-:Y:S02]  /*2f90*/  IMAD.MOV.U32 R11, RZ, RZ, R4 ;  /* 0x000000ffff0b7224 */ /* 0x000fe400078e0004 */
[----:B------:R-:W-:-:S04]  /*2fa0*/  IMAD.HI.U32 R4, R2, R27, RZ ;  /* 0x0000001b02047227 */ /* 0x000fc800078e00ff */
[----:B------:R-:W-:Y:S01]  /*2fb0*/  @!P3 IMAD.MOV R24, RZ, RZ, -R24 ;  /* 0x000000ffff18b224 */ /* 0x000fe200078e0a18 */
[C---:B------:R-:W-:Y:S01]  /*2fc0*/  ISETP.GT.U32.AND P3, PT, R0.reuse, R28, PT ;  /* 0x0000001c0000720c */ /* 0x040fe20003f64070 */
[----:B------:R-:W-:Y:S02]  /*2fd0*/  IMAD.MOV R12, RZ, RZ, -R6 ;  /* 0x000000ffff0c7224 */ /* 0x000fe400078e0a06 */
[----:B------:R-:W-:Y:S02]  /*2fe0*/  IMAD.MOV R5, RZ, RZ, -R13 ;  /* 0x000000ffff057224 */ /* 0x000fe400078e0a0d */
[----:B------:R-:W-:Y:S02]  /*2ff0*/  IMAD.MOV R4, RZ, RZ, -R4 ;  /* 0x000000ffff047224 */ /* 0x000fe400078e0a04 */
[C---:B------:R-:W-:Y:S02]  /*3000*/  IMAD R29, R0.reuse, R12, R29 ;  /* 0x0000000c001d7224 */ /* 0x040fe400078e021d */
[----:B------:R-:W-:Y:S01]  /*3010*/  IMAD R5, R0, R5, R7 ;  /* 0x0000000500057224 */ /* 0x000fe200078e0207 */
[C---:B------:R-:W-:Y:S01]  /*3020*/  IADD3 R7, R3.reuse, 0x4, RZ ;  /* 0x0000000403077810 */ /* 0x040fe20007ffe0ff */
[----:B------:R-:W-:Y:S01]  /*3030*/  IMAD.HI.U32 R14, R2, R11, RZ ;  /* 0x0000000b020e7227 */ /* 0x000fe200078e00ff */
[----:B------:R-:W-:-:S03]  /*3040*/  ISETP.GE.AND P1, PT, R3, RZ, PT ;  /* 0x000000ff0300720c */ /* 0x000fc60003f26270 */
[----:B------:R-:W-:Y:S01]  /*3050*/  IMAD R27, R0, R4, R27 ;  /* 0x00000004001b7224 */ /* 0x000fe200078e021b */
[----:B------:R-:W-:Y:S01]  /*3060*/  IADD3 R12, R3, 0x2, RZ ;  /* 0x00000002030c7810 */ /* 0x000fe20007ffe0ff */
[--C-:B------:R-:W-:Y:S01]  /*3070*/  @!P0 IMAD.IADD R25, R25, 0x1, -R0.reuse ;  /* 0x0000000119198824 */ /* 0x100fe200078e0a00 */
[----:B------:R-:W-:Y:S01]  /*3080*/  IABS R4, R3 ;  /* 0x0000000300047213 */ /* 0x000fe20000000000 */
[----:B------:R-:W-:Y:S01]  /*3090*/  @!P2 IMAD.IADD R26, R26, 0x1, -R0 ;  /* 0x000000011a1aa824 */ /* 0x000fe200078e0a00 */
[----:B------:R-:W-:Y:S01]  /*30a0*/  IABS R3, R7 ;  /* 0x0000000700037213 */ /* 0x000fe20000000000 */
[----:B------:R-:W-:Y:S01]  /*30b0*/  IMAD.MOV R6, RZ, RZ, -R14 ;  /* 0x000000ffff067224 */ /* 0x000fe200078e0a0e */
[C---:B------:R-:W-:Y:S01]  /*30c0*/  ISETP.GT.U32.AND P0, PT, R0.reuse, R29, PT ;  /* 0x0000001d0000720c */ /* 0x040fe20003f04070 */
[----:B------:R-:W-:Y:S01]  /*30d0*/  @!P4 IMAD.MOV R23, RZ, RZ, -R23 ;  /* 0x000000ffff17c224 */ /* 0x000fe200078e0a17 */
[----:B------:R-:W-:Y:S01]  /*30e0*/  ISETP.GT.U32.AND P4, PT, R0, R27, PT ;  /* 0x0000001b0000720c */ /* 0x000fe20003f84070 */
[----:B------:R-:W-:Y:S01]  /*30f0*/  @!P3 IMAD.IADD R28, R28, 0x1, -R0 ;  /* 0x000000011c1cb824 */ /* 0x000fe200078e0a00 */
[C---:B------:R-:W-:Y:S01]  /*3100*/  ISETP.GT.U32.AND P2, PT, R0.reuse, R26, PT ;  /* 0x0000001a0000720c */ /* 0x040fe20003f44070 */
[----:B------:R-:W-:-:S02]  /*3110*/  IMAD R6, R0, R6, R11 ;  /* 0x0000000600067224 */ /* 0x000fc400078e020b */
[----:B------:R-:W-:-:S04]  /*3120*/  IMAD.HI.U32 R11, R2, R3, RZ ;  /* 0x00000003020b7227 */ /* 0x000fc800078e00ff */
[----:B------:R-:W-:Y:S01]  /*3130*/  IMAD.MOV.U32 R14, RZ, RZ, R4 ;  /* 0x000000ffff0e7224 */ /* 0x000fe200078e0004 */
[----:B------:R-:W-:Y:S01]  /*3140*/  IABS R4, R12 ;  /* 0x0000000c00047213 */ /* 0x000fe20000000000 */
[----:B------:R-:W-:Y:S01]  /*3150*/  @!P6 IMAD.MOV R25, RZ, RZ, -R25 ;  /* 0x000000ffff19e224 */ /* 0x000fe200078e0a19 */
[C---:B------:R-:W-:Y:S01]  /*3160*/  ISETP.GT.U32.AND P6, PT, R0.reuse, R28, PT ;  /* 0x0000001c0000720c */ /* 0x040fe20003fc4070 */
[----:B------:R-:W-:Y:S02]  /*3170*/  IMAD.MOV R11, RZ, RZ, -R11 ;  /* 0x000000ffff0b7224 */ /* 0x000fe400078e0a0b */
[----:B------:R-:W-:Y:S02]  /*3180*/  @!P0 IMAD.IADD R29, R29, 0x1, -R0 ;  /* 0x000000011d1d8824 */ /* 0x000fe400078e0a00 */
[----:B------:R-:W-:Y:S02]  /*3190*/  IMAD R3, R0, R11, R3 ;  /* 0x0000000b00037224 */ /* 0x000fe400078e0203 */
[----:B------:R-:W-:-:S04]  /*31a0*/  IMAD.HI.U32 R13, R2, R4, RZ ;  /* 0x00000004020d7227 */ /* 0x000fc800078e00ff */
[----:B------:R-:W-:Y:S01]  /*31b0*/  IMAD.HI.U32 R11, R2, R14, RZ ;  /* 0x0000000e020b7227 */ /* 0x000fe200078e00ff */
[----:B------:R-:W-:-:S03]  /*31c0*/  ISETP.GT.U32.AND P0, PT, R0, R29, PT ;  /* 0x0000001d0000720c */ /* 0x000fc60003f04070 */
[--C-:B------:R-:W-:Y:S02]  /*31d0*/  @!P4 IMAD.IADD R27, R27, 0x1, -R0.reuse ;  /* 0x000000011b1bc824 */ /* 0x100fe400078e0a00 */
[--C-:B------:R-:W-:Y:S01]  /*31e0*/  @!P2 IMAD.IADD R26, R26, 0x1, -R0.reuse ;  /* 0x000000011a1aa824 */ /* 0x100fe200078e0a00 */
[C---:B------:R-:W-:Y:S01]  /*31f0*/  ISETP.GT.U32.AND P2, PT, R0.reuse, R5, PT ;  /* 0x000000050000720c */ /* 0x040fe20003f44070 */
[----:B------:R-:W-:Y:S02]  /*3200*/  IMAD.MOV R2, RZ, RZ, -R13 ;  /* 0x000000ffff027224 */ /* 0x000fe400078e0a0d */
[----:B------:R-:W-:Y:S01]  /*3210*/  IMAD.MOV R11, RZ, RZ, -R11 ;  /* 0x000000ffff0b7224 */ /* 0x000fe200078e0a0b */
[----:B------:R-:W-:Y:S01]  /*3220*/  ISETP.GT.U32.AND P3, PT, R0, R27, PT ;  /* 0x0000001b0000720c */ /* 0x000fe20003f64070 */
[----:B------:R-:W-:Y:S01]  /*3230*/  @!P6 IMAD.IADD R28, R28, 0x1, -R0 ;  /* 0x000000011c1ce824 */ /* 0x000fe200078e0a00 */
[C---:B------:R-:W-:Y:S01]  /*3240*/  ISETP.GT.U32.AND P6, PT, R0.reuse, R3, PT ;  /* 0x000000030000720c */ /* 0x040fe20003fc4070 */
[----:B------:R-:W-:-:S02]  /*3250*/  IMAD R2, R0, R2, R4 ;  /* 0x0000000200027224 */ /* 0x000fc400078e0204 */
[----:B------:R-:W-:Y:S02]  /*3260*/  IMAD R4, R0, R11, R14 ;  /* 0x0000000b00047224 */ /* 0x000fe400078e020e */
[----:B------:R-:W0:Y:S01]  /*3270*/  S2R R14, SR_TID.X ;  /* 0x00000000000e7919 */ /* 0x000e220000002100 */
[--C-:B------:R-:W-:Y:S01]  /*3280*/  @!P0 IMAD.IADD R29, R29, 0x1, -R0.reuse ;  /* 0x000000011d1d8824 */ /* 0x100fe200078e0a00 */
[----:B------:R-:W-:Y:S01]  /*3290*/  ISETP.GE.AND P0, PT, R15, RZ, PT ;  /* 0x000000ff0f00720c */ /* 0x000fe20003f06270 */
[----:B------:R-:W-:-:S03]  /*32a0*/  @!P2 IMAD.IADD R5, R5, 0x1, -R0 ;  /* 0x000000010505a824 */ /* 0x000fc600078e0a00 */
[--C-:B------:R-:W-:Y:S01]  /*32b0*/  @!P3 IMAD.IADD R27, R27, 0x1, -R0.reuse ;  /* 0x000000011b1bb824 */ /* 0x100fe200078e0a00 */
[----:B------:R-:W-:Y:S01]  /*32c0*/  ISETP.GE.AND P3, PT, R16, RZ, PT ;  /* 0x000000ff1000720c */ /* 0x000fe20003f66270 */
[----:B------:R-:W-:Y:S01]  /*32d0*/  @!P6 IMAD.IADD R3, R3, 0x1, -R0 ;  /* 0x000000010303e824 */ /* 0x000fe200078e0a00 */
[C---:B------:R-:W-:Y:S01]  /*32e0*/  ISETP.GT.U32.AND P2, PT, R0.reuse, R5, PT ;  /* 0x000000050000720c */ /* 0x040fe20003f44070 */
[----:B------:R-:W-:Y:S01]  /*32f0*/  IMAD.MOV.U32 R13, RZ, RZ, 0x1f ;  /* 0x0000001fff0d7424 */ /* 0x000fe200078e00ff */
[----:B------:R-:W5:Y:S02]  /*3300*/  LDL.LU R16, [R1+0x1554] ;  /* 0x0015540001107983 */ /* 0x000f640000300800 */
[----:B------:R-:W-:Y:S02]  /*3310*/  ISETP.GT.U32.AND P6, PT, R0, R3, PT ;  /* 0x000000030000720c */ /* 0x000fe40003fc4070 */
[----:B------:R-:W-:Y:S01]  /*3320*/  IADD3 R13, R13, c[0x0][0x180], RZ ;  /* 0x000060000d0d7a10 */ /* 0x000fe20007ffe0ff */
[----:B------:R-:W-:Y:S01]  /*3330*/  @!P0 IMAD.MOV R28, RZ, RZ, -R28 ;  /* 0x000000ffff1c8224 */ /* 0x000fe200078e0a1c */
[----:B------:R-:W-:-:S02]  /*3340*/  ISETP.GE.AND P0, PT, R8, RZ, PT ;  /* 0x000000ff0800720c */ /* 0x000fc40003f06270 */
[----:B------:R-:W-:Y:S01]  /*3350*/  SHF.R.S32.HI R11, RZ, 0x1f, R13 ;  /* 0x0000001fff0b7819 */ /* 0x000fe2000001140d */
[----:B------:R-:W-:Y:S01]  /*3360*/  @!P3 IMAD.MOV R27, RZ, RZ, -R27 ;  /* 0x000000ffff1bb224 */ /* 0x000fe200078e0a1b */
[----:B------:R-:W-:Y:S01]  /*3370*/  ISETP.GE.AND P3, PT, R10, RZ, PT ;  /* 0x000000ff0a00720c */ /* 0x000fe20003f66270 */
[--C-:B------:R-:W-:Y:S01]  /*3380*/  @!P2 IMAD.IADD R5, R5, 0x1, -R0.reuse ;  /* 0x000000010505a824 */ /* 0x100fe200078e0a00 */
[----:B------:R-:W3:Y:S01]  /*3390*/  LDL.LU R10, [R1+0xc] ;  /* 0x00000c00010a7983 */ /* 0x000ee20000300800 */
[----:B0-----:R-:W-:Y:S01]  /*33a0*/  IMAD.SHL.U32 R8, R14, 0x8, RZ ;  /* 0x000000080e087824 */ /* 0x001fe200078e00ff */
[----:B------:R-:W-:Y:S02]  /*33b0*/  ISETP.GE.AND P2, PT, R9, RZ, PT ;  /* 0x000000ff0900720c */ /* 0x000fe40003f46270 */
[----:B------:R-:W-:Y:S01]  /*33c0*/  LEA.HI R11, R11, R13, RZ, 0x5 ;  /* 0x0000000d0b0b7211 */ /* 0x000fe200078f28ff */
[----:B------:R-:W4:Y:S01]  /*33d0*/  LDL.LU R9, [R1+0x8] ;  /* 0x0000080001097983 */ /* 0x000f220000300800 */
[----:B------:R-:W-:Y:S01]  /*33e0*/  LOP3.LUT R13, R8, 0x30, RZ, 0xc0, !PT ;  /* 0x00000030080d7812 */ /* 0x000fe200078ec0ff */
[----:B------:R-:W-:Y:S01]  /*33f0*/  @!P6 IMAD.IADD R3, R3, 0x1, -R0 ;  /* 0x000000010303e824 */ /* 0x000fe200078e0a00 */
[----:B------:R-:W-:Y:S01]  /*3400*/  ISETP.GE.AND P6, PT, R7, RZ, PT ;  /* 0x000000ff0700720c */ /* 0x000fe20003fc6270 */
[----:B------:R-:W5:Y:S04]  /*3410*/  LDL.LU R8, [R1+0x4] ;  /* 0x0000040001087983 */ /* 0x000f680000300800 */
[----:B------:R-:W5:Y:S01]  /*3420*/  LDL.LU R7, [R1] ;  /* 0x0000000001077983 */ /* 0x000f620000300800 */
[----:B------:R-:W-:-:S13]  /*3430*/  ISETP.GT.U32.AND P4, PT, R0, R6, PT ;  /* 0x000000060000720c */ /* 0x000fda0003f84070 */
[----:B------:R-:W-:-:S05]  /*3440*/  @!P4 IMAD.IADD R6, R6, 0x1, -R0 ;  /* 0x000000010606c824 */ /* 0x000fca00078e0a00 */
[C---:B------:R-:W-:Y:S01]  /*3450*/  ISETP.GT.U32.AND P4, PT, R0.reuse, R6, PT ;  /* 0x000000060000720c */ /* 0x040fe20003f84070 */
[----:B------:R-:W-:Y:S01]  /*3460*/  @!P5 IMAD.MOV R26, RZ, RZ, -R26 ;  /* 0x000000ffff1ad224 */ /* 0x000fe200078e0a1a */
[----:B------:R-:W-:-:S11]  /*3470*/  ISETP.GT.U32.AND P5, PT, R0, R4, PT ;  /* 0x000000040000720c */ /* 0x000fd60003fa4070 */
[--C-:B------:R-:W-:Y:S01]  /*3480*/  @!P4 IMAD.IADD R6, R6, 0x1, -R0.reuse ;  /* 0x000000010606c824 */ /* 0x100fe200078e0a00 */
[----:B------:R-:W-:Y:S01]  /*3490*/  ISETP.GT.U32.AND P4, PT, R0, R2, PT ;  /* 0x000000020000720c */ /* 0x000fe20003f84070 */
[----:B------:R-:W-:Y:S02]  /*34a0*/  @!P5 IMAD.IADD R4, R4, 0x1, -R0 ;  /* 0x000000010404d824 */ /* 0x000fe400078e0a00 */
[----:B------:R-:W-:-:S03]  /*34b0*/  IMAD.SHL.U32 R11, R14, 0x2, RZ ;  /* 0x000000020e0b7824 */ /* 0x000fc600078e00ff */
[----:B------:R-:W-:-:S07]  /*34c0*/  ISETP.GT.U32.AND P5, PT, R0, R4, PT ;  /* 0x000000040000720c */ /* 0x000fce0003fa4070 */
[----:B------:R-:W-:-:S05]  /*34d0*/  @!P4 IMAD.IADD R2, R2, 0x1, -R0 ;  /* 0x000000010202c824 */ /* 0x000fca00078e0a00 */
[----:B------:R-:W-:Y:S02]  /*34e0*/  ISETP.GT.U32.AND P4, PT, R0, R2, PT ;  /* 0x000000020000720c */ /* 0x000fe40003f84070 */
[----:B------:R-:W-:-:S04]  /*34f0*/  LOP3.LUT R0, R11, 0x10, RZ, 0xc0, !PT ;  /* 0x000000100b007812 */ /* 0x000fc800078ec0ff */
[----:B------:R-:W-:Y:S02]  /*3500*/  LOP3.LUT R0, R0, 0x20, R14, 0xf8, !PT ;  /* 0x0000002000007812 */ /* 0x000fe400078ef80e */
[----:B------:R-:W-:-:S05]  /*3510*/  IABS R0, c[0x0][0x17c] ;  /* 0x00005f0000007a13 */ /* 0x000fca0000000000 */
[----:B------:R-:W-:Y:S02]  /*3520*/  @!P4 IMAD.IADD R2, R2, 0x1, -R0 ;  /* 0x000000010202c824 */ /* 0x000fe400078e0a00 */
[----:B------:R-:W0:Y:S02]  /*3530*/  S2R R0, SR_TID.X ;  /* 0x0000000000007919 */ /* 0x000e240000002100 */
[----:B0-----:R-:W-:-:S05]  /*3540*/  LOP3.LUT R0, R0, 0x7, RZ, 0xc0, !PT ;  /* 0x0000000700007812 */ /* 0x001fca00078ec0ff */
[----:B------:R-:W-:-:S05]  /*3550*/  IMAD R0, R0, 0x40, R13 ;  /* 0x0000004000007824 */ /* 0x000fca00078e020d */
[----:B------:R-:W-:Y:S02]  /*3560*/  LOP3.LUT R0, R0, 0x30, R11, 0x78, !PT ;  /* 0x0000003000007812 */ /* 0x000fe400078e780b */
[----:B------:R-:W-:-:S05]  /*3570*/  IABS R0, c[0x0][0x17c] ;  /* 0x00005f0000007a13 */ /* 0x000fca0000000000 */
[----:B------:R-:W-:Y:S02]  /*3580*/  @!P5 IMAD.IADD R4, R4, 0x1, -R0 ;  /* 0x000000010404d824 */ /* 0x000fe400078e0a00 */
[----:B------:R-:W0:Y:S01]  /*3590*/  S2R R0, SR_TID.X ;  /* 0x0000000000007919 */ /* 0x000e220000002100 */
[----:B------:R-:W-:-:S05]  /*35a0*/  LOP3.LUT R15, R14, 0x7, RZ, 0xc0, !PT ;  /* 0x000000070e0f7812 */ /* 0x000fca00078ec0ff */
[----:B------:R-:W-:Y:S01]  /*35b0*/  IMAD R15, R15, 0x40, R13 ;  /* 0x000000400f0f7824 */ /* 0x000fe200078e020d */
[----:B------:R-:W-:-:S05]  /*35c0*/  ISETP.GE.AND P4, PT, R12, RZ, PT ;  /* 0x000000ff0c00720c */ /* 0x000fca0003f86270 */
[----:B------:R-:W2:Y:S04]  /*35d0*/  LDL.LU R15, [R1+0x1550] ;  /* 0x00155000010f7983 */ /* 0x000ea80000300800 */
[----:B------:R-:W2:Y:S01]  /*35e0*/  LDL.LU R14, [R1+0x154c] ;  /* 0x00154c00010e7983 */ /* 0x000ea20000300800 */
[----:B------:R-:W-:-:S03]  /*35f0*/  @!P3 IMAD.MOV R29, RZ, RZ, -R29 ;  /* 0x000000ffff1db224 */ /* 0x000fc600078e0a1d */
[----:B------:R-:W2:Y:S01]  /*3600*/  LDL.LU R13, [R1+0x1548] ;  /* 0x00154800010d7983 */ /* 0x000ea20000300800 */
[----:B0-----:R-:W-:-:S03]  /*3610*/  LOP3.LUT R0, R0, 0x1f, RZ, 0xc0, !PT ;  /* 0x0000001f00007812 */ /* 0x001fc600078ec0ff */
[----:B------:R-:W2:Y:S02]  /*3620*/  LDL.LU R12, [R1+0x1544] ;  /* 0x00154400010c7983 */ /* 0x000ea40000300800 */
[----:B------:R-:W-:Y:S02]  /*3630*/  IMAD R0, R0, c[0x0][0x18c], RZ ;  /* 0x0000630000007a24 */ /* 0x000fe400078e02ff */
[----:B------:R-:W2:Y:S03]  /*3640*/  LDL.LU R11, [R1+0x1540] ;  /* 0x00154000010b7983 */ /* 0x000ea60000300800 */
[----:B------:R-:W-:Y:S02]  /*3650*/  LEA R0, P5, R0, c[0x0][0x168], 0x1 ;  /* 0x00005a0000007a11 */ /* 0x000fe400078a08ff */
[----:B------:R-:W-:-:S03]  /*3660*/  ISETP.NE.AND P3, PT, RZ, c[0x0][0x17c], PT ;  /* 0x00005f00ff007a0c */ /* 0x000fc60003f65270 */
[----:B------:R0:W-:Y:S02]  /*3670*/  STL [R1+0x1510], R0 ;  /* 0x0015100001007387 */ /* 0x0001e40000100800 */
[----:B0-----:R-:W-:-:S04]  /*3680*/  LOP3.LUT R0, RZ, c[0x0][0x17c], RZ, 0x33, !PT ;  /* 0x00005f00ff007a12 */ /* 0x001fc800078e33ff */
[C---:B---3--:R-:W-:Y:S02]  /*3690*/  SEL R10, R0.reuse, R10, !P3 ;  /* 0x0000000a000a7207 */ /* 0x048fe40005800000 */
[----:B----4-:R-:W-:-:S03]  /*36a0*/  SEL R9, R0, R9, !P3 ;  /* 0x0000000900097207 */ /* 0x010fc60005800000 */
[----:B------:R0:W-:Y:S01]  /*36b0*/  STL [R1+0x10], R10 ;  /* 0x0000100a01007387 */ /* 0x0001e20000100800 */
[C---:B-----5:R-:W-:Y:S02]  /*36c0*/  SEL R8, R0.reuse, R8, !P3 ;  /* 0x0000000800087207 */ /* 0x060fe40005800000 */
[C---:B------:R-:W-:Y:S01]  /*36d0*/  SEL R7, R0.reuse, R7, !P3 ;  /* 0x0000000700077207 */ /* 0x040fe20005800000 */
[----:B0-----:R-:W3:Y:S04]  /*36e0*/  LDL.LU R10, [R1+0x153c] ;  /* 0x00153c00010a7983 */ /* 0x001ee80000300800 */
[----:B------:R0:W-:Y:S04]  /*36f0*/  STL [R1+0xc], R9 ;  /* 0x00000c0901007387 */ /* 0x0001e80000100800 */
[----:B0-----:R-:W4:Y:S04]  /*3700*/  LDL.LU R9, [R1+0x1538] ;  /* 0x0015380001097983 */ /* 0x001f280000300800 */
[----:B------:R0:W-:Y:S04]  /*3710*/  STL [R1+0x8], R8 ;  /* 0x0000080801007387 */ /* 0x0001e80000100800 */
[----:B0-----:R-:W5:Y:S04]  /*3720*/  LDL.LU R8, [R1+0x1534] ;  /* 0x0015340001087983 */ /* 0x001f680000300800 */
[----:B------:R0:W-:Y:S04]  /*3730*/  STL [R1+0x4], R7 ;  /* 0x0000040701007387 */ /* 0x0001e80000100800 */
[----:B0-----:R-:W2:Y:S02]  /*3740*/  LDL.LU R7, [R1+0x1530] ;  /* 0x0015300001077983 */ /* 0x001ea40000300800 */
[----:B--2---:R-:W-:-:S05]  /*3750*/  SEL R0, R0, R7, !P3 ;  /* 0x0000000700007207 */ /* 0x004fca0005800000 */
[----:B------:R0:W-:Y:S04]  /*3760*/  STL [R1+0x1514], R0 ;  /* 0x0015140001007387 */ /* 0x0001e80000100800 */
[----:B0-----:R-:W2:Y:S04]  /*3770*/  LDL.LU R0, [R1+0x8] ;  /* 0x0000080001007983 */ /* 0x001ea80000300800 */
[----:B--2---:R0:W-:Y:S04]  /*3780*/  STL [R1+0x1518], R0 ;  /* 0x0015180001007387 */ /* 0x0041e80000100800 */
        /* <DEDUP_REMOVED lines=8> */
[----:B0-----:R-:W2:Y:S01]  /*3810*/  LDL.LU R0, [R1+0x40] ;  /* 0x0000400001007983 */ /* 0x001ea20000300800 */
[----:B------:R-:W-:-:S02]  /*3820*/  @!P2 IMAD.MOV R6, RZ, RZ, -R6 ;  /* 0x000000ffff06a224 */ /* 0x000fc400078e0a06 */
[----:B------:R-:W-:Y:S02]  /*3830*/  @!P0 IMAD.MOV R5, RZ, RZ, -R5 ;  /* 0x000000ffff058224 */ /* 0x000fe400078e0a05 */
[----:B------:R-:W-:Y:S02]  /*3840*/  @!P6 IMAD.MOV R3, RZ, RZ, -R3 ;  /* 0x000000ffff03e224 */ /* 0x000fe400078e0a03 */
[----:B------:R-:W-:Y:S02]  /*3850*/  @!P4 IMAD.MOV R2, RZ, RZ, -R2 ;  /* 0x000000ffff02c224 */ /* 0x000fe400078e0a02 */
[----:B------:R-:W-:Y:S01]  /*3860*/  @!P1 IMAD.MOV R4, RZ, RZ, -R4 ;  /* 0x000000ffff049224 */ /* 0x000fe200078e0a04 */
[----:B--2---:R0:W-:Y:S02]  /*3870*/  STL [R1+0x152c], R0 ;  /* 0x00152c0001007387 */ /* 0x0041e40000100800 */
[----:B0-----:R-:W-:-:S04]  /*3880*/  LOP3.LUT R0, RZ, c[0x0][0x17c], RZ, 0x33, !PT ;  /* 0x00005f00ff007a12 */ /* 0x001fc800078e33ff */
[C---:B-----5:R-:W-:Y:S02]  /*3890*/  SEL R8, R0.reuse, R8, !P3 ;  /* 0x0000000800087207 */ /* 0x060fe40005800000 */
[C---:B----4-:R-:W-:Y:S02]  /*38a0*/  SEL R9, R0.reuse, R9, !P3 ;  /* 0x0000000900097207 */ /* 0x050fe40005800000 */
[C---:B---3--:R-:W-:Y:S02]  /*38b0*/  SEL R10, R0.reuse, R10, !P3 ;  /* 0x0000000a000a7207 */ /* 0x048fe40005800000 */
[C---:B------:R-:W-:Y:S02]  /*38c0*/  SEL R11, R0.reuse, R11, !P3 ;  /* 0x0000000b000b7207 */ /* 0x040fe40005800000 */
[C---:B------:R-:W-:Y:S02]  /*38d0*/  SEL R12, R0.reuse, R12, !P3 ;  /* 0x0000000c000c7207 */ /* 0x040fe40005800000 */
[----:B------:R-:W-:-:S02]  /*38e0*/  SEL R13, R0, R13, !P3 ;  /* 0x0000000d000d7207 */ /* 0x000fc40005800000 */
[C---:B------:R-:W-:Y:S02]  /*38f0*/  SEL R14, R0.reuse, R14, !P3 ;  /* 0x0000000e000e7207 */ /* 0x040fe40005800000 */
[C---:B------:R-:W-:Y:S02]  /*3900*/  SEL R15, R0.reuse, R15, !P3 ;  /* 0x0000000f000f7207 */ /* 0x040fe40005800000 */
[C---:B------:R-:W-:Y:S02]  /*3910*/  SEL R16, R0.reuse, R16, !P3 ;  /* 0x0000001000107207 */ /* 0x040fe40005800000 */
        /* <DEDUP_REMOVED lines=17> */
[----:B------:R-:W-:Y:S02]  /*3a30*/  SEL R4, R0, R4, !P3 ;  /* 0x0000000400047207 */ /* 0x000fe40005800000 */
[----:B------:R-:W2:Y:S04]  /*3a40*/  LDL.LU R0, [R1+0x152c] ;  /* 0x00152c0001007983 */ /* 0x000ea80000300800 */
[----:B------:R-:W0:Y:S02]  /*3a50*/  S2R R2, SR_TID.X ;  /* 0x0000000000027919 */ /* 0x000e240000002100 */
[----:B0-----:R-:W-:-:S05]  /*3a60*/  LOP3.LUT R2, R2, 0x1f, RZ, 0xc0, !PT ;  /* 0x0000001f02027812 */ /* 0x001fca00078ec0ff */
[----:B------:R-:W-:-:S05]  /*3a70*/  IMAD R2, R2, c[0x0][0x18c], RZ ;  /* 0x0000630002027a24 */ /* 0x000fca00078e02ff */
[----:B------:R-:W-:-:S05]  /*3a80*/  LEA.HI.X.SX32 R2, R2, c[0x0][0x16c], 0x1, P5 ;  /* 0x00005b0002027a11 */ /* 0x000fca00028f0eff */
[----:B------:R0:W-:Y:S04]  /*3a90*/  STL [R1+0x150c], R2 ;  /* 0x00150c0201007387 */ /* 0x0001e80000100800 */
[----:B0-----:R-:W3:Y:S01]  /*3aa0*/  LDL.LU R2, [R1+0x4] ;  /* 0x0000040001027983 */ /* 0x001ee20000300800 */
[----:B--2---:R-:W-:-:S05]  /*3ab0*/  IMAD R0, R0, c[0x0][0x184], RZ ;  /* 0x0000610000007a24 */ /* 0x004fca00078e02ff */
[----:B------:R0:W-:Y:S04]  /*3ac0*/  STL [R1+0x18], R0 ;  /* 0x0000180001007387 */ /* 0x0001e80000100800 */
[----:B0-----:R-:W2:Y:S02]  /*3ad0*/  LDL.LU R0, [R1+0x1528] ;  /* 0x0015280001007983 */ /* 0x001ea40000300800 */
        /* <DEDUP_REMOVED lines=14> */
[----:B0-----:R-:W2:Y:S01]  /*3bc0*/  LDL.LU R0, [R1+0x1514] ;  /* 0x0015140001007983 */ /* 0x001ea20000300800 */
[----:B---3--:R-:W-:Y:S02]  /*3bd0*/  IMAD R2, R2, c[0x0][0x190], RZ ;  /* 0x0000640002027a24 */ /* 0x008fe400078e02ff */
[----:B------:R-:W-:-:S03]  /*3be0*/  IMAD R11, R11, c[0x0][0x190], RZ ;  /* 0x000064000b0b7a24 */ /* 0x000fc600078e02ff */
[----:B------:R2:W-:Y:S01]  /*3bf0*/  STL [R1+0x4], R2 ;  /* 0x0000040201007387 */ /* 0x0005e20000100800 */
[----:B------:R-:W-:Y:S02]  /*3c00*/  IMAD R12, R12, c[0x0][0x190], RZ ;  /* 0x000064000c0c7a24 */ /* 0x000fe400078e02ff */
[----:B------:R-:W-:Y:S02]  /*3c10*/  IMAD R13, R13, c[0x0][0x190], RZ ;  /* 0x000064000d0d7a24 */ /* 0x000fe400078e02ff */
[----:B------:R-:W-:Y:S02]  /*3c20*/  IMAD R14, R14, c[0x0][0x190], RZ ;  /* 0x000064000e0e7a24 */ /* 0x000fe400078e02ff */
[----:B--2---:R-:W-:Y:S02]  /*3c30*/  IMAD R2, R0, c[0x0][0x190], RZ ;  /* 0x0000640000027a24 */ /* 0x004fe400078e02ff */
[----:B------:R-:W2:Y:S04]  /*3c40*/  LDL.LU R0, [R1+0x1510] ;  /* 0x0015100001007983 */ /* 0x000ea80000300800 */
[----:B------:R-:W-:Y:S04]  /*3c50*/  STL [R1], R2 ;  /* 0x0000000201007387 */ /* 0x000fe80000100800 */
[----:B------:R0:W-:Y:S04]  /*3c60*/  STL [R1+0x1508], R11 ;  /* 0x0015080b01007387 */ /* 0x0001e80000100800 */
[----:B0-----:R-:W2:Y:S04]  /*3c70*/  LDL.LU R11, [R1+0x10] ;  /* 0x00001000010b7983 */ /* 0x001ea80000300800 */
[----:B------:R0:W-:Y:S04]  /*3c80*/  STL [R1+0x1504], R12 ;  /* 0x0015040c01007387 */ /* 0x0001e80000100800 */
[----:B0-----:R-:W3:Y:S04]  /*3c90*/  LDL.LU R12, [R1+0xc] ;  /* 0x00000c00010c7983 */ /* 0x001ee80000300800 */
[----:B------:R0:W-:Y:S04]  /*3ca0*/  STL [R1+0x1500], R13 ;  /* 0x0015000d01007387 */ /* 0x0001e80000100800 */
[----:B0-----:R-:W4:Y:S04]  /*3cb0*/  LDL.LU R13, [R1+0x8] ;  /* 0x00000800010d7983 */ /* 0x001f280000300800 */
[----:B------:R0:W-:Y:S01]  /*3cc0*/  STL [R1+0x14fc], R14 ;  /* 0x0014fc0e01007387 */ /* 0x0001e20000100800 */
[----:B------:R-:W-:-:S03]  /*3cd0*/  IMAD R2, R4, c[0x0][0x190], RZ ;  /* 0x0000640004027a24 */ /* 0x000fc600078e02ff */
[----:B0-----:R-:W5:Y:S04]  /*3ce0*/  LDL.LU R14, [R1+0x4] ;  /* 0x00000400010e7983 */ /* 0x001f680000300800 */
[----:B------:R-:W5:Y:S04]  /*3cf0*/  LDL.LU R4, [R1] ;  /* 0x0000000001047983 */ /* 0x000f680000300800 */
[----:B------:R2:W-:Y:S01]  /*3d00*/  STL [R1+0x14], R2 ;  /* 0x0000140201007387 */ /* 0x0005e20000100800 */
[----:B------:R-:W-:Y:S02]  /*3d10*/  IMAD R8, R8, c[0x0][0x190], RZ ;  /* 0x0000640008087a24 */ /* 0x000fe400078e02ff */
[----:B------:R-:W-:Y:S01]  /*3d20*/  IMAD R9, R9, c[0x0][0x190], RZ ;  /* 0x0000640009097a24 */ /* 0x000fe200078e02ff */
[----:B--2---:R-:W-:-:S05]  /*3d30*/  LEA R2, P0, R11, R0, 0x1 ;  /* 0x000000000b027211 */ /* 0x004fca00078008ff */
[----:B------:R3:W-:Y:S02]  /*3d40*/  STL [R1+0x149c], R2 ;  /* 0x00149c0201007387 */ /* 0x0007e40000100800 */
[----:B---3--:R-:W-:-:S05]  /*3d50*/  LEA R2, P1, R12, R0, 0x1 ;  /* 0x000000000c027211 */ /* 0x008fca00078208ff */
[----:B------:R4:W-:Y:S02]  /*3d60*/  STL [R1+0x14a0], R2 ;  /* 0x0014a00201007387 */ /* 0x0009e40000100800 */
[----:B----4-:R-:W-:-:S05]  /*3d70*/  LEA R2, P2, R13, R0, 0x1 ;  /* 0x000000000d027211 */ /* 0x010fca00078408ff */
[----:B------:R5:W-:Y:S02]  /*3d80*/  STL [R1+0x14a4], R2 ;  /* 0x0014a40201007387 */ /* 0x000be40000100800 */
[----:B-----5:R-:W-:-:S05]  /*3d90*/  LEA R2, P3, R14, R0, 0x1 ;  /* 0x000000000e027211 */ /* 0x020fca00078608ff */
[----:B------:R0:W-:Y:S02]  /*3da0*/  STL [R1+0x14a8], R2 ;  /* 0x0014a80201007387 */ /* 0x0001e40000100800 */
[----:B0-----:R-:W-:-:S05]  /*3db0*/  LEA R2, P4, R4, R0, 0x1 ;  /* 0x0000000004027211 */ /* 0x001fca00078808ff */
[----:B------:R0:W-:Y:S02]  /*3dc0*/  STL [R1+0x14ac], R2 ;  /* 0x0014ac0201007387 */ /* 0x0001e40000100800 */
[----:B0-----:R-:W-:-:S05]  /*3dd0*/  LEA R2, P5, R8, R0, 0x1 ;  /* 0x0000000008027211 */ /* 0x001fca00078a08ff */
[----:B------:R0:W-:Y:S02]  /*3de0*/  STL [R1+0x14b0], R2 ;  /* 0x0014b00201007387 */ /* 0x0001e40000100800 */
[----:B0-----:R-:W-:-:S05]  /*3df0*/  LEA R2, P6, R9, R0, 0x1 ;  /* 0x0000000009027211 */ /* 0x001fca00078c08ff */
[----:B------:R0:W-:Y:S04]  /*3e00*/  STL [R1+0x14b4], R2 ;  /* 0x0014b40201007387 */ /* 0x0001e80000100800 */
[----:B0-----:R-:W2:Y:S01]  /*3e10*/  LDL.LU R2, [R1+0x150c] ;  /* 0x00150c0001027983 */ /* 0x001ea20000300800 */
[----:B------:R-:W-:Y:S01]  /*3e20*/  IMAD R10, R10, c[0x0][0x190], RZ ;  /* 0x000064000a0a7a24 */ /* 0x000fe200078e02ff */
[----:B--2---:R-:W-:-:S05]  /*3e30*/  LEA.HI.X.SX32 R11, R11, R2, 0x1, P0 ;  /* 0x000000020b0b7211 */ /* 0x004fca00000f0eff */
[----:B------:R0:W-:Y:S02]  /*3e40*/  STL [R1+0x1494], R11 ;  /* 0x0014940b01007387 */ /* 0x0001e40000100800 */
[----:B0-----:R-:W-:-:S05]  /*3e50*/  LEA R11, P0, R10, R0, 0x1 ;  /* 0x000000000a0b7211 */ /* 0x001fca00078008ff */
[----:B------:R0:W-:Y:S04]  /*3e60*/  STL [R1+0x1498], R11 ;  /* 0x0014980b01007387 */ /* 0x0001e80000100800 */
[----:B0-----:R-:W2:Y:S01]  /*3e70*/  LDL.LU R11, [R1+0x1508] ;  /* 0x00150800010b7983 */ /* 0x001ea20000300800 */
[----:B------:R-:W-:-:S05]  /*3e80*/  LEA.HI.X.SX32 R12, R12, R2, 0x1, P1 ;  /* 0x000000020c0c7211 */ /* 0x000fca00008f0eff */
[----:B------:R2:W-:Y:S02]  /*3e90*/  STL [R1+0x148c], R12 ;  /* 0x00148c0c01007387 */ /* 0x0005e40000100800 */
[----:B--2---:R-:W-:-:S05]  /*3ea0*/  LEA R12, P1, R11, R0, 0x1 ;  /* 0x000000000b0c7211 */ /* 0x004fca00078208ff */
        /* <DEDUP_REMOVED lines=12> */
[----:B------:R-:W-:Y:S01]  /*3f70*/  LEA.HI.X.SX32 R4, R4, R2, 0x1, P4 ;  /* 0x0000000204047211 */ /* 0x000fe200020f0eff */
[----:B------:R-:W-:-:S04]  /*3f80*/  IMAD R15, R15, c[0x0][0x190], RZ ;  /* 0x000064000f0f7a24 */ /* 0x000fc800078e02ff */
[----:B------:R2:W-:Y:S01]  /*3f90*/  STL [R1+0x1474], R4 ;  /* 0x0014740401007387 */ /* 0x0005e20000100800 */
[----:B------:R-:W-:Y:S02]  /*3fa0*/  IMAD R16, R16, c[0x0][0x190], RZ ;  /* 0x0000640010107a24 */ /* 0x000fe400078e02ff */
[----:B------:R-:W-:Y:S02]  /*3fb0*/  IMAD R17, R17, c[0x0][0x190], RZ ;  /* 0x0000640011117a24 */ /* 0x000fe400078e02ff */
[----:B------:R-:W-:Y:S02]  /*3fc0*/  IMAD R18, R18, c[0x0][0x190], RZ ;  /* 0x0000640012127a24 */ /* 0x000fe400078e02ff */
[----:B------:R-:W-:Y:S02]  /*3fd0*/  IMAD R19, R19, c[0x0][0x190], RZ ;  /* 0x0000640013137a24 */ /* 0x000fe400078e02ff */
[----:B------:R-:W-:Y:S02]  /*3fe0*/  IMAD R20, R20, c[0x0][0x190], RZ ;  /* 0x0000640014147a24 */ /* 0x000fe400078e02ff */
[----:B------:R-:W-:Y:S01]  /*3ff0*/  IMAD R21, R21, c[0x0][0x190], RZ ;  /* 0x0000640015157a24 */ /* 0x000fe200078e02ff */
[----:B--2---:R-:W-:-:S05]  /*4000*/  LEA R4, P4, R14, R0, 0x1 ;  /* 0x000000000e047211 */ /* 0x004fca00078808ff */
[----:B------:R0:W-:Y:S02]  /*4010*/  STL [R1+0x1478], R4 ;  /* 0x0014780401007387 */ /* 0x0001e40000100800 */
[----:B0-----:R-:W-:Y:S02]  /*4020*/  LEA.HI.X.SX32 R4, R8, R2, 0x1, P5 ;  /* 0x0000000208047211 */ /* 0x001fe400028f0eff */
[----:B------:R-:W-:-:S03]  /*4030*/  LEA R8, P5, R15, R0, 0x1 ;  /* 0x000000000f087211 */ /* 0x000fc600078a08ff */
[----:B------:R0:W-:Y:S04]  /*4040*/  STL [R1+0x146c], R4 ;  /* 0x00146c0401007387 */ /* 0x0001e80000100800 */
[----:B------:R1:W-:Y:S01]  /*4050*/  STL [R1+0x1470], R8 ;  /* 0x0014700801007387 */ /* 0x0003e20000100800 */
[----:B0-----:R-:W-:Y:S02]  /*4060*/  LEA.HI.X.SX32 R4, R9, R2, 0x1, P6 ;  /* 0x0000000209047211 */ /* 0x001fe400030f0eff */
[----:B-1----:R-:W-:-:S03]  /*4070*/  LEA R8, P6, R16, R0, 0x1 ;  /* 0x0000000010087211 */ /* 0x002fc600078c08ff */
[----:B------:R0:W-:Y:S01]  /*4080*/  STL [R1+0x1464], R4 ;  /* 0x0014640401007387 */ /* 0x0001e20000100800 */
[----:B------:R-:W-:-:S03]  /*4090*/  LEA.HI.X.SX32 R9, R10, R2, 0x1, P0 ;  /* 0x000000020a097211 */ /* 0x000fc600000f0eff */
[----:B------:R1:W-:Y:S01]  /*40a0*/  STL [R1+0x1468], R8 ;  /* 0x0014680801007387 */ /* 0x0003e20000100800 */
[----:B0-----:R-:W-:-:S03]  /*40b0*/  LEA R4, P0, R17, R0, 0x1 ;  /* 0x0000000011047211 */ /* 0x001fc600078008ff */
[----:B------:R0:W-:Y:S01]  /*40c0*/  STL [R1+0x145c], R9 ;  /* 0x00145c0901007387 */ /* 0x0001e20000100800 */
[----:B-1----:R-:W-:-:S03]  /*40d0*/  LEA.HI.X.SX32 R8, R11, R2, 0x1, P1 ;  /* 0x000000020b087211 */ /* 0x002fc600008f0eff */
[----:B------:R1:W-:Y:S04]  /*40e0*/  STL [R1+0x1460], R4 ;  /* 0x0014600401007387 */ /* 0x0003e80000100800 */
[----:B------:R2:W-:Y:S01]  /*40f0*/  STL [R1+0x1454], R8 ;  /* 0x0014540801007387 */ /* 0x0005e20000100800 */
[----:B0-----:R-:W-:Y:S02]  /*4100*/  LEA R9, P1, R18, R0, 0x1 ;  /* 0x0000000012097211 */ /* 0x001fe400078208ff */
[----:B-1----:R-:W-:-:S03]  /*4110*/  LEA.HI.X.SX32 R4, R12, R2, 0x1, P2 ;  /* 0x000000020c047211 */ /* 0x002fc600010f0eff */
[----:B------:R0:W-:Y:S01]  /*4120*/  STL [R1+0x1458], R9 ;  /* 0x0014580901007387 */ /* 0x0001e20000100800 */
[----:B--2---:R-:W-:-:S03]  /*4130*/  LEA R8, P2, R19, R0, 0x1 ;  /* 0x0000000013087211 */ /* 0x004fc600078408ff */
[----:B------:R1:W-:Y:S04]  /*4140*/  STL [R1+0x144c], R4 ;  /* 0x00144c0401007387 */ /* 0x0003e80000100800 */
[----:B------:R2:W-:Y:S01]  /*4150*/  STL [R1+0x1450], R8 ;  /* 0x0014500801007387 */ /* 0x0005e20000100800 */
[----:B0-----:R-:W-:Y:S02]  /*4160*/  LEA.HI.X.SX32 R9, R13, R2, 0x1, P3 ;  /* 0x000000020d097211 */ /* 0x001fe400018f0eff */
[----:B-1----:R-:W-:-:S03]  /*4170*/  LEA R4, P3, R20, R0, 0x1 ;  /* 0x0000000014047211 */ /* 0x002fc600078608ff */
[----:B------:R0:W-:Y:S01]  /*4180*/  STL [R1+0x1444], R9 ;  /* 0x0014440901007387 */ /* 0x0001e20000100800 */
[----:B--2---:R-:W-:-:S03]  /*4190*/  LEA.HI.X.SX32 R8, R14, R2, 0x1, P4 ;  /* 0x000000020e087211 */ /* 0x004fc600020f0eff */
[----:B------:R1:W-:Y:S01]  /*41a0*/  STL [R1+0x1448], R4 ;  /* 0x0014480401007387 */ /* 0x0003e20000100800 */
[----:B0-----:R-:W-:-:S03]  /*41b0*/  LEA R9, P4, R21, R0, 0x1 ;  /* 0x0000000015097211 */ /* 0x001fc600078808ff */
[----:B-1----:R-:W2:Y:S04]  /*41c0*/  LDL.LU R4, [R1+0x18] ;  /* 0x0000180001047983 */ /* 0x002ea80000300800 */
[----:B------:R0:W-:Y:S04]  /*41d0*/  STL [R1+0x143c], R8 ;  /* 0x00143c0801007387 */ /* 0x0001e80000100800 */
[----:B------:R-:W-:Y:S04]  /*41e0*/  STL [R1+0x1440], R9 ;  /* 0x0014400901007387 */ /* 0x000fe80000100800 */
[----:B------:R-:W3:Y:S01]  /*41f0*/  LDL.LU R14, [R1+0x1c] ;  /* 0x00001c00010e7983 */ /* 0x000ee20000300800 */
[----:B0-----:R-:W-:-:S05]  /*4200*/  LEA.HI.X.SX32 R8, R15, R2, 0x1, P5 ;  /* 0x000000020f087211 */ /* 0x001fca00028f0eff */
[----:B------:R0:W-:Y:S02]  /*4210*/  STL [R1+0x1434], R8 ;  /* 0x0014340801007387 */ /* 0x0001e40000100800 */
[----:B0-----:R-:W-:Y:S02]  /*4220*/  LEA.HI.X.SX32 R8, R16, R2, 0x1, P6 ;  /* 0x0000000210087211 */ /* 0x001fe400030f0eff */
[----:B------:R-:W4:Y:S01]  /*4230*/  LDL.LU R16, [R1+0x14] ;  /* 0x0000140001107983 */ /* 0x000f220000300800 */
[----:B------:R-:W-:Y:S02]  /*4240*/  IMAD R22, R22, c[0x0][0x190], RZ ;  /* 0x0000640016167a24 */ /* 0x000fe400078e02ff */
[----:B------:R-:W-:-:S03]  /*4250*/  IMAD R23, R23, c[0x0][0x190], RZ ;  /* 0x0000640017177a24 */ /* 0x000fc600078e02ff */
[----:B------:R-:W-:Y:S01]  /*4260*/  LEA R9, P5, R22, R0, 0x1 ;  /* 0x0000000016097211 */ /* 0x000fe200078a08ff */
[----:B------:R-:W-:-:S04]  /*4270*/  IMAD R24, R24, c[0x0][0x190], RZ ;  /* 0x0000640018187a24 */ /* 0x000fc800078e02ff */
[----:B------:R0:W-:Y:S01]  /*4280*/  STL [R1+0x1438], R9 ;  /* 0x0014380901007387 */ /* 0x0001e20000100800 */
[----:B------:R-:W-:-:S03]  /*4290*/  IMAD R25, R25, c[0x0][0x190], RZ ;  /* 0x0000640019197a24 */ /* 0x000fc600078e02ff */
[----:B------:R1:W-:Y:S01]  /*42a0*/  STL [R1+0x142c], R8 ;  /* 0x00142c0801007387 */ /* 0x0003e20000100800 */
[----:B0-----:R-:W-:Y:S02]  /*42b0*/  LEA R9, P6, R23, R0, 0x1 ;  /* 0x0000000017097211 */ /* 0x001fe400078c08ff */
[----:B-1----:R-:W-:-:S03]  /*42c0*/  LEA.HI.X.SX32 R8, R17, R2, 0x1, P0 ;  /* 0x0000000211087211 */ /* 0x002fc600000f0eff */
[----:B------:R0:W-:Y:S01]  /*42d0*/  STL [R1+0x1430], R9 ;  /* 0x0014300901007387 */ /* 0x0001e20000100800 */
[----:B------:R-:W-:Y:S01]  /*42e0*/  LEA R10, P0, R24, R0, 0x1 ;  /* 0x00000000180a7211 */ /* 0x000fe200078008ff */
[----:B------:R-:W-:Y:S02]  /*42f0*/  IMAD R26, R26, c[0x0][0x190], RZ ;  /* 0x000064001a1a7a24 */ /* 0x000fe400078e02ff */
[----:B------:R1:W-:Y:S01]  /*4300*/  STL [R1+0x1424], R8 ;  /* 0x0014240801007387 */ /* 0x0003e20000100800 */
[----:B------:R-:W-:Y:S01]  /*4310*/  IMAD R27, R27, c[0x0][0x190], RZ ;  /* 0x000064001b1b7a24 */ /* 0x000fe200078e02ff */
[----:B0-----:R-:W-:Y:S02]  /*4320*/  LEA.HI.X.SX32 R9, R18, R2, 0x1, P1 ;  /* 0x0000000212097211 */ /* 0x001fe400008f0eff */
[----:B------:R0:W-:Y:S01]  /*4330*/  STL [R1+0x1428], R10 ;  /* 0x0014280a01007387 */ /* 0x0001e20000100800 */
[----:B-1----:R-:W-:-:S03]  /*4340*/  LEA R8, P1, R25, R0, 0x1 ;  /* 0x0000000019087211 */ /* 0x002fc600078208ff */
[----:B------:R1:W-:Y:S01]  /*4350*/  STL [R1+0x141c], R9 ;  /* 0x00141c0901007387 */ /* 0x0003e20000100800 */
[----:B0-----:R-:W-:-:S03]  /*4360*/  LEA.HI.X.SX32 R10, R19, R2, 0x1, P2 ;  /* 0x00000002130a7211 */ /* 0x001fc600010f0eff */
[----:B------:R0:W-:Y:S01]  /*4370*/  STL [R1+0x1420], R8 ;  /* 0x0014200801007387 */ /* 0x0001e20000100800 */
[----:B-1----:R-:W-:-:S03]  /*4380*/  LEA R9, P2, R26, R0, 0x1 ;  /* 0x000000001a097211 */ /* 0x002fc600078408ff */
[----:B------:R1:W-:Y:S01]  /*4390*/  STL [R1+0x1414], R10 ;  /* 0x0014140a01007387 */ /* 0x0003e20000100800 */
[----:B------:R-:W-:-:S03]  /*43a0*/  IMAD R28, R28, c[0x0][0x190], RZ ;  /* 0x000064001c1c7a24 */ /* 0x000fc600078e02ff */
[----:B------:R5:W-:Y:S01]  /*43b0*/  STL [R1+0x1418], R9 ;  /* 0x0014180901007387 */ /* 0x000be20000100800 */
[----:B0-----:R-:W-:Y:S02]  /*43c0*/  LEA.HI.X.SX32 R8, R20, R2, 0x1, P3 ;  /* 0x0000000214087211 */ /* 0x001fe400018f0eff */
[----:B-1----:R-:W-:Y:S01]  /*43d0*/  LEA R10, P3, R27, R0, 0x1 ;  /* 0x000000001b0a7211 */ /* 0x002fe200078608ff */
[----:B------:R-:W-:Y:S02]  /*43e0*/  IMAD R29, R29, c[0x0][0x190], RZ ;  /* 0x000064001d1d7a24 */ /* 0x000fe400078e02ff */
[----:B------:R0:W-:Y:S01]  /*43f0*/  STL [R1+0x140c], R8 ;  /* 0x00140c0801007387 */ /* 0x0001e20000100800 */
[----:B-----5:R-:W-:-:S03]  /*4400*/  LEA.HI.X.SX32 R9, R21, R2, 0x1, P4 ;  /* 0x0000000215097211 */ /* 0x020fc600020f0eff */
[----:B------:R-:W-:Y:S01]  /*4410*/  STL [R1+0x1410], R10 ;  /* 0x0014100a01007387 */ /* 0x000fe20000100800 */
[----:B------:R-:W-:-:S03]  /*4420*/  IMAD R6, R6, c[0x0][0x190], RZ ;  /* 0x0000640006067a24 */ /* 0x000fc600078e02ff */
[----:B------:R-:W5:Y:S01]  /*4430*/  LDL.LU R15, [R1+0x44] ;  /* 0x00004400010f7983 */ /* 0x000f620000300800 */
[----:B0-----:R-:W-:-:S03]  /*4440*/  LEA R8, P4, R28, R0, 0x1 ;  /* 0x000000001c087211 */ /* 0x001fc600078808ff */
[----:B------:R0:W-:Y:S01]  /*4450*/  STL [R1+0x1404], R9 ;  /* 0x0014040901007387 */ /* 0x0001e20000100800 */
[----:B------:R-:W-:-:S03]  /*4460*/  IMAD R5, R5, c[0x0][0x190], RZ ;  /* 0x0000640005057a24 */ /* 0x000fc600078e02ff */
[----:B------:R-:W5:Y:S04]  /*4470*/  LDL.LU R13, [R1+0x20] ;  /* 0x00002000010d7983 */ /* 0x000f680000300800 */
[----:B------:R1:W-:Y:S01]  /*4480*/  STL [R1+0x1408], R8 ;  /* 0x0014080801007387 */ /* 0x0003e20000100800 */
[----:B0-----:R-:W-:Y:S02]  /*4490*/  LEA.HI.X.SX32 R9, R22, R2, 0x1, P5 ;  /* 0x0000000216097211 */ /* 0x001fe400028f0eff */
[----:B------:R-:W-:-:S03]  /*44a0*/  LEA R10, P5, R29, R0, 0x1 ;  /* 0x000000001d0a7211 */ /* 0x000fc600078a08ff */
[----:B------:R0:W-:Y:S01]  /*44b0*/  STL [R1+0x13fc], R9 ;  /* 0x0013fc0901007387 */ /* 0x0001e20000100800 */
[----:B-1----:R-:W-:-:S03]  /*44c0*/  LEA.HI.X.SX32 R8, R23, R2, 0x1, P6 ;  /* 0x0000000217087211 */ /* 0x002fc600030f0eff */
[----:B------:R1:W-:Y:S01]  /*44d0*/  STL [R1+0x1400], R10 ;  /* 0x0014000a01007387 */ /* 0x0003e20000100800 */
[----:B------:R-:W-:-:S03]  /*44e0*/  IMAD R3, R3, c[0x0][0x190], RZ ;  /* 0x0000640003037a24 */ /* 0x000fc600078e02ff */
[----:B------:R1:W-:Y:S01]  /*44f0*/  STL [R1+0x13f4], R8 ;  /* 0x0013f40801007387 */ /* 0x0003e20000100800 */
[----:B0-----:R-:W-:Y:S02]  /*4500*/  LEA R9, P6, R6, R0, 0x1 ;  /* 0x0000000006097211 */ /* 0x001fe400078c08ff */
[----:B-1----:R-:W-:-:S03]  /*4510*/  LEA.HI.X.SX32 R10, R24, R2, 0x1, P0 ;  /* 0x00000002180a7211 */ /* 0x002fc600000f0eff */
[----:B------:R0:W-:Y:S01]  /*4520*/  STL [R1+0x13f8], R9 ;  /* 0x0013f80901007387 */ /* 0x0001e20000100800 */
[----:B------:R-:W-:-:S03]  /*4530*/  LEA R8, P0, R5, R0, 0x1 ;  /* 0x0000000005087211 */ /* 0x000fc600078008ff */
[----:B------:R1:W-:Y:S01]  /*4540*/  STL [R1+0x13d4], R10 ;  /* 0x0013d40a01007387 */ /* 0x0003e20000100800 */
[----:B------:R-:W-:-:S03]  /*4550*/  IMAD R7, R7, c[0x0][0x190], RZ ;  /* 0x0000640007077a24 */ /* 0x000fc600078e02ff */
[----:B------:R-:W5:Y:S01]  /*4560*/  LDL.LU R12, [R1+0x48] ;  /* 0x00004800010c7983 */ /* 0x000f620000300800 */
[----:B0-----:R-:W-:-:S03]  /*4570*/  LEA.HI.X.SX32 R9, R25, R2, 0x1, P1 ;  /* 0x0000000219097211 */ /* 0x001fc600008f0eff */
[----:B------:R0:W-:Y:S01]  /*4580*/  STL [R1+0x13e8], R8 ;  /* 0x0013e80801007387 */ /* 0x0001e20000100800 */
[----:B-1----:R-:W-:-:S03]  /*4590*/  LEA.HI.X.SX32 R10, R26, R2, 0x1, P2 ;  /* 0x000000021a0a7211 */ /* 0x002fc600010f0eff */
[----:B------:R1:W-:Y:S01]  /*45a0*/  STL [R1+0x13d8], R9 ;  /* 0x0013d80901007387 */ /* 0x0003e20000100800 */
[-C--:B0-----:R-:W-:Y:S02]  /*45b0*/  LEA R8, P1, R3, R0.reuse, 0x1 ;  /* 0x0000000003087211 */ /* 0x081fe400078208ff */
[----:B-1----:R-:W-:-:S03]  /*45c0*/  LEA R9, P2, R7, R0, 0x1 ;  /* 0x0000000007097211 */ /* 0x002fc600078408ff */
[----:B------:R0:W-:Y:S04]  /*45d0*/  STL [R1+0x13ec], R8 ;  /* 0x0013ec0801007387 */ /* 0x0001e80000100800 */
[----:B------:R-:W-:Y:S01]  /*45e0*/  STL [R1+0x13dc], R10 ;  /* 0x0013dc0a01007387 */ /* 0x000fe20000100800 */
[----:B0-----:R-:W-:-:S03]  /*45f0*/  LEA.HI.X.SX32 R8, R27, R2, 0x1, P3 ;  /* 0x000000021b087211 */ /* 0x001fc600018f0eff */
[----:B------:R0:W-:Y:S04]  /*4600*/  STL [R1+0x13f0], R9 ;  /* 0x0013f00901007387 */ /* 0x0001e80000100800 */
[----:B------:R4:W-:Y:S01]  /*4610*/  STL [R1+0x13e0], R8 ;  /* 0x0013e00801007387 */ /* 0x0009e20000100800 */
[-C--:B0-----:R-:W-:Y:S02]  /*4620*/  LEA.HI.X.SX32 R9, R28, R2.reuse, 0x1, P4 ;  /* 0x000000021c097211 */ /* 0x081fe400020f0eff */
[----:B------:R-:W-:-:S03]  /*4630*/  LEA.HI.X.SX32 R6, R6, R2, 0x1, P6 ;  /* 0x0000000206067211 */ /* 0x000fc600030f0eff */
[----:B------:R-:W-:Y:S01]  /*4640*/  STL [R1+0x13e4], R9 ;  /* 0x0013e40901007387 */ /* 0x000fe20000100800 */
[----:B----4-:R-:W-:Y:S02]  /*4650*/  LEA R8, P4, R16, R0, 0x1 ;  /* 0x0000000010087211 */ /* 0x010fe400078808ff */
[----:B------:R-:W-:-:S03]  /*4660*/  LEA.HI.X.SX32 R0, R29, R2, 0x1, P5 ;  /* 0x000000021d007211 */ /* 0x000fc600028f0eff */
[----:B------:R-:W-:Y:S04]  /*4670*/  STL [R1+0x13d0], R8 ;  /* 0x0013d00801007387 */ /* 0x000fe80000100800 */
[----:B------:R0:W-:Y:S04]  /*4680*/  STL [R1+0x13bc], R0 ;  /* 0x0013bc0001007387 */ /* 0x0001e80000100800 */
[----:B------:R-:W4:Y:S01]  /*4690*/  LDL.LU R11, [R1+0x4c] ;  /* 0x00004c00010b7983 */ /* 0x000f220000300800 */
[----:B0-----:R-:W-:-:S03]  /*46a0*/  LEA.HI.X.SX32 R0, R5, R2, 0x1, P0 ;  /* 0x0000000205007211 */ /* 0x001fc600000f0eff */
[----:B------:R-:W-:Y:S04]  /*46b0*/  STL [R1+0x13c0], R6 ;  /* 0x0013c00601007387 */ /* 0x000fe80000100800 */
[----:B------:R-:W4:Y:S04]  /*46c0*/  LDL.LU R9, [R1+0x54] ;  /* 0x0000540001097983 */ /* 0x000f280000300800 */
[----:B------:R0:W-:Y:S04]  /*46d0*/  STL [R1+0x13c4], R0 ;  /* 0x0013c40001007387 */ /* 0x0001e80000100800 */
[----:B------:R-:W4:Y:S01]  /*46e0*/  LDL.LU R8, [R1+0x50] ;  /* 0x0000500001087983 */ /* 0x000f220000300800 */
[----:B--2---:R-:W-:-:S04]  /*46f0*/  LEA R26, P3, R4, c[0x0][0x160], 0x1 ;  /* 0x00005800041a7a11 */ /* 0x004fc800078608ff */
[----:B------:R-:W-:Y:S02]  /*4700*/  LEA.HI.X.SX32 R27, R4, c[0x0][0x164], 0x1, P3 ;  /* 0x00005900041b7a11 */ /* 0x000fe400018f0eff */
[----:B0-----:R-:W-:-:S03]  /*4710*/  LEA.HI.X.SX32 R0, R3, R2, 0x1, P1 ;  /* 0x0000000203007211 */ /* 0x001fc600008f0eff */
[----:B------:R-:W-:Y:S01]  /*4720*/  STL.64 [R1+0x890], R26 ;  /* 0x0008901a01007387 */ /* 0x000fe20000100a00 */
[----:B------:R-:W-:-:S03]  /*4730*/  IMAD.MOV.U32 R4, RZ, RZ, 0x1f ;  /* 0x0000001fff047424 */ /* 0x000fc600078e00ff */
[----:B------:R0:W-:Y:S01]  /*4740*/  STL [R1+0x13c8], R0 ;  /* 0x0013c80001007387 */ /* 0x0001e20000100800 */
[----:B---3--:R-:W-:Y:S01]  /*4750*/  LEA R24, P5, R14, c[0x0][0x160], 0x1 ;  /* 0x000058000e187a11 */ /* 0x008fe200078a08ff */
[----:B------:R-:W-:Y:S01]  /*4760*/  IMAD R10, R4, c[0x0][0x188], RZ ;  /* 0x00006200040a7a24 */ /* 0x000fe200078e02ff */
[-C--:B0-----:R-:W-:Y:S02]  /*4770*/  LEA.HI.X.SX32 R0, R7, R2.reuse, 0x1, P2 ;  /* 0x0000000207007211 */ /* 0x081fe400010f0eff */
[----:B------:R-:W-:-:S03]  /*4780*/  LEA.HI.X.SX32 R2, R16, R2, 0x1, P4 ;  /* 0x0000000210027211 */ /* 0x000fc600020f0eff */
[----:B------:R5:W-:Y:S01]  /*4790*/  STL [R1+0x13cc], R0 ;  /* 0x0013cc0001007387 */ /* 0x000be20000100800 */
[----:B------:R-:W-:Y:S01]  /*47a0*/  LEA.HI.X.SX32 R25, R14, c[0x0][0x164], 0x1, P5 ;  /* 0x000059000e197a11 */ /* 0x000fe200028f0eff */
[----:B------:R-:W-:Y:S02]  /*47b0*/  IMAD.WIDE R4, R10, 0x2, R26 ;  /* 0x000000020a047825 */ /* 0x000fe400078e021a */
[----:B------:R0:W-:Y:S02]  /*47c0*/  STL [R1+0x138c], R2 ;  /* 0x00138c0201007387 */ /* 0x0001e40000100800 */
[----:B-----5:R-:W-:Y:S02]  /*47d0*/  IMAD R0, R15, c[0x0][0x184], RZ ;  /* 0x000061000f007a24 */ /* 0x020fe400078e02ff */
[----:B------:R-:W-:Y:S01]  /*47e0*/  STL [R1+0x1394], R4 ;  /* 0x0013940401007387 */ /* 0x000fe20000100800 */
[----:B------:R-:W-:Y:S02]  /*47f0*/  LEA R22, P0, R13, c[0x0][0x160], 0x1 ;  /* 0x000058000d167a11 */ /* 0x000fe400078008ff */
[----:B------:R-:W-:-:S02]  /*4800*/  LEA R20, P1, R0, c[0x0][0x160], 0x1 ;  /* 0x0000580000147a11 */ /* 0x000fc400078208ff */
[----:B------:R-:W-:Y:S01]  /*4810*/  LEA.HI.X.SX32 R23, R13, c[0x0][0x164], 0x1, P0 ;  /* 0x000059000d177a11 */ /* 0x000fe200000f0eff */
[----:B0-----:R-:W-:Y:S01]  /*4820*/  IMAD.WIDE R2, R10, 0x2, R24 ;  /* 0x000000020a027825 */ /* 0x001fe200078e0218 */
[----:B------:R0:W-:Y:S01]  /*4830*/  STL [R1+0x1390], R5 ;  /* 0x0013900501007387 */ /* 0x0001e20000100800 */
[----:B------:R-:W-:-:S03]  /*4840*/  LEA.HI.X.SX32 R21, R0, c[0x0][0x164], 0x1, P1 ;  /* 0x0000590000157a11 */ /* 0x000fc600008f0eff */
[----:B------:R-:W-:Y:S04]  /*4850*/  STL.64 [R1+0x888], R24 ;  /* 0x0008881801007387 */ /* 0x000fe80000100a00 */
[----:B------:R-:W-:Y:S01]  /*4860*/  STL.64 [R1+0x880], R22 ;  /* 0x0008801601007387 */ /* 0x000fe20000100a00 */
[----:B0-----:R-:W-:-:S03]  /*4870*/  IMAD.WIDE R4, R10, 0x2, R22 ;  /* 0x000000020a047825 */ /* 0x001fc600078e0216 */
[----:B------:R-:W-:Y:S04]  /*4880*/  STL [R1+0x13a4], R2 ;  /* 0x0013a40201007387 */ /* 0x000fe80000100800 */
[----:B------:R0:W-:Y:S04]  /*4890*/  STL [R1+0x13a0], R3 ;  /* 0x0013a00301007387 */ /* 0x0001e80000100800 */
[----:B------:R-:W-:Y:S04]  /*48a0*/  STL.64 [R1+0x878], R20 ;  /* 0x0008781401007387 */ /* 0x000fe80000100a00 */
[----:B------:R-:W-:Y:S01]  /*48b0*/  STL [R1+0x13b8], R4 ;  /* 0x0013b80401007387 */ /* 0x000fe20000100800 */
[----:B------:R-:W-:-:S03]  /*48c0*/  IMAD R6, R12, c[0x0][0x184], RZ ;  /* 0x000061000c067a24 */ /* 0x000fc600078e02ff */
[----:B------:R-:W-:Y:S01]  /*48d0*/  STL [R1+0x13a8], R5 ;  /* 0x0013a80501007387 */ /* 0x000fe20000100800 */
[----:B0-----:R-:W-:Y:S01]  /*48e0*/  IMAD.WIDE R2, R10, 0x2, R20 ;  /* 0x000000020a027825 */ /* 0x001fe200078e0214 */
[----:B------:R-:W-:-:S04]  /*48f0*/  LEA R18, P0, R6, c[0x0][0x160], 0x1 ;  /* 0x0000580006127a11 */ /* 0x000fc800078008ff */
[----:B------:R-:W-:Y:S01]  /*4900*/  LEA.HI.X.SX32 R19, R6, c[0x0][0x164], 0x1, P0 ;  /* 0x0000590006137a11 */ /* 0x000fe200000f0eff */
[----:B------:R-:W-:Y:S04]  /*4910*/  STL [R1+0x13b4], R2 ;  /* 0x0013b40201007387 */ /* 0x000fe80000100800 */
[----:B------:R0:W-:Y:S01]  /*4920*/  STL [R1+0x13ac], R3 ;  /* 0x0013ac0301007387 */ /* 0x0001e20000100800 */
[----:B------:R-:W-:-:S03]  /*4930*/  IMAD.MOV.U32 R12, RZ, RZ, c[0x0][0x188] ;  /* 0x00006200ff0c7624 */ /* 0x000fc600078e00ff */
[----:B------:R-:W-:Y:S01]  /*4940*/  STL.64 [R1+0x870], R18 ;  /* 0x0008701201007387 */ /* 0x000fe20000100a00 */
[----:B0-----:R-:W-:-:S05]  /*4950*/  IMAD.WIDE R2, R10, 0x2, R18 ;  /* 0x000000020a027825 */ /* 0x001fca00078e0212 */
[----:B------:R-:W-:Y:S04]  /*4960*/  STL [R1+0x13b0], R2 ;  /* 0x0013b00201007387 */ /* 0x000fe80000100800 */
[----:B------:R0:W-:Y:S01]  /*4970*/  STL [R1+0x1398], R3 ;  /* 0x0013980301007387 */ /* 0x0001e20000100800 */
[----:B----4-:R-:W-:-:S05]  /*4980*/  IMAD R5, R11, c[0x0][0x184], RZ ;  /* 0x000061000b057a24 */ /* 0x010fca00078e02ff */
[----:B------:R-:W-:Y:S01]  /*4990*/  LEA R16, P0, R5, c[0x0][0x160], 0x1 ;  /* 0x0000580005107a11 */ /* 0x000fe200078008ff */
[----:B------:R-:W-:Y:S02]  /*49a0*/  IMAD R4, R9, c[0x0][0x184], RZ ;  /* 0x0000610009047a24 */ /* 0x000fe400078e02ff */
[----:B------:R-:W-:-:S03]  /*49b0*/  IMAD R0, R8, c[0x0][0x184], RZ ;  /* 0x0000610008007a24 */ /* 0x000fc600078e02ff */
[----:B------:R-:W-:Y:S02]  /*49c0*/  LEA R14, P1, R4, c[0x0][0x160], 0x1 ;  /* 0x00005800040e7a11 */ /* 0x000fe400078208ff */
[C---:B------:R-:W-:Y:S02]  /*49d0*/  LEA R6, P2, R0.reuse, c[0x0][0x160], 0x1 ;  /* 0x0000580000067a11 */ /* 0x040fe400078408ff */
[----:B------:R-:W-:Y:S02]  /*49e0*/  LEA.HI.X.SX32 R17, R5, c[0x0][0x164], 0x1, P0 ;  /* 0x0000590005117a11 */ /* 0x000fe400000f0eff */
[----:B------:R-:W-:Y:S02]  /*49f0*/  LEA.HI.X.SX32 R5, R0, c[0x0][0x164], 0x1, P2 ;  /* 0x0000590000057a11 */ /* 0x000fe400010f0eff */
[----:B------:R-:W-:Y:S01]  /*4a00*/  LEA.HI.X.SX32 R15, R4, c[0x0][0x164], 0x1, P1 ;  /* 0x00005900040f7a11 */ /* 0x000fe200008f0eff */
[----:B------:R1:W-:Y:S01]  /*4a10*/  STL [R1+0xbf4], R6 ;  /* 0x000bf40601007387 */ /* 0x0003e20000100800 */
[----:B0-----:R-:W-:-:S03]  /*4a20*/  IMAD.WIDE R2, R10, 0x2, R16 ;  /* 0x000000020a027825 */ /* 0x001fc600078e0210 */
[----:B------:R-:W-:Y:S01]  /*4a30*/  STL.64 [R1+0x8b0], R16 ;  /* 0x0008b01001007387 */ /* 0x000fe20000100a00 */
[----:B------:R-:W-:Y:S02]  /*4a40*/  IMAD.MOV.U32 R8, RZ, RZ, R6 ;  /* 0x000000ffff087224 */ /* 0x000fe400078e0006 */
[----:B------:R-:W-:Y:S01]  /*4a50*/  IMAD.MOV.U32 R9, RZ, RZ, R5 ;  /* 0x000000ffff097224 */ /* 0x000fe200078e0005 */
[----:B------:R-:W-:Y:S01]  /*4a60*/  STL.64 [R1+0x898], R14 ;  /* 0x0008980e01007387 */ /* 0x000fe20000100a00 */
[----:B-1----:R-:W-:-:S03]  /*4a70*/  IMAD.WIDE R6, R10, 0x2, R14 ;  /* 0x000000020a067825 */ /* 0x002fc600078e020e */
[----:B------:R0:W-:Y:S01]  /*4a80*/  STL [R1+0xbf0], R5 ;  /* 0x000bf00501007387 */ /* 0x0001e20000100800 */
[----:B------:R-:W-:-:S03]  /*4a90*/  IMAD R0, R12, 0x1e, RZ ;  /* 0x0000001e0c007824 */ /* 0x000fc600078e02ff */
[----:B------:R-:W-:Y:S04]  /*4aa0*/  STL [R1+0x139c], R2 ;  /* 0x00139c0201007387 */ /* 0x000fe80000100800 */
[----:B------:R1:W-:Y:S01]  /*4ab0*/  STL [R1+0x1384], R3 ;  /* 0x0013840301007387 */ /* 0x0003e20000100800 */
[----:B0-----:R-:W-:-:S03]  /*4ac0*/  IMAD.WIDE R4, R10, 0x2, R8 ;  /* 0x000000020a047825 */ /* 0x001fc600078e0208 */
[----:B------:R-:W-:Y:S04]  /*4ad0*/  STL [R1+0x1388], R6 ;  /* 0x0013880601007387 */ /* 0x000fe80000100800 */
[----:B------:R0:W-:Y:S01]  /*4ae0*/  STL [R1+0x136c], R7 ;  /* 0x00136c0701007387 */ /* 0x0001e20000100800 */
[----:B-1----:R-:W-:-:S03]  /*4af0*/  IMAD.WIDE R2, R0, 0x2, R26 ;  /* 0x0000000200027825 */ /* 0x002fc600078e021a */
[----:B------:R-:W-:Y:S04]  /*4b00*/  STL [R1+0x1380], R4 ;  /* 0x0013800401007387 */ /* 0x000fe80000100800 */
[----:B------:R1:W-:Y:S01]  /*4b10*/  STL [R1+0x1378], R5 ;  /* 0x0013780501007387 */ /* 0x0003e20000100800 */
[----:B0-----:R-:W-:-:S03]  /*4b20*/  IMAD.WIDE R6, R0, 0x2, R22 ;  /* 0x0000000200067825 */ /* 0x001fc600078e0216 */
[----:B------:R-:W-:Y:S01]  /*4b30*/  STL [R1+0x137c], R2 ;  /* 0x00137c0201007387 */ /* 0x000fe20000100800 */
[----:B-1----:R-:W-:-:S03]  /*4b40*/  IMAD.WIDE R4, R0, 0x2, R24 ;  /* 0x0000000200047825 */ /* 0x002fc600078e0218 */
[----:B------:R0:W-:Y:S04]  /*4b50*/  STL [R1+0x1370], R3 ;  /* 0x0013700301007387 */ /* 0x0001e80000100800 */
        /* <DEDUP_REMOVED lines=8> */
[----:B------:R-:W-:-:S03]  /*4be0*/  IMAD R10, R12, 0x1d, RZ ;  /* 0x0000001d0c0a7824 */ /* 0x000fc600078e02ff */
[----:B------:R-:W-:Y:S01]  /*4bf0*/  STL [R1+0x135c], R4 ;  /* 0x00135c0401007387 */ /* 0x000fe20000100800 */
[----:B0-----:R-:W-:-:S03]  /*4c00*/  IMAD.WIDE R6, R0, 0x2, R8 ;  /* 0x0000000200067825 */ /* 0x001fc600078e0208 */
[----:B------:R0:W-:Y:S01]  /*4c10*/  STL [R1+0x1350], R5 ;  /* 0x0013500501007387 */ /* 0x0001e20000100800 */
[----:B-1----:R-:W-:-:S05]  /*4c20*/  IMAD.WIDE R2, R0, 0x2, R16 ;  /* 0x0000000200027825 */ /* 0x002fca00078e0210 */
[----:B------:R-:W-:Y:S01]  /*4c30*/  STL [R1+0x1354], R2 ;  /* 0x0013540201007387 */ /* 0x000fe20000100800 */
[----:B0-----:R-:W-:-:S03]  /*4c40*/  IMAD.WIDE R4, R0, 0x2, R14 ;  /* 0x0000000200047825 */ /* 0x001fc600078e020e */
        /* <DEDUP_REMOVED lines=18> */
[----:B------:R-:W-:-:S03]  /*4d70*/  IMAD R0, R12, 0x1c, RZ ;  /* 0x0000001c0c007824 */ /* 0x000fc600078e02ff */
[----:B------:R-:W-:Y:S01]  /*4d80*/  STL [R1+0x131c], R4 ;  /* 0x00131c0401007387 */ /* 0x000fe20000100800 */
[----:B-1----:R-:W-:-:S03]  /*4d90*/  IMAD.WIDE R6, R10, 0x2, R8 ;  /* 0x000000020a067825 */ /* 0x002fc600078e0208 */
[----:B------:R1:W-:Y:S01]  /*4da0*/  STL [R1+0x1310], R5 ;  /* 0x0013100501007387 */ /* 0x0003e20000100800 */
[----:B0-----:R-:W-:-:S05]  /*4db0*/  IMAD.WIDE R2, R10, 0x2, R16 ;  /* 0x000000020a027825 */ /* 0x001fca00078e0210 */
        /* <DEDUP_REMOVED lines=96> */
[----:B------:R-:W-:Y:S01]  /*53c0*/  STL [R1+0xc38], R4 ;  /* 0x000c380401007387 */ /* 0x000fe20000100800 */
[----:B------:R-:W-:-:S03]  /*53d0*/  IMAD R0, R12, 0x18, RZ ;  /* 0x000000180c007824 */ /* 0x000fc600078e02ff */
        /* <DEDUP_REMOVED lines=199> */
[----:B------:R-:W-:-:S03]  /*6050*/  IMAD.SHL.U32 R0, R12, 0x10, RZ ;  /* 0x000000100c007824 */ /* 0x000fc600078e00ff */
        /* <DEDUP_REMOVED lines=362> */
[----:B------:R-:W-:-:S03]  /*7700*/  IMAD.WIDE R10, R0, 0x2, R20 ;  /* 0x00000002000a7825 */ /* 0x000fc600078e0214 */
        /* <DEDUP_REMOVED lines=21> */
[----:B------:R-:W-:Y:S01]  /*7860*/  STL [R1+0x120c], R11 ;  /* 0x00120c0b01007387 */ /* 0x000fe20000100800 */
[----:B-1----:R-:W-:-:S03]  /*7870*/  IMAD.WIDE R6, R12, 0x2, R22 ;  /* 0x000000020c067825 */ /* 0x002fc600078e0216 */
[----:B------:R-:W-:Y:S04]  /*7880*/  STL [R1+0x1218], R2 ;  /* 0x0012180201007387 */ /* 0x000fe80000100800 */
[----:B------:R-:W-:Y:S04]  /*7890*/  STL [R1+0x1214], R3 ;  /* 0x0012140301007387 */ /* 0x000fe80000100800 */
[----:B------:R-:W-:Y:S04]  /*78a0*/  STL [R1+0x1220], R4 ;  /* 0x0012200401007387 */ /* 0x000fe80000100800 */
[----:B------:R-:W-:Y:S04]  /*78b0*/  STL [R1+0x121c], R5 ;  /* 0x00121c0501007387 */ /* 0x000fe80000100800 */
[----:B------:R-:W-:Y:S04]  /*78c0*/  STL [R1+0x1228], R6 ;  /* 0x0012280601007387 */ /* 0x000fe80000100800 */
[----:B------:R0:W-:Y:S02]  /*78d0*/  STL [R1+0x1224], R7 ;  /* 0x0012240701007387 */ /* 0x0001e40000100800 */
[----:B0-----:R-:W-:-:S02]  /*78e0*/  IMAD.WIDE R6, R12, 0x2, R14 ;  /* 0x000000020c067825 */ /* 0x001fc400078e020e */
[----:B------:R-:W0:Y:S02]  /*78f0*/  S2R R15, SR_TID.X ;  /* 0x00000000000f7919 */ /* 0x000e240000002100 */
[----:B------:R-:W-:-:S04]  /*7900*/  IMAD.WIDE R10, R12, 0x2, R20 ;  /* 0x000000020c0a7825 */ /* 0x000fc800078e0214 */
[C---:B------:R-:W-:Y:S01]  /*7910*/  IMAD.WIDE R2, R12.reuse, 0x2, R18 ;  /* 0x000000020c027825 */ /* 0x040fe200078e0212 */
[----:B------:R-:W-:Y:S03]  /*7920*/  STL [R1+0x1230], R10 ;  /* 0x0012300a01007387 */ /* 0x000fe60000100800 */
[C---:B------:R-:W-:Y:S01]  /*7930*/  IMAD.WIDE R4, R12.reuse, 0x2, R16 ;  /* 0x000000020c047825 */ /* 0x040fe200078e0210 */
[----:B------:R-:W-:Y:S04]  /*7940*/  STL [R1+0x122c], R11 ;  /* 0x00122c0b01007387 */ /* 0x000fe80000100800 */
[----:B------:R-:W-:Y:S04]  /*7950*/  STL [R1+0x1238], R2 ;  /* 0x0012380201007387 */ /* 0x000fe80000100800 */
[----:B------:R1:W-:Y:S04]  /*7960*/  STL [R1+0x1234], R3 ;  /* 0x0012340301007387 */ /* 0x0003e80000100800 */
[----:B------:R0:W-:Y:S04]  /*7970*/  STL [R1+0x1240], R4 ;  /* 0x0012400401007387 */ /* 0x0001e80000100800 */
[----:B------:R-:W-:Y:S01]  /*7980*/  STL [R1+0x123c], R5 ;  /* 0x00123c0501007387 */ /* 0x000fe20000100800 */
[----:B-1----:R-:W-:-:S03]  /*7990*/  IMAD.WIDE R2, R12, 0x2, R8 ;  /* 0x000000020c027825 */ /* 0x002fc600078e0208 */
[----:B------:R-:W-:Y:S04]  /*79a0*/  STL [R1+0x1248], R6 ;  /* 0x0012480601007387 */ /* 0x000fe80000100800 */
[----:B------:R-:W-:Y:S01]  /*79b0*/  STL [R1+0x1244], R7 ;  /* 0x0012440701007387 */ /* 0x000fe20000100800 */
[----:B0-----:R-:W-:-:S03]  /*79c0*/  IMAD.SHL.U32 R4, R15, 0x200, RZ ;  /* 0x000002000f047824 */ /* 0x001fc600078e00ff */
[----:B------:R0:W-:Y:S04]  /*79d0*/  STL [R1+0x1250], R2 ;  /* 0x0012500201007387 */ /* 0x0001e80000100800 */
[----:B------:R1:W-:Y:S04]  /*79e0*/  STL [R1+0x124c], R3 ;  /* 0x00124c0301007387 */ /* 0x0003e80000100800 */
[----:B------:R-:W-:Y:S04]  /*79f0*/  STL [R1+0xbe8], RZ ;  /* 0x000be8ff01007387 */ /* 0x000fe80000100800 */
[----:B------:R-:W-:Y:S04]  /*7a00*/  STL [R1+0x1d0], RZ ;  /* 0x0001d0ff01007387 */ /* 0x000fe80000100800 */
[----:B------:R2:W-:Y:S04]  /*7a10*/  STL [R1+0x14f8], R4 ;  /* 0x0014f80401007387 */ /* 0x0005e80000100800 */
        /* <DEDUP_REMOVED lines=473> */
[----:B------:R-:W4:Y:S04]  /*97b0*/  S2R R13, SR_TID.X ;  /* 0x00000000000d7919 */ /* 0x000f280000002100 */
        /* <DEDUP_REMOVED lines=12> */
[----:B------:R-:W5:Y:S04]  /*9880*/  S2R R14, SR_TID.X ;  /* 0x00000000000e7919 */ /* 0x000f680000002100 */
        /* <DEDUP_REMOVED lines=9> */
[----:B----4-:R-:W-:-:S03]  /*9920*/  LOP3.LUT R13, R13, 0x3f, RZ, 0xc0, !PT ;  /* 0x0000003f0d0d7812 */ /* 0x010fc600078ec0ff */
[----:B------:R3:W-:Y:S04]  /*9930*/  STL [R1+0xbc], RZ ;  /* 0x0000bcff01007387 */ /* 0x0007e80000100800 */
[----:B------:R3:W-:Y:S04]  /*9940*/  STL [R1+0xa0], RZ ;  /* 0x0000a0ff01007387 */ /* 0x0007e80000100800 */
[----:B------:R3:W-:Y:S04]  /*9950*/  STL [R1+0xa4], RZ ;  /* 0x0000a4ff01007387 */ /* 0x0007e80000100800 */
[----:B------:R3:W-:Y:S04]  /*9960*/  STL [R1+0xa8], RZ ;  /* 0x0000a8ff01007387 */ /* 0x0007e80000100800 */
[----:B------:R3:W-:Y:S01]  /*9970*/  STL [R1+0xac], RZ ;  /* 0x0000acff01007387 */ /* 0x0007e20000100800 */
[----:B0-----:R-:W-:-:S03]  /*9980*/  IMAD.SHL.U32 R2, R13, 0x2, RZ ;  /* 0x000000020d027824 */ /* 0x001fc600078e00ff */
[----:B------:R3:W-:Y:S01]  /*9990*/  STL [R1+0x90], RZ ;  /* 0x000090ff01007387 */ /* 0x0007e20000100800 */
[----:B------:R-:W-:-:S03]  /*99a0*/  IMAD.MOV.U32 R13, RZ, RZ, 0x1f ;  /* 0x0000001fff0d7424 */ /* 0x000fc600078e00ff */
[----:B------:R3:W-:Y:S04]  /*99b0*/  STL [R1+0x94], RZ ;  /* 0x000094ff01007387 */ /* 0x0007e80000100800 */
[----:B------:R3:W-:Y:S04]  /*99c0*/  STL [R1+0x98], RZ ;  /* 0x000098ff01007387 */ /* 0x0007e80000100800 */
[----:B------:R3:W-:Y:S04]  /*99d0*/  STL [R1+0x9c], RZ ;  /* 0x00009cff01007387 */ /* 0x0007e80000100800 */
[----:B------:R3:W-:Y:S04]  /*99e0*/  STL [R1+0x80], RZ ;  /* 0x000080ff01007387 */ /* 0x0007e80000100800 */
[----:B------:R3:W-:Y:S01]  /*99f0*/  STL [R1+0x84], RZ ;  /* 0x000084ff01007387 */ /* 0x0007e20000100800 */
[----:B------:R-:W-:-:S03]  /*9a00*/  IADD3 R17, R13, c[0x0][0x180], RZ ;  /* 0x000060000d117a10 */ /* 0x000fc60007ffe0ff */
[----:B------:R3:W-:Y:S01]  /*9a10*/  STL [R1+0x88], RZ ;  /* 0x000088ff01007387 */ /* 0x0007e20000100800 */
[----:B-----5:R-:W-:-:S03]  /*9a20*/  IMAD.SHL.U32 R13, R14, 0x2, RZ ;  /* 0x000000020e0d7824 */ /* 0x020fc600078e00ff */
[----:B------:R3:W-:Y:S04]  /*9a30*/  STL [R1+0x8c], RZ ;  /* 0x00008cff01007387 */ /* 0x0007e80000100800 */
[----:B------:R3:W-:Y:S04]  /*9a40*/  STL [R1+0x70], RZ ;  /* 0x000070ff01007387 */ /* 0x0007e80000100800 */
[----:B------:R3:W-:Y:S01]  /*9a50*/  STL [R1+0x74], RZ ;  /* 0x000074ff01007387 */ /* 0x0007e20000100800 */
[----:B------:R-:W-:-:S03]  /*9a60*/  LOP3.LUT R14, R14, 0x7, RZ, 0xc0, !PT ;  /* 0x000000070e0e7812 */ /* 0x000fc600078ec0ff */
[----:B------:R3:W-:Y:S04]  /*9a70*/  STL [R1+0x78], RZ ;  /* 0x000078ff01007387 */ /* 0x0007e80000100800 */
[----:B------:R3:W-:Y:S01]  /*9a80*/  STL [R1+0x7c], RZ ;  /* 0x00007cff01007387 */ /* 0x0007e20000100800 */
[----:B------:R-:W-:Y:S01]  /*9a90*/  LOP3.LUT R13, R13, 0x10, RZ, 0xc0, !PT ;  /* 0x000000100d0d7812 */ /* 0x000fe200078ec0ff */
[----:B------:R-:W-:Y:S01]  /*9aa0*/  IMAD R14, R14, 0x410, RZ ;  /* 0x000004100e0e7824 */ /* 0x000fe200078e02ff */
[----:B------:R-:W-:Y:S02]  /*9ab0*/  SHF.R.S32.HI R16, RZ, 0x1f, R17 ;  /* 0x0000001fff107819 */ /* 0x000fe40000011411 */
[----:B------:R-:W-:Y:S01]  /*9ac0*/  LOP3.LUT R13, R13, 0x20, R15, 0xf8, !PT ;  /* 0x000000200d0d7812 */ /* 0x000fe200078ef80f */
[----:B-1----:R-:W-:Y:S01]  /*9ad0*/  IMAD.SHL.U32 R3, R12, 0x20, RZ ;  /* 0x000000200c037824 */ /* 0x002fe200078e00ff */
[----:B------:R-:W-:-:S02]  /*9ae0*/  ULDC UR4, c[0x0][0x18c] ;  /* 0x0000630000047ab9 */ /* 0x000fc40000000800 */
[----:B------:R-:W-:Y:S01]  /*9af0*/  LOP3.LUT R13, R14, R13, RZ, 0x3c, !PT ;  /* 0x0000000d0e0d7212 */ /* 0x000fe200078e3cff */
[----:B------:R-:W-:Y:S01]  /*9b00*/  USHF.L.U32 UR4, UR4, 0x5, URZ ;  /* 0x0000000504047899 */ /* 0x000fe2000800063f */
[----:B------:R-:W-:Y:S02]  /*9b10*/  LEA.HI R16, R16, R17, RZ, 0x5 ;  /* 0x0000001110107211 */ /* 0x000fe400078f28ff */
[----:B------:R-:W-:Y:S02]  /*9b20*/  SHF.R.S32.HI R0, RZ, 0x1f, R3 ;  /* 0x0000001fff007819 */ /* 0x000fe40000011403 */
[----:B------:R-:W-:Y:S01]  /*9b30*/  LOP3.LUT R28, R13, 0x2000, R4, 0xf8, !PT ;  /* 0x000020000d1c7812 */ /* 0x000fe200078ef804 */
[----:B------:R-:W-:Y:S01]  /*9b40*/  USHF.R.S32.HI UR5, URZ, 0x1f, UR4 ;  /* 0x0000001f3f057899 */ /* 0x000fe20008011404 */
[----:B------:R-:W-:Y:S02]  /*9b50*/  SHF.R.S32.HI R5, RZ, 0x5, R16 ;  /* 0x00000005ff057819 */ /* 0x000fe40000011410 */
[----:B--2---:R-:W-:-:S02]  /*9b60*/  LOP3.LUT R4, R2, 0x10, RZ, 0x3c, !PT ;  /* 0x0000001002047812 */ /* 0x004fc400078e3cff */
[C---:B------:R-:W-:Y:S01]  /*9b70*/  SHF.L.U64.HI R0, R3.reuse, 0x1, R0 ;  /* 0x0000000103007819 */ /* 0x040fe20000010200 */
[----:B------:R-:W-:Y:S01]  /*9b80*/  IMAD.SHL.U32 R3, R3, 0x2, RZ ;  /* 0x0000000203037824 */ /* 0x000fe200078e00ff */
[C---:B------:R-:W-:Y:S02]  /*9b90*/  LOP3.LUT R6, R2.reuse, 0x20, RZ, 0x3c, !PT ;  /* 0x0000002002067812 */ /* 0x040fe400078e3cff */
[C---:B------:R-:W-:Y:S02]  /*9ba0*/  LOP3.LUT R5, R2.reuse, 0x30, RZ, 0x3c, !PT ;  /* 0x0000003002057812 */ /* 0x040fe400078e3cff */
[C---:B------:R-:W-:Y:S02]  /*9bb0*/  LOP3.LUT R4, R2.reuse, 0x40, RZ, 0x3c, !PT ;  /* 0x0000004002047812 */ /* 0x040fe400078e3cff */
[C---:B------:R-:W-:Y:S02]  /*9bc0*/  LOP3.LUT R6, R2.reuse, 0x50, RZ, 0x3c, !PT ;  /* 0x0000005002067812 */ /* 0x040fe400078e3cff */
[----:B------:R-:W-:-:S02]  /*9bd0*/  LOP3.LUT R5, R2, 0x60, RZ, 0x3c, !PT ;  /* 0x0000006002057812 */ /* 0x000fc400078e3cff */
[----:B------:R-:W-:Y:S02]  /*9be0*/  LOP3.LUT R4, R2, 0x70, RZ, 0x3c, !PT ;  /* 0x0000007002047812 */ /* 0x000fe400078e3cff */
[----:B------:R-:W-:Y:S01]  /*9bf0*/  LOP3.LUT R29, R28, 0x40, RZ, 0x3c, !PT ;  /* 0x000000401c1d7812 */ /* 0x000fe200078e3cff */
[----:B------:R-:W-:Y:S02]  /*9c00*/  USHF.L.U32 UR8, UR4, 0x1, URZ ;  /* 0x0000000104087899 */ /* 0x000fe4000800063f */
[----:B---3--:R-:W-:Y:S02]  /*9c10*/  USHF.L.U64.HI UR5, UR4, 0x1, UR5 ;  /* 0x0000000104057899 */ /* 0x008fe40008010205 */
.L_x_3:
[----:B0-----:R-:W2:Y:S01]  /*9c20*/  LDL R7, [R1+0xbf0] ;  /* 0x000bf00001077983 */ /* 0x001ea20000100800 */
[----:B-----5:R-:W-:-:S03]  /*9c30*/  IMAD.MOV.U32 R4, RZ, RZ, -0x20 ;  /* 0xffffffe0ff047424 */ /* 0x020fc600078e00ff */
[----:B--2---:R0:W-:Y:S04]  /*9c40*/  STL [R1+0x2974], R7 ;  /* 0x0029740701007387 */ /* 0x0041e80000100800 */
[----:B------:R-:W2:Y:S04]  /*9c50*/  LDL R6, [R1+0xbf4] ;  /* 0x000bf40001067983 */ /* 0x000ea80000100800 */
[----:B0-----:R-:W3:Y:S04]  /*9c60*/  LDL R7, [R1+0xbe8] ;  /* 0x000be80001077983 */ /* 0x001ee80000100800 */
[----:B------:R-:W-:Y:S04]  /*9c70*/  STL [R1+0x268c], R27 ;  /* 0x00268c1b01007387 */ /* 0x000fe80000100800 */
        /* <DEDUP_REMOVED lines=186> */
[----:B------:R0:W-:Y:S04]  /*a820*/  STL [R1+0x2970], R25 ;  /* 0x0029701901007387 */ /* 0x0001e80000100800 */
        /* <DEDUP_REMOVED lines=24> */
[----:B------:R-:W-:Y:S01]  /*a9b0*/  STL [R1+0x256c], R28 ;  /* 0x00256c1c01007387 */ /* 0x000fe20000100800 */
[----:B---3--:R-:W-:-:S03]  /*a9c0*/  IMAD R4, R7, R4, c[0x0][0x180] ;  /* 0x0000600007047624 */ /* 0x008fc600078e0204 */
[----:B------:R-:W-:Y:S04]  /*a9d0*/  STL [R1+0x2378], R29 ;  /* 0x0023781d01007387 */ /* 0x000fe80000100800 */
[----:B------:R-:W-:Y:S04]  /*a9e0*/  STL [R1+0x2564], R29 ;  /* 0x0025641d01007387 */ /* 0x000fe80000100800 */
[----:B------:R-:W-:Y:S04]  /*a9f0*/  STL [R1+0x2570], R29 ;  /* 0x0025701d01007387 */ /* 0x000fe80000100800 */
[----:B------:R-:W-:Y:S04]  /*aa00*/  STL [R1+0x1698], R0 ;  /* 0x0016980001007387 */ /* 0x000fe80000100800 */
[----:B------:R-:W2:Y:S01]  /*aa10*/  LDL.LU R7, [R1+0x2974] ;  /* 0x0029740001077983 */ /* 0x000ea20000300800 */
[----:B------:R-:W-:-:S02]  /*aa20*/  ISETP.GT.AND P0, PT, R4, RZ, PT ;  /* 0x000000ff0400720c */ /* 0x000fc40003f04270 */
[----:B0-----:R-:W-:-:S11]  /*aa30*/  PRMT R25, RZ, 0x7610, R25 ;  /* 0x00007610ff197816 */ /* 0x001fd60000000019 */
[----:B--2---:R-:W2:Y:S01]  /*aa40*/  @P0 LDG.E.U16 R25, [R6.64] ;  /* 0x0000000606190981 */ /* 0x004ea2000c1e1500 */
[----:B------:R-:W-:-:S03]  /*aa50*/  PRMT R27, RZ, 0x7610, R27 ;  /* 0x00007610ff1b7816 */ /* 0x000fc6000000001b */
[----:B--2---:R0:W-:Y:S04]  /*aa60*/  STL [R1+0xbe4], R25 ;  /* 0x000be41901007387 */ /* 0x0041e80000100800 */
[----:B0-----:R-:W2:Y:S04]  /*aa70*/  LDL.LU R25, [R1+0x2970] ;  /* 0x0029700001197983 */ /* 0x001ea80000300800 */
[----:B------:R-:W3:Y:S04]  /*aa80*/  LDL.64 R6, [R1+0x898] ;  /* 0x0008980001067983 */ /* 0x000ee80000100a00 */
[----:B---3--:R-:W3:Y:S01]  /*aa90*/  @P0 LDG.E.U16 R27, [R6.64] ;  /* 0x00000006061b0981 */ /* 0x008ee2000c1e1500 */
[----:B------:R-:W-:-:S03]  /*aaa0*/  PRMT R26, RZ, 0x7610, R26 ;  /* 0x00007610ff1a7816 */ /* 0x000fc6000000001a */
[----:B---3--:R0:W-:Y:S04]  /*aab0*/  STL [R1+0xbe0], R27 ;  /* 0x000be01b01007387 */ /* 0x0081e80000100800 */
[----:B0-----:R-:W3:Y:S04]  /*aac0*/  LDL.LU R27, [R1+0x296c] ;  /* 0x00296c00011b7983 */ /* 0x001ee80000300800 */
[----:B------:R-:W4:Y:S04]  /*aad0*/  LDL.64 R6, [R1+0x8b0] ;  /* 0x0008b00001067983 */ /* 0x000f280000100a00 */
[----:B----4-:R-:W4:Y:S01]  /*aae0*/  @P0 LDG.E.U16 R26, [R6.64] ;  /* 0x00000006061a0981 */ /* 0x010f22000c1e1500 */
[----:B---3--:R-:W-:-:S03]  /*aaf0*/  PRMT R27, RZ, 0x7610, R27 ;  /* 0x00007610ff1b7816 */ /* 0x008fc6000000001b */
[----:B----4-:R0:W-:Y:S04]  /*ab00*/  STL [R1+0xbdc], R26 ;  /* 0x000bdc1a01007387 */ /* 0x0101e80000100800 */
        /* <DEDUP_REMOVED lines=23> */
[----:B------:R-:W-:-:S03]  /*ac80*/  ISETP.GT.AND P1, PT, R4, 0x1, PT ;  /* 0x000000010400780c */ /* 0x000fc60003f24270 */
[----:B----4-:R0:W-:Y:S04]  /*ac90*/  STL [R1+0xbc8], R27 ;  /* 0x000bc81b01007387 */ /* 0x0101e80000100800 */
[----:B0-----:R-:W4:Y:S04]  /*aca0*/  LDL.LU R27, [R1+0x2954] ;  /* 0x00295400011b7983 */ /* 0x001f280000300800 */
[----:B------:R-:W2:Y:S04]  /*acb0*/  LDL R6, [R1+0x124c] ;  /* 0x00124c0001067983 */ /* 0x000ea80000100800 */
[----:B------:R-:W2:Y:S01]  /*acc0*/  LDL R7, [R1+0x1250] ;  /* 0x0012500001077983 */ /* 0x000ea20000100800 */
[----:B---3--:R-:W-:-:S02]  /*acd0*/  PRMT R26, RZ, 0x7610, R26 ;  /* 0x00007610ff1a7816 */ /* 0x008fc4000000001a */
[----:B--2---:R-:W-:-:S04]  /*ace0*/  @P1 LOP3.LUT R7, R7, R6, RZ, 0x3c, !PT ;  /* 0x0000000607071212 */ /* 0x004fc800078e3cff */
[----:B------:R-:W-:-:S04]  /*acf0*/  @P1 LOP3.LUT R6, R7, R6, RZ, 0x3c, !PT ;  /* 0x0000000607061212 */ /* 0x000fc800078e3cff */
[----:B------:R-:W-:-:S05]  /*ad00*/  @P1 LOP3.LUT R7, R7, R6, RZ, 0x3c, !PT ;  /* 0x0000000607071212 */ /* 0x000fca00078e3cff */
[----:B------:R-:W2:Y:S04]  /*ad10*/  @P1 LDG.E.U16 R26, [R6.64] ;  /* 0x00000006061a1981 */ /* 0x000ea8000c1e1500 */
[----:B--2---:R0:W-:Y:S04]  /*ad20*/  STL [R1+0xbc4], R26 ;  /* 0x000bc41a01007387 */ /* 0x0041e80000100800 */
[----:B0-----:R-:W2:Y:S04]  /*ad30*/  LDL.LU R26, [R1+0x2950] ;  /* 0x00295000011a7983 */ /* 0x001ea80000300800 */
[----:B------:R-:W3:Y:S04]  /*ad40*/  LDL R6, [R1+0x1244] ;  /* 0x0012440001067983 */ /* 0x000ee80000100800 */
[----:B------:R-:W3:Y:S01]  /*ad50*/  LDL R7, [R1+0x1248] ;  /* 0x0012480001077983 */ /* 0x000ee20000100800 */
[----:B----4-:R-:W-:-:S02]  /*ad60*/  PRMT R27, RZ, 0x7610, R27 ;  /* 0x00007610ff1b7816 */ /* 0x010fc4000000001b */
[----:B---3--:R-:W-:-:S04]  /*ad70*/  @P1 LOP3.LUT R7, R7, R6, RZ, 0x3c, !PT ;  /* 0x0000000607071212 */ /* 0x008fc800078e3cff */
[----:B------:R-:W-:-:S04]  /*ad80*/  @P1 LOP3.LUT R6, R7, R6, RZ, 0x3c, !PT ;  /* 0x0000000607061212 */ /* 0x000fc800078e3cff */
[----:B------:R-:W-:-:S05]  /*ad90*/  @P1 LOP3.LUT R7, R7, R6, RZ, 0x3c, !PT ;  /* 0x0000000607071212 */ /* 0x000fca00078e3cff */
[----:B------:R-:W3:Y:S04]  /*ada0*/  @P1 LDG.E.U16 R27, [R6.64] ;  /* 0x00000006061b1981 */ /* 0x000ee8000c1e1500 */
[----:B---3--:R0:W-:Y:S04]  /*adb0*/  STL [R1+0xbbc], R27 ;  /* 0x000bbc1b01007387 */ /* 0x0081e80000100800 */
[----:B0-----:R-:W3:Y:S04]  /*adc0*/  LDL.LU R27, [R1+0x294c] ;  /* 0x00294c00011b7983 */ /* 0x001ee80000300800 */
[----:B------:R-:W4:Y:S04]  /*add0*/  LDL R6, [R1+0x123c] ;  /* 0x00123c0001067983 */ /* 0x000f280000100800 */
[----:B------:R-:W4:Y:S01]  /*ade0*/  LDL R7, [R1+0x1240] ;  /* 0x0012400001077983 */ /* 0x000f220000100800 */
[----:B--2---:R-:W-:-:S02]  /*adf0*/  PRMT R26, RZ, 0x7610, R26 ;  /* 0x00007610ff1a7816 */ /* 0x004fc4000000001a */
[----:B----4-:R-:W-:-:S04]  /*ae00*/  @P1 LOP3.LUT R7, R7, R6, RZ, 0x3c, !PT ;  /* 0x0000000607071212 */ /* 0x010fc800078e3cff */
[----:B------:R-:W-:-:S04]  /*ae10*/  @P1 LOP3.LUT R6, R7, R6, RZ, 0x3c, !PT ;  /* 0x0000000607061212 */ /* 0x000fc800078e3cff */
[----:B------:R-:W-:-:S05]  /*ae20*/  @P1 LOP3.LUT R7, R7, R6, RZ, 0x3c, !PT ;  /* 0x0000000607071212 */ /* 0x000fca00078e3cff */
[----:B------:R-:W2:Y:S04]  /*ae30*/  @P1 LDG.E.U16 R26, [R6.64] ;  /* 0x00000006061a1981 */ /* 0x000ea8000c1e1500 */
[----:B--2---:R0:W-:Y:S04]  /*ae40*/  STL [R1+0xbb4], R26 ;  /* 0x000bb41a01007387 */ /* 0x0041e80000100800 */
[----:B0-----:R-:W2:Y:S04]  /*ae50*/  LDL.LU R26, [R1+0x2948] ;  /* 0x00294800011a7983 */ /* 0x001ea80000300800 */
[----:B------:R-:W4:Y:S04]  /*ae60*/  LDL R6, [R1+0x1234] ;  /* 0x0012340001067983 */ /* 0x000f280000100800 */
[----:B------:R-:W4:Y:S01]  /*ae70*/  LDL R7, [R1+0x1238] ;  /* 0x0012380001077983 */ /* 0x000f220000100800 */
[----:B---3--:R-:W-:-:S02]  /*ae80*/  PRMT R27, RZ, 0x7610, R27 ;  /* 0x00007610ff1b7816 */ /* 0x008fc4000000001b */
[----:B----4-:R-:W-:-:S04]  /*ae90*/  @P1 LOP3.LUT R7, R7, R6, RZ, 0x3c, !PT ;  /* 0x0000000607071212 */ /* 0x010fc800078e3cff */
        /* <DEDUP_REMOVED lines=38> */
[----:B------:R-:W3:Y:S01]  /*b100*/  @P1 LDG.E.U16 R27, [R6.64] ;  /* 0x00000006061b1981 */ /* 0x000ee2000c1e1500 */
[----:B------:R-:W-:-:S03]  /*b110*/  ISETP.GT.AND P0, PT, R4, 0x2, PT ;  /* 0x000000020400780c */ /* 0x000fc60003f04270 */
        /* <DEDUP_REMOVED lines=350> */
[----:B------:R-:W-:-:S02]  /*c700*/  PRMT R29, RZ, 0x7610, R29 ;  /* 0x00007610ff1d7816 */ /* 0x000fc4000000001d */
[----:B----4-:R-:W-:-:S04]  /*c710*/  @P0 LOP3.LUT R7, R7, R6, RZ, 0x3c, !PT ;  /* 0x0000000607070212 */ /* 0x010fc800078e3cff */
[----:B------:R-:W-:-:S04]  /*c720*/  @P0 LOP3.LUT R6, R7, R6, RZ, 0x3c, !PT ;  /* 0x0000000607060212 */ /* 0x000fc800078e3cff */
[----:B------:R-:W-:-:S05]  /*c730*/  @P0 LOP3.LUT R7, R7, R6, RZ, 0x3c, !PT ;  /* 0x0000000607070212 */ /* 0x000fca00078e3cff */
[----:B------:R0:W4:Y:S04]  /*c740*/  @P0 LDG.E.U16 R29, [R6.64] ;  /* 0x00000006061d0981 */ /* 0x000128000c1e1500 */
[----:B0-----:R-:W2:Y:S04]  /*c750*/  LDL R6, [R1+0x10d4] ;  /* 0x0010d40001067983 */ /* 0x001ea80000100800 */
[----:B------:R-:W2:Y:S01]  /*c760*/  LDL R7, [R1+0x10d8] ;  /* 0x0010d80001077983 */ /* 0x000ea20000100800 */
[----:B------:R-:W-:-:S03]  /*c770*/  PRMT R3, RZ, 0x7610, R3 ;  /* 0x00007610ff037816 */ /* 0x000fc60000000003 */
[----:B----4-:R-:W-:Y:S01]  /*c780*/  STL [R1+0x2574], R29 ;  /* 0x0025741d01007387 */ /* 0x010fe20000100800 */
[----:B--2---:R-:W-:-:S04]  /*c790*/  @P0 LOP3.LUT R7, R7, R6, RZ, 0x3c, !PT ;  /* 0x0000000607070212 */ /* 0x004fc800078e3cff */
[----:B------:R-:W-:-:S04]  /*c7a0*/  @P0 LOP3.LUT R6, R7, R6, RZ, 0x3c, !PT ;  /* 0x0000000607060212 */ /* 0x000fc800078e3cff */
[----:B------:R-:W-:-:S05]  /*c7b0*/  @P0 LOP3.LUT R7, R7, R6, RZ, 0x3c, !PT ;  /* 0x0000000607070212 */ /* 0x000fca00078e3cff */
[----:B------:R0:W2:Y:S04]  /*c7c0*/  @P0 LDG.E.U16 R3, [R6.64] ;  /* 0x0000000606030981 */ /* 0x0000a8000c1e1500 */
[----:B0-----:R-:W4:Y:S04]  /*c7d0*/  LDL R6, [R1+0x10cc] ;  /* 0x0010cc0001067983 */ /* 0x001f280000100800 */
[----:B------:R-:W4:Y:S01]  /*c7e0*/  LDL R7, [R1+0x10d0] ;  /* 0x0010d00001077983 */ /* 0x000f220000100800 */
[----:B------:R-:W-:Y:S02]  /*c7f0*/  ISETP.GT.AND P1, PT, R4, 0x7, PT ;  /* 0x000000070400780c */ /* 0x000fe40003f24270 */
[----:B------:R-:W-:-:S11]  /*c800*/  PRMT R26, RZ, 0x7610, R26 ;  /* 0x00007610ff1a7816 */ /* 0x000fd6000000001a */
[----:B----4-:R-:W-:-:S04]  /*c810*/  @P1 LOP3.LUT R7, R7, R6, RZ, 0x3c, !PT ;  /* 0x0000000607071212 */ /* 0x010fc800078e3cff */
[----:B------:R-:W-:-:S04]  /*c820*/  @P1 LOP3.LUT R6, R7, R6, RZ, 0x3c, !PT ;  /* 0x0000000607061212 */ /* 0x000fc800078e3cff */
[----:B------:R-:W-:-:S05]  /*c830*/  @P1 LOP3.LUT R7, R7, R6, RZ, 0x3c, !PT ;  /* 0x0000000607071212 */ /* 0x000fca00078e3cff */
[----:B------:R-:W4:Y:S04]  /*c840*/  @P1 LDG.E.U16 R26, [R6.64] ;  /* 0x00000006061a1981 */ /* 0x000f28000c1e1500 */
[----:B--2---:R-:W-:Y:S04]  /*c850*/  STL [R1+0x2578], R3 ;  /* 0x0025780301007387 */ /* 0x004fe80000100800 */
[----:B----4-:R0:W-:Y:S04]  /*c860*/  STL [R1+0xbc0], R26 ;  /* 0x000bc01a01007387 */ /* 0x0101e80000100800 */
        /* <DEDUP_REMOVED lines=465> */
[----:B---3--:R-:W-:Y:S02]  /*e580*/  PRMT R27, RZ, 0x7610, R27 ;  /* 0x00007610ff1b7816 */ /* 0x008fe4000000001b */
[----:B----4-:R-:W-:-:S04]  /*e590*/  @P1 LOP3.LUT R7, R7, R6, RZ, 0x3c, !PT ;  /* 0x0000000607071212 */ /* 0x010fc800078e3cff */
[----:B------:R-:W-:-:S04]  /*e5a0*/  @P1 LOP3.LUT R6, R7, R6, RZ, 0x3c, !PT ;  /* 0x0000000607061212 */ /* 0x000fc800078e3cff */
[----:B------:R-:W-:-:S05]  /*e5b0*/  @P1 LOP3.LUT R7, R7, R6, RZ, 0x3c, !PT ;  /* 0x0000000607071212 */ /* 0x000fca00078e3cff */
[----:B------:R-:W3:Y:S04]  /*e5c0*/  @P1 LDG.E.U16 R27, [R6.64] ;  /* 0x00000006061b1981 */ /* 0x000ee8000c1e1500 */
[----:B--2---:R-:W-:Y:S04]  /*e5d0*/  STL [R1+0x25bc], R3 ;  /* 0x0025bc0301007387 */ /* 0x004fe80000100800 */
[----:B---3--:R0:W-:Y:S04]  /*e5e0*/  STL [R1+0x9f4], R27 ;  /* 0x0009f41b01007387 */ /* 0x0081e80000100800 */
[----:B0-----:R-:W2:Y:S04]  /*e5f0*/  LDL.LU R27, [R1+0x27d0] ;  /* 0x0027d000011b7983 */ /* 0x001ea80000300800 */
[----:B------:R-:W3:Y:S04]  /*e600*/  LDL R6, [R1+0xf24] ;  /* 0x000f240001067983 */ /* 0x000ee80000100800 */
[----:B------:R-:W3:Y:S01]  /*e610*/  LDL R7, [R1+0xf28] ;  /* 0x000f280001077983 */ /* 0x000ee20000100800 */
[----:B------:R-:W-:-:S02]  /*e620*/  PRMT R26, RZ, 0x7610, R26 ;  /* 0x00007610ff1a7816 */ /* 0x000fc4000000001a */
        /* <DEDUP_REMOVED lines=452> */
[----:B0-----:R-:W2:Y:S01]  /*10270*/  LDL.LU R27, [R1+0x2708] ;  /* 0x00270800011b7983 */ /* 0x001ea20000300800 */
[----:B------:R-:W4:Y:S02]  /*10280*/  LDL R6, [R1+0xd94] ;  /* 0x000d940001067983 */ /* 0x000f240000100800 */
        /* <DEDUP_REMOVED lines=8> */
[----:B0-----:R-:W3:Y:S01]  /*10310*/  LDL.LU R26, [R1+0x2704] ;  /* 0x00270400011a7983 */ /* 0x001ee20000300800 */
[----:B------:R-:W4:Y:S02]  /*10320*/  LDL R6, [R1+0xd8c] ;  /* 0x000d8c0001067983 */ /* 0x000f240000100800 */
[----:B------:R-:W4:Y:S01]  /*10330*/  LDL R7, [R1+0xd90] ;  /* 0x000d900001077983 */ /* 0x000f220000100800 */
[----:B--2---:R-:W-:Y:S02]  /*10340*/  PRMT R27, RZ, 0x7610, R27 ;  /* 0x00007610ff1b7816 */ /* 0x004fe4000000001b */
        /* <DEDUP_REMOVED lines=12> */
[----:B------:R-:W3:Y:S04]  /*10410*/  @P0 LDG.E.U16 R26, [R6.64] ;  /* 0x00000006061a0981 */ /* 0x000ee8000c1e1500 */
[----:B---3--:R0:W-:Y:S04]  /*10420*/  STL [R1+0x924], R26 ;  /* 0x0009241a01007387 */ /* 0x0081e80000100800 */
[----:B0-----:R-:W3:Y:S01]  /*10430*/  LDL.LU R26, [R1+0x26fc] ;  /* 0x0026fc00011a7983 */ /* 0x001ee20000300800 */
[----:B------:R-:W4:Y:S02]  /*10440*/  LDL R6, [R1+0xd7c] ;  /* 0x000d7c0001067983 */ /* 0x000f240000100800 */
        /* <DEDUP_REMOVED lines=35> */
[----:B------:R-:W-:Y:S02]  /*10680*/  PRMT R28, RZ, 0x7610, R28 ;  /* 0x00007610ff1c7816 */ /* 0x000fe4000000001c */
[----:B--2---:R-:W-:-:S04]  /*10690*/  @P0 LOP3.LUT R7, R7, R6, RZ, 0x3c, !PT ;  /* 0x0000000607070212 */ /* 0x004fc800078e3cff */
[----:B------:R-:W-:-:S04]  /*106a0*/  @P0 LOP3.LUT R6, R7, R6, RZ, 0x3c, !PT ;  /* 0x0000000607060212 */ /* 0x000fc800078e3cff */
[----:B------:R-:W-:Y:S01]  /*106b0*/  @P0 LOP3.LUT R7, R7, R6, RZ, 0x3c, !PT ;  /* 0x0000000607070212 */ /* 0x000fe200078e3cff */
[----:B----4-:R-:W-:Y:S04]  /*106c0*/  STL [R1+0x25d4], R29 ;  /* 0x0025d41d01007387 */ /* 0x010fe80000100800 */
[----:B------:R0:W2:Y:S04]  /*106d0*/  @P0 LDG.E.U16 R28, [R6.64] ;  /* 0x00000006061c0981 */ /* 0x0000a8000c1e1500 */
[----:B0-----:R-:W4:Y:S04]  /*106e0*/  LDL R6, [R1+0xd54] ;  /* 0x000d540001067983 */ /* 0x001f280000100800 */
[----:B------:R-:W4:Y:S01]  /*106f0*/  LDL R7, [R1+0xd58] ;  /* 0x000d580001077983 */ /* 0x000f220000100800 */
[----:B------:R-:W-:-:S02]  /*10700*/  PRMT R3, RZ, 0x7610, R3 ;  /* 0x00007610ff037816 */ /* 0x000fc40000000003 */
[----:B----4-:R-:W-:-:S04]  /*10710*/  @P0 LOP3.LUT R7, R7, R6, RZ, 0x3c, !PT ;  /* 0x0000000607070212 */ /* 0x010fc800078e3cff */
[----:B------:R-:W-:-:S04]  /*10720*/  @P0 LOP3.LUT R6, R7, R6, RZ, 0x3c, !PT ;  /* 0x0000000607060212 */ /* 0x000fc800078e3cff */
[----:B------:R-:W-:Y:S01]  /*10730*/  @P0 LOP3.LUT R7, R7, R6, RZ, 0x3c, !PT ;  /* 0x0000000607070212 */ /* 0x000fe200078e3cff */
[----:B--2---:R-:W-:Y:S04]  /*10740*/  STL [R1+0x25d8], R28 ;  /* 0x0025d81c01007387 */ /* 0x004fe80000100800 */
[----:B------:R0:W2:Y:S04]  /*10750*/  @P0 LDG.E.U16 R3, [R6.64] ;  /* 0x0000000606030981 */ /* 0x0000a8000c1e1500 */
[----:B0-----:R-:W4:Y:S04]  /*10760*/  LDL R6, [R1+0xd4c] ;  /* 0x000d4c0001067983 */ /* 0x001f280000100800 */
[----:B------:R-:W4:Y:S01]  /*10770*/  LDL R7, [R1+0xd50] ;  /* 0x000d500001077983 */ /* 0x000f220000100800 */
[----:B------:R-:W-:-:S02]  /*10780*/  ISETP.GT.AND P1, PT, R4, 0x15, PT ;  /* 0x000000150400780c */ /* 0x000fc40003f24270 */
[----:B---3--:R-:W-:-:S11]  /*10790*/  PRMT R26, RZ, 0x7610, R26 ;  /* 0x00007610ff1a7816 */ /* 0x008fd6000000001a */
[----:B----4-:R-:W-:-:S04]  /*107a0*/  @P1 LOP3.LUT R7, R7, R6, RZ, 0x3c, !PT ;  /* 0x0000000607071212 */ /* 0x010fc800078e3cff */
[----:B------:R-:W-:-:S04]  /*107b0*/  @P1 LOP3.LUT R6, R7, R6, RZ, 0x3c, !PT ;  /* 0x0000000607061212 */ /* 0x000fc800078e3cff */
[----:B------:R-:W-:-:S05]  /*107c0*/  @P1 LOP3.LUT R7, R7, R6, RZ, 0x3c, !PT ;  /* 0x0000000607071212 */ /* 0x000fca00078e3cff */
[----:B------:R-:W3:Y:S04]  /*107d0*/  @P1 LDG.E.U16 R26, [R6.64] ;  /* 0x00000006061a1981 */ /* 0x000ee8000c1e1500 */
[----:B--2---:R-:W-:Y:S04]  /*107e0*/  STL [R1+0x25dc], R3 ;  /* 0x0025dc0301007387 */ /* 0x004fe80000100800 */
[----:B---3--:R0:W-:Y:S04]  /*107f0*/  STL [R1+0x908], R26 ;  /* 0x0009081a01007387 */ /* 0x0081e80000100800 */
[----:B0-----:R-:W2:Y:S01]  /*10800*/  LDL.LU R26, [R1+0x26ec] ;  /* 0x0026ec00011a7983 */ /* 0x001ea20000300800 */
[----:B------:R-:W3:Y:S02]  /*10810*/  LDL R6, [R1+0xd44] ;  /* 0x000d440001067983 */ /* 0x000ee40000100800 */
[----:B------:R-:W3:Y:S01]  /*10820*/  LDL R7, [R1+0xd48] ;  /* 0x000d480001077983 */ /* 0x000ee20000100800 */
[----:B------:R-:W-:-:S02]  /*10830*/  PRMT R27, RZ, 0x7610, R27 ;  /* 0x00007610ff1b7816 */ /* 0x000fc4000000001b */
[----:B---3--:R-:W-:-:S04]  /*10840*/  @P1 LOP3.LUT R7, R7, R6, RZ, 0x3c, !PT ;  /* 0x0000000607071212 */ /* 0x008fc800078e3cff */
        /* <DEDUP_REMOVED lines=79> */
[----:B------:R-:W4:Y:S02]  /*10d40*/  LDL R7, [R1+0xd00] ;  /* 0x000d000001077983 */ /* 0x000f240000100800 */
[----:B----4-:R-:W-:-:S02]  /*10d50*/  @P2 LOP3.LUT R7, R7, R6, RZ, 0x3c, !PT ;  /* 0x0000000607072212 */ /* 0x010fc400078e3cff */
[----:B---3--:R-:W-:Y:S02]  /*10d60*/  PRMT R27, RZ, 0x7610, R27 ;  /* 0x00007610ff1b7816 */ /* 0x008fe4000000001b */
        /* <DEDUP_REMOVED lines=47> */
[----:B------:R-:W3:Y:S01]  /*11060*/  @P2 LDG.E.U16 R27, [R6.64] ;  /* 0x00000006061b2981 */ /* 0x000ee2000c1e1500 */
[----:B------:R-:W-:-:S03]  /*11070*/  ISETP.GT.AND P0, PT, R4, 0x17, PT ;  /* 0x000000170400780c */ /* 0x000fc60003f04270 */
[----:B---3--:R0:W-:Y:S04]  /*11080*/  STL [R1+0x9a4], R27 ;  /* 0x0009a41b01007387 */ /* 0x0081e80000100800 */
[----:B0-----:R-:W3:Y:S01]  /*11090*/  LDL.LU R27, [R1+0x26b0] ;  /* 0x0026b000011b7983 */ /* 0x001ee20000300800 */
[----:B------:R-:W4:Y:S02]  /*110a0*/  LDL R6, [R1+0xccc] ;  /* 0x000ccc0001067983 */ /* 0x000f240000100800 */
[----:B------:R-:W4:Y:S03]  /*110b0*/  LDL R7, [R1+0xcd0] ;  /* 0x000cd00001077983 */ /* 0x000f260000100800 */
        /* <DEDUP_REMOVED lines=95> */
[----:B------:R-:W4:Y:S04]  /*116b0*/  @P1 LDG.E.U16 R25, [R6.64] ;  /* 0x0000000606191981 */ /* 0x000f28000c1e1500 */
[----:B----4-:R0:W-:Y:S04]  /*116c0*/  STL [R1+0x8d0], R25 ;  /* 0x0008d01901007387 */ /* 0x0101e80000100800 */
[----:B0-----:R-:W4:Y:S01]  /*116d0*/  LDL.LU R25, [R1+0x2684] ;  /* 0x0026840001197983 */ /* 0x001f220000300800 */
[----:B------:R-:W2:Y:S02]  /*116e0*/  LDL R6, [R1+0xc6c] ;  /* 0x000c6c0001067983 */ /* 0x000ea40000100800 */
[----:B------:R-:W2:Y:S01]  /*116f0*/  LDL R7, [R1+0xc70] ;  /* 0x000c700001077983 */ /* 0x000ea20000100800 */
[----:B------:R-:W-:-:S02]  /*11700*/  PRMT R24, RZ, 0x7610, R24 ;  /* 0x00007610ff187816 */ /* 0x000fc40000000018 */
[----:B--2---:R-:W-:-:S04]  /*11710*/  @P1 LOP3.LUT R7, R7, R6, RZ, 0x3c, !PT ;  /* 0x0000000607071212 */ /* 0x004fc800078e3cff */
[----:B------:R-:W-:-:S04]  /*11720*/  @P1 LOP3.LUT R6, R7, R6, RZ, 0x3c, !PT ;  /* 0x0000000607061212 */ /* 0x000fc800078e3cff */
[----:B------:R-:W-:-:S05]  /*11730*/  @P1 LOP3.LUT R7, R7, R6, RZ, 0x3c, !PT ;  /* 0x0000000607071212 */ /* 0x000fca00078e3cff */
[----:B------:R-:W2:Y:S04]  /*11740*/  @P1 LDG.E.U16 R24, [R6.64] ;  /* 0x0000000606181981 */ /* 0x000ea8000c1e1500 */
[----:B--2---:R0:W-:Y:S04]  /*11750*/  STL [R1+0x8c8], R24 ;  /* 0x0008c81801007387 */ /* 0x0041e80000100800 */
[----:B0-----:R-:W2:Y:S01]  /*11760*/  LDL.LU R24, [R1+0x2680] ;  /* 0x0026800001187983 */ /* 0x001ea20000300800 */
        /* <DEDUP_REMOVED lines=24> */
[----:B------:R-:W2:Y:S01]  /*118f0*/  @P1 LDG.E.U16 R21, [R6.64] ;  /* 0x0000000606151981 */ /* 0x000ea2000c1e1500 */
[----:B------:R-:W-:-:S03]  /*11900*/  ISETP.GT.AND P2, PT, R4, 0x19, PT ;  /* 0x000000190400780c */ /* 0x000fc60003f44270 */
[----:B--2---:R0:W-:Y:S04]  /*11910*/  STL [R1+0x104], R21 ;  /* 0x0001041501007387 */ /* 0x0041e80000100800 */
[----:B0-----:R-:W2:Y:S01]  /*11920*/  LDL.LU R21, [R1+0x2674] ;  /* 0x0026740001157983 */ /* 0x001ea20000300800 */
[----:B------:R-:W2:Y:S02]  /*11930*/  LDL R6, [R1+0xc4c] ;  /* 0x000c4c0001067983 */ /* 0x000ea40000100800 */
[----:B------:R-:W2:Y:S01]  /*11940*/  LDL R7, [R1+0xc50] ;  /* 0x000c500001077983 */ /* 0x000ea20000100800 */
[----:B------:R-:W-:Y:S02]  /*11950*/  PRMT R20, RZ, 0x7610, R20 ;  /* 0x00007610ff147816 */ /* 0x000fe40000000014 */
        /* <DEDUP_REMOVED lines=112> */
[----:B------:R0:W2:Y:S04]  /*12060*/  @P1 LDG.E.U16 R0, [R6.64] ;  /* 0x0000000606001981 */ /* 0x0000a8000c1e1500 */
[----:B0-----:R-:W2:Y:S04]  /*12070*/  LDL R6, [R1+0xbf8] ;  /* 0x000bf80001067983 */ /* 0x001ea80000100800 */
[----:B------:R-:W2:Y:S01]  /*12080*/  LDL R7, [R1+0x1268] ;  /* 0x0012680001077983 */ /* 0x000ea20000100800 */
[----:B------:R-:W-:Y:S02]  /*12090*/  PRMT R8, RZ, 0x7610, R8 ;  /* 0x00007610ff087816 */ /* 0x000fe40000000008 */
[----:B--2---:R-:W-:-:S04]  /*120a0*/  @P1 LOP3.LUT R7, R7, R6, RZ, 0x3c, !PT ;  /* 0x0000000607071212 */ /* 0x004fc800078e3cff */
[----:B------:R-:W-:-:S04]  /*120b0*/  @P1 LOP3.LUT R6, R7, R6, RZ, 0x3c, !PT ;  /* 0x0000000607061212 */ /* 0x000fc800078e3cff */
[----:B------:R-:W-:-:S05]  /*120c0*/  @P1 LOP3.LUT R7, R7, R6, RZ, 0x3c, !PT ;  /* 0x0000000607071212 */ /* 0x000fca00078e3cff */
[----:B------:R-:W2:Y:S04]  /*120d0*/  @P1 LDG.E.U16 R8, [R6.64] ;  /* 0x0000000606081981 */ /* 0x000ea8000c1e1500 */
[----:B------:R-:W-:Y:S04]  /*120e0*/  STL [R1+0x2620], R0 ;  /* 0x0026200001007387 */ /* 0x000fe80000100800 */
        /* <DEDUP_REMOVED lines=33> */
[----:B------:R-:W-:Y:S01]  /*12300*/  @P2 LOP3.LUT R7, R7, R6, RZ, 0x3c, !PT ;  /* 0x0000000607072212 */ /* 0x000fe200078e3cff */
[----:B------:R0:W-:Y:S04]  /*12310*/  STL [R1+0x25e4], R29 ;  /* 0x0025e41d01007387 */ /* 0x0001e80000100800 */
[----:B------:R1:W2:Y:S01]  /*12320*/  @P2 LDG.E.U16 R28, [R6.64] ;  /* 0x00000006061c2981 */ /* 0x0002a2000c1e1500 */
[----:B------:R-:W-:-:S03]  /*12330*/  PRMT R3, RZ, 0x7610, R3 ;  /* 0x00007610ff037816 */ /* 0x000fc60000000003 */
[----:B0-----:R-:W2:Y:S04]  /*12340*/  LDL R29, [R1+0x12a8] ;  /* 0x0012a800011d7983 */ /* 0x001ea80000100800 */
[----:B-1----:R-:W2:Y:S04]  /*12350*/  LDL R6, [R1+0x1288] ;  /* 0x0012880001067983 */ /* 0x002ea80000100800 */
[----:B------:R-:W2:Y:S02]  /*12360*/  LDL R7, [R1+0x1294] ;  /* 0x0012940001077983 */ /* 0x000ea40000100800 */
[----:B--2---:R-:W-:-:S04]  /*12370*/  @P2 LOP3.LUT R7, R7, R6, RZ, 0x3c, !PT ;  /* 0x0000000607072212 */ /* 0x004fc800078e3cff */
[----:B------:R-:W-:-:S04]  /*12380*/  @P2 LOP3.LUT R6, R7, R6, RZ, 0x3c, !PT ;  /* 0x0000000607062212 */ /* 0x000fc800078e3cff */
[----:B------:R-:W-:Y:S01]  /*12390*/  @P2 LOP3.LUT R7, R7, R6, RZ, 0x3c, !PT ;  /* 0x0000000607072212 */ /* 0x000fe200078e3cff */
[----:B------:R0:W-:Y:S04]  /*123a0*/  STL [R1+0x25e8], R28 ;  /* 0x0025e81c01007387 */ /* 0x0001e80000100800 */
[----:B------:R1:W2:Y:S01]  /*123b0*/  @P2 LDG.E.U16 R3, [R6.64] ;  /* 0x0000000606032981 */ /* 0x0002a2000c1e1500 */
[----:B---3--:R-:W-:-:S03]  /*123c0*/  PRMT R27, RZ, 0x7610, R27 ;  /* 0x00007610ff1b7816 */ /* 0x008fc6000000001b */
[----:B0-----:R-:W3:Y:S04]  /*123d0*/  LDL R28, [R1+0x12b4] ;  /* 0x0012b400011c7983 */ /* 0x001ee80000100800 */
[----:B-1----:R-:W2:Y:S04]  /*123e0*/  LDL R6, [R1+0x1290] ;  /* 0x0012900001067983 */ /* 0x002ea80000100800 */
[----:B------:R-:W2:Y:S02]  /*123f0*/  LDL R7, [R1+0x129c] ;  /* 0x00129c0001077983 */ /* 0x000ea40000100800 */
        /* <DEDUP_REMOVED lines=11> */
[----:B------:R-:W-:-:S05]  /*124b0*/  @P2 LOP3.LUT R7, R7, R6, RZ, 0x3c, !PT ;  /* 0x0000000607072212 */ /* 0x000fca00078e3cff */
[----:B------:R0:W2:Y:S04]  /*124c0*/  @P2 LDG.E.U16 R26, [R6.64] ;  /* 0x00000006061a2981 */ /* 0x0000a8000c1e1500 */
[----:B------:R1:W-:Y:S01]  /*124d0*/  STL [R1+0x25f0], R27 ;  /* 0x0025f01b01007387 */ /* 0x0003e20000100800 */
[----:B----4-:R-:W-:Y:S01]  /*124e0*/  PRMT R25, RZ, 0x7610, R25 ;  /* 0x00007610ff197816 */ /* 0x010fe20000000019 */
[----:B0-----:R-:W-:Y:S02]  /*124f0*/  @P2 IMAD.MOV.U32 R6, RZ, RZ, R29 ;  /* 0x000000ffff062224 */ /* 0x001fe400078e001d */
[----:B------:R-:W-:-:S05]  /*12500*/  @P2 IMAD.MOV.U32 R7, RZ, RZ, R3 ;  /* 0x000000ffff072224 */ /* 0x000fca00078e0003 */
[----:B------:R3:W4:Y:S04]  /*12510*/  @P2 LDG.E.U16 R25, [R6.64] ;  /* 0x0000000606192981 */ /* 0x000728000c1e1500 */
[----:B--2---:R0:W-:Y:S01]  /*12520*/  STL [R1+0x25f4], R26 ;  /* 0x0025f41a01007387 */ /* 0x0041e20000100800 */
[----:B------:R-:W-:Y:S01]  /*12530*/  PRMT R24, RZ, 0x7610, R24 ;  /* 0x00007610ff187816 */ /* 0x000fe20000000018 */
[----:B---3--:R-:W-:Y:S02]  /*12540*/  @P2 IMAD.MOV.U32 R6, RZ, RZ, R28 ;  /* 0x000000ffff062224 */ /* 0x008fe400078e001c */
[----:B-1----:R-:W2:Y:S01]  /*12550*/  LDL R27, [R1+0x12c0] ;  /* 0x0012c000011b7983 */ /* 0x002ea20000100800 */
[----:B------:R-:W3:Y:S04]  /*12560*/  LDL R29, [R1+0x12b8] ;  /* 0x0012b800011d7983 */ /* 0x000ee80000100800 */
[----:B------:R-:W2:Y:S04]  /*12570*/  LDL R3, [R1+0x12cc] ;  /* 0x0012cc0001037983 */ /* 0x000ea80000100800 */
[----:B0-----:R-:W2:Y:S04]  /*12580*/  LDL R26, [R1+0x12a4] ;  /* 0x0012a400011a7983 */ /* 0x001ea80000100800 */
[----:B----4-:R-:W-:Y:S01]  /*12590*/  STL [R1+0x25f8], R25 ;  /* 0x0025f81901007387 */ /* 0x010fe20000100800 */
[----:B------:R-:W-:Y:S01]  /*125a0*/  PRMT R23, RZ, 0x7610, R23 ;  /* 0x00007610ff177816 */ /* 0x000fe20000000017 */
[----:B------:R-:W4:Y:S02]  /*125b0*/  LDL R28, [R1+0x12c8] ;  /* 0x0012c800011c7983 */ /* 0x000f240000100800 */
[----:B--2---:R-:W-:-:S02]  /*125c0*/  @P2 IMAD.MOV.U32 R7, RZ, RZ, R26 ;  /* 0x000000ffff072224 */ /* 0x004fc400078e001a */
[----:B------:R-:W2:Y:S04]  /*125d0*/  LDL R26, [R1+0x12d4] ;  /* 0x0012d400011a7983 */ /* 0x000ea80000100800 */
[----:B------:R0:W2:Y:S04]  /*125e0*/  @P2 LDG.E.U16 R24, [R6.64] ;  /* 0x0000000606182981 */ /* 0x0000a8000c1e1500 */
[----:B0-----:R-:W2:Y:S04]  /*125f0*/  LDL R6, [R1+0x12b0] ;  /* 0x0012b00001067983 */ /* 0x001ea80000100800 */
[----:B------:R-:W2:Y:S01]  /*12600*/  LDL R7, [R1+0x12c4] ;  /* 0x0012c40001077983 */ /* 0x000ea20000100800 */
[----:B------:R-:W-:-:S02]  /*12610*/  ISETP.GT.AND P1, PT, R4, 0x1c, PT ;  /* 0x0000001c0400780c */ /* 0x000fc40003f24270 */
[----:B--2---:R-:W-:-:S04]  /*12620*/  @P2 LOP3.LUT R7, R7, R6, RZ, 0x3c, !PT ;  /* 0x0000000607072212 */ /* 0x004fc800078e3cff */
[----:B------:R-:W-:-:S04]  /*12630*/  @P2 LOP3.LUT R6, R7, R6, RZ, 0x3c, !PT ;  /* 0x0000000607062212 */ /* 0x000fc800078e3cff */
[----:B------:R-:W-:Y:S01]  /*12640*/  @P2 LOP3.LUT R7, R7, R6, RZ, 0x3c, !PT ;  /* 0x0000000607072212 */ /* 0x000fe200078e3cff */
[----:B------:R-:W-:Y:S04]  /*12650*/  STL [R1+0x25fc], R24 ;  /* 0x0025fc1801007387 */ /* 0x000fe80000100800 */
[----:B------:R0:W2:Y:S04]  /*12660*/  @P2 LDG.E.U16 R23, [R6.64] ;  /* 0x0000000606172981 */ /* 0x0000a8000c1e1500 */
[----:B0-----:R-:W2:Y:S01]  /*12670*/  LDL R7, [R1+0x12bc] ;  /* 0x0012bc0001077983 */ /* 0x001ea20000100800 */
[----:B------:R-:W-:Y:S01]  /*12680*/  PRMT R22, RZ, 0x7610, R22 ;  /* 0x00007610ff167816 */ /* 0x000fe20000000016 */
[----:B------:R-:W-:Y:S01]  /*12690*/  @P1 IMAD.MOV.U32 R6, RZ, RZ, R27 ;  /* 0x000000ffff061224 */ /* 0x000fe200078e001b */
[----:B------:R-:W-:-:S04]  /*126a0*/  PRMT R21, RZ, 0x7610, R21 ;  /* 0x00007610ff157816 */ /* 0x000fc80000000015 */
[----:B--2---:R0:W2:Y:S02]  /*126b0*/  @P1 LDG.E.U16 R22, [R6.64] ;  /* 0x0000000606161981 */ /* 0x0040a4000c1e1500 */
[----:B0-----:R-:W-:Y:S02]  /*126c0*/  @P1 IMAD.MOV.U32 R6, RZ, RZ, R3 ;  /* 0x000000ffff061224 */ /* 0x001fe400078e0003 */
[----:B---3--:R-:W-:-:S05]  /*126d0*/  @P1 IMAD.MOV.U32 R7, RZ, RZ, R29 ;  /* 0x000000ffff071224 */ /* 0x008fca00078e001d */
[----:B------:R0:W3:Y:S01]  /*126e0*/  @P1 LDG.E.U16 R21, [R6.64] ;  /* 0x0000000606151981 */ /* 0x0000e2000c1e1500 */
[----:B------:R-:W-:-:S03]  /*126f0*/  PRMT R20, RZ, 0x7610, R20 ;  /* 0x00007610ff147816 */ /* 0x000fc60000000014 */
[----:B------:R-:W-:Y:S01]  /*12700*/  STL [R1+0x2600], R23 ;  /* 0x0026001701007387 */ /* 0x000fe20000100800 */
[----:B------:R-:W3:Y:S02]  /*12710*/  LDL R27, [R1+0x12e0] ;  /* 0x0012e000011b7983 */ /* 0x000ee40000100800 */
[----:B0-----:R-:W-:Y:S02]  /*12720*/  @P1 IMAD.MOV.U32 R6, RZ, RZ, R26 ;  /* 0x000000ffff061224 */ /* 0x001fe400078e001a */
[----:B----4-:R-:W-:-:S05]  /*12730*/  @P1 IMAD.MOV.U32 R7, RZ, RZ, R28 ;  /* 0x000000ffff071224 */ /* 0x010fca00078e001c */
[----:B------:R0:W4:Y:S04]  /*12740*/  @P1 LDG.E.U16 R20, [R6.64] ;  /* 0x0000000606141981 */ /* 0x000128000c1e1500 */
[----:B--2---:R-:W-:Y:S01]  /*12750*/  STL [R1+0x25e0], R22 ;  /* 0x0025e01601007387 */ /* 0x004fe20000100800 */
[----:B------:R-:W2:Y:S02]  /*12760*/  LDL R29, [R1+0x12ac] ;  /* 0x0012ac00011d7983 */ /* 0x000ea40000100800 */
[----:B------:R-:W2:Y:S01]  /*12770*/  LDL R3, [R1+0x12e8] ;  /* 0x0012e80001037983 */ /* 0x000ea20000100800 */
[----:B---3--:R1:W-:Y:S01]  /*12780*/  STL [R1+0x2604], R21 ;  /* 0x0026041501007387 */ /* 0x0083e20000100800 */
[----:B0-----:R-:W3:Y:S02]  /*12790*/  LDL R6, [R1+0x12d0] ;  /* 0x0012d00001067983 */ /* 0x001ee40000100800 */
[----:B------:R-:W3:Y:S01]  /*127a0*/  LDL R7, [R1+0x12dc] ;  /* 0x0012dc0001077983 */ /* 0x000ee20000100800 */
[----:B------:R-:W-:-:S02]  /*127b0*/  PRMT R19, RZ, 0x7610, R19 ;  /* 0x00007610ff137816 */ /* 0x000fc40000000013 */
[----:B------:R-:W-:Y:S02]  /*127c0*/  PRMT R18, RZ, 0x7610, R18 ;  /* 0x00007610ff127816 */ /* 0x000fe40000000012 */
[----:B------:R-:W-:Y:S01]  /*127d0*/  PRMT R17, RZ, 0x7610, R17 ;  /* 0x00007610ff117816 */ /* 0x000fe20000000011 */
[----:B------:R-:W2:Y:S04]  /*127e0*/  LDL R28, [R1+0x12e4] ;  /* 0x0012e400011c7983 */ /* 0x000ea80000100800 */
[----:B------:R-:W2:Y:S04]  /*127f0*/  LDL R26, [R1+0x12f4] ;  /* 0x0012f400011a7983 */ /* 0x000ea80000100800 */
[----:B-1----:R-:W2:Y:S01]  /*12800*/  LDL R21, [R1+0x12d8] ;  /* 0x0012d80001157983 */ /* 0x002ea20000100800 */
[----:B---3--:R-:W-:-:S04]  /*12810*/  @P1 LOP3.LUT R7, R7, R6, RZ, 0x3c, !PT ;  /* 0x0000000607071212 */ /* 0x008fc800078e3cff */
[----:B------:R-:W-:-:S04]  /*12820*/  @P1 LOP3.LUT R6, R7, R6, RZ, 0x3c, !PT ;  /* 0x0000000607061212 */ /* 0x000fc800078e3cff */
[----:B------:R-:W-:-:S05]  /*12830*/  @P1 LOP3.LUT R7, R7, R6, RZ, 0x3c, !PT ;  /* 0x0000000607071212 */ /* 0x000fca00078e3cff */
[----:B------:R0:W3:Y:S02]  /*12840*/  @P1 LDG.E.U16 R19, [R6.64] ;  /* 0x0000000606131981 */ /* 0x0000e4000c1e1500 */
[----:B0-----:R-:W-:Y:S02]  /*12850*/  @P1 IMAD.MOV.U32 R6, RZ, RZ, R27 ;  /* 0x000000ffff061224 */ /* 0x001fe400078e001b */
[----:B--2---:R-:W-:-:S05]  /*12860*/  @P1 IMAD.MOV.U32 R7, RZ, RZ, R21 ;  /* 0x000000ffff071224 */ /* 0x004fca00078e0015 */
[----:B------:R0:W2:Y:S04]  /*12870*/  @P1 LDG.E.U16 R18, [R6.64] ;  /* 0x0000000606121981 */ /* 0x0000a8000c1e1500 */
[----:B----4-:R1:W-:Y:S01]  /*12880*/  STL [R1+0x2608], R20 ;  /* 0x0026081401007387 */ /* 0x0103e20000100800 */
[----:B0-----:R-:W-:Y:S02]  /*12890*/  @P1 IMAD.MOV.U32 R6, RZ, RZ, R3 ;  /* 0x000000ffff061224 */ /* 0x001fe400078e0003 */
[----:B------:R-:W-:-:S05]  /*128a0*/  @P1 IMAD.MOV.U32 R7, RZ, RZ, R29 ;  /* 0x000000ffff071224 */ /* 0x000fca00078e001d */
[----:B------:R0:W4:Y:S04]  /*128b0*/  @P1 LDG.E.U16 R17, [R6.64] ;  /* 0x0000000606111981 */ /* 0x000128000c1e1500 */
[----:B---3--:R-:W-:Y:S01]  /*128c0*/  STL [R1+0x260c], R19 ;  /* 0x00260c1301007387 */ /* 0x008fe20000100800 */
[----:B------:R-:W3:Y:S02]  /*128d0*/  LDL R27, [R1+0x12f0] ;  /* 0x0012f000011b7983 */ /* 0x000ee40000100800 */
[----:B------:R-:W3:Y:S01]  /*128e0*/  LDL R21, [R1+0x1304] ;  /* 0x0013040001157983 */ /* 0x000ee20000100800 */
[----:B--2---:R-:W-:Y:S01]  /*128f0*/  STL [R1+0x2610], R18 ;  /* 0x0026101201007387 */ /* 0x004fe20000100800 */
[----:B-1----:R-:W2:Y:S02]  /*12900*/  LDL R20, [R1+0x12fc] ;  /* 0x0012fc0001147983 */ /* 0x002ea40000100800 */
[----:B------:R-:W2:Y:S01]  /*12910*/  LDL R3, [R1+0x1300] ;  /* 0x0013000001037983 */ /* 0x000ea20000100800 */
[----:B------:R-:W-:-:S02]  /*12920*/  PRMT R16, RZ, 0x7610, R16 ;  /* 0x00007610ff107816 */ /* 0x000fc40000000010 */
[----:B------:R-:W-:Y:S01]  /*12930*/  ISETP.GT.AND P2, PT, R4, 0x1d, PT ;  /* 0x0000001d0400780c */ /* 0x000fe20003f44270 */
[----:B0-----:R-:W-:Y:S02]  /*12940*/  @P1 IMAD.MOV.U32 R6, RZ, RZ, R26 ;  /* 0x000000ffff061224 */ /* 0x001fe400078e001a */
[----:B------:R-:W-:Y:S01]  /*12950*/  @P1 IMAD.MOV.U32 R7, RZ, RZ, R28 ;  /* 0x000000ffff071224 */ /* 0x000fe200078e001c */
[----:B------:R-:W-:-:S04]  /*12960*/  PRMT R15, RZ, 0x7610, R15 ;  /* 0x00007610ff0f7816 */ /* 0x000fc8000000000f */
[----:B------:R3:W2:Y:S04]  /*12970*/  @P1 LDG.E.U16 R16, [R6.64] ;  /* 0x0000000606101981 */ /* 0x0006a8000c1e1500 */
[----:B----4-:R-:W-:Y:S01]  /*12980*/  STL [R1+0x2614], R17 ;  /* 0x0026141101007387 */ /* 0x010fe20000100800 */
[----:B------:R-:W4:Y:S02]  /*12990*/  LDL R28, [R1+0x12f8] ;  /* 0x0012f800011c7983 */ /* 0x000f240000100800 */
[----:B------:R-:W4:Y:S01]  /*129a0*/  LDL R26, [R1+0x130c] ;  /* 0x00130c00011a7983 */ /* 0x000f220000100800 */
[----:B------:R-:W-:Y:S01]  /*129b0*/  PRMT R14, RZ, 0x7610, R14 ;  /* 0x00007610ff0e7816 */ /* 0x000fe2000000000e */
[----:B---3--:R-:W-:Y:S02]  /*129c0*/  @P1 IMAD.MOV.U32 R7, RZ, RZ, R27 ;  /* 0x000000ffff071224 */ /* 0x008fe400078e001b */
[----:B------:R-:W-:-:S05]  /*129d0*/  @P1 IMAD.MOV.U32 R6, RZ, RZ, R21 ;  /* 0x000000ffff061224 */ /* 0x000fca00078e0015 */
[----:B------:R2:W3:Y:S02]  /*129e0*/  @P1 LDG.E.U16 R15, [R6.64] ;  /* 0x00000006060f1981 */ /* 0x0004e4000c1e1500 */
[----:B--2---:R-:W-:Y:S02]  /*129f0*/  @P2 IMAD.MOV.U32 R7, RZ, RZ, R20 ;  /* 0x000000ffff072224 */ /* 0x004fe400078e0014 */
[----:B------:R-:W-:-:S05]  /*12a00*/  @P2 IMAD.MOV.U32 R6, RZ, RZ, R3 ;  /* 0x000000ffff062224 */ /* 0x000fca00078e0003 */
[----:B------:R4:W2:Y:S01]  /*12a10*/  @P2 LDG.E.U16 R14, [R6.64] ;  /* 0x00000006060e2981 */ /* 0x0008a2000c1e1500 */
[----:B------:R-:W-:-:S03]  /*12a20*/  PRMT R13, RZ, 0x7610, R13 ;  /* 0x00007610ff0d7816 */ /* 0x000fc6000000000d */
[----:B------:R-:W-:Y:S01]  /*12a30*/  STL [R1+0x2618], R16 ;  /* 0x0026181001007387 */ /* 0x000fe20000100800 */
[----:B------:R-:W2:Y:S02]  /*12a40*/  LDL R27, [R1+0x1308] ;  /* 0x00130800011b7983 */ /* 0x000ea40000100800 */
[----:B------:R-:W2:Y:S02]  /*12a50*/  LDL R21, [R1+0x1314] ;  /* 0x0013140001157983 */ /* 0x000ea40000100800 */
[----:B----4-:R-:W-:Y:S02]  /*12a60*/  @P2 IMAD.MOV.U32 R7, RZ, RZ, R28 ;  /* 0x000000ffff072224 */ /* 0x010fe400078e001c */
[----:B------:R-:W-:-:S05]  /*12a70*/  @P2 IMAD.MOV.U32 R6, RZ, RZ, R26 ;  /* 0x000000ffff062224 */ /* 0x000fca00078e001a */
[----:B------:R0:W4:Y:S04]  /*12a80*/  @P2 LDG.E.U16 R13, [R6.64] ;  /* 0x00000006060d2981 */ /* 0x000128000c1e1500 */
[----:B---3--:R1:W-:Y:S01]  /*12a90*/  STL [R1+0x261c], R15 ;  /* 0x00261c0f01007387 */ /* 0x0083e20000100800 */
[----:B------:R-:W3:Y:S02]  /*12aa0*/  LDL R20, [R1+0x1310] ;  /* 0x0013100001147983 */ /* 0x000ee40000100800 */
[----:B------:R-:W3:Y:S01]  /*12ab0*/  LDL R3, [R1+0x131c] ;  /* 0x00131c0001037983 */ /* 0x000ee20000100800 */
[----:B--2---:R-:W-:Y:S01]  /*12ac0*/  STL [R1+0x258c], R14 ;  /* 0x00258c0e01007387 */ /* 0x004fe20000100800 */
[----:B------:R-:W2:Y:S02]  /*12ad0*/  LDL R29, [R1+0x1318] ;  /* 0x00131800011d7983 */ /* 0x000ea40000100800 */
[----:B------:R-:W2:Y:S02]  /*12ae0*/  LDL R28, [R1+0x1320] ;  /* 0x00132000011c7983 */ /* 0x000ea40000100800 */
[----:B------:R-:W2:Y:S01]  /*12af0*/  LDL R26, [R1+0x12ec] ;  /* 0x0012ec00011a7983 */ /* 0x000ea20000100800 */
[----:B-1----:R-:W2:Y:S01]  /*12b00*/  LDL R15, [R1+0x1328] ;  /* 0x00132800010f7983 */ /* 0x002ea20000100800 */
[----:B------:R-:W-:Y:S01]  /*12b10*/  PRMT R12, RZ, 0x7610, R12 ;  /* 0x00007610ff0c7816 */ /* 0x000fe2000000000c */
[----:B0-----:R-:W-:-:S02]  /*12b20*/  @P2 IMAD.MOV.U32 R6, RZ, RZ, R21 ;  /* 0x000000ffff062224 */ /* 0x001fc400078e0015 */
[----:B------:R-:W-:Y:S01]  /*12b30*/  @P2 IMAD.MOV.U32 R7, RZ, RZ, R27 ;  /* 0x000000ffff072224 */ /* 0x000fe200078e001b */
[----:B------:R-:W-:-:S04]  /*12b40*/  PRMT R11, RZ, 0x7610, R11 ;  /* 0x00007610ff0b7816 */ /* 0x000fc8000000000b */
[----:B------:R3:W2:Y:S04]  /*12b50*/  @P2 LDG.E.U16 R12, [R6.64] ;  /* 0x00000006060c2981 */ /* 0x0006a8000c1e1500 */
[----:B----4-:R-:W-:Y:S01]  /*12b60*/  STL [R1+0x2590], R13 ;  /* 0x0025900d01007387 */ /* 0x010fe20000100800 */
[----:B------:R-:W4:Y:S02]  /*12b70*/  LDL R27, [R1+0x1324] ;  /* 0x00132400011b7983 */ /* 0x000f240000100800 */
[----:B------:R-:W4:Y:S01]  /*12b80*/  LDL R21, [R1+0x1334] ;  /* 0x0013340001157983 */ /* 0x000f220000100800 */
[----:B------:R-:W-:Y:S02]  /*12b90*/  PRMT R10, RZ, 0x7610, R10 ;  /* 0x00007610ff0a7816 */ /* 0x000fe4000000000a */
[----:B------:R-:W-:Y:S01]  /*12ba0*/  PRMT R9, RZ, 0x7610, R9 ;  /* 0x00007610ff097816 */ /* 0x000fe20000000009 */
[----:B---3--:R-:W-:-:S02]  /*12bb0*/  @P2 IMAD.MOV.U32 R7, RZ, RZ, R20 ;  /* 0x000000ffff072224 */ /* 0x008fc400078e0014 */
[----:B------:R-:W-:-:S05]  /*12bc0*/  @P2 IMAD.MOV.U32 R6, RZ, RZ, R3 ;  /* 0x000000ffff062224 */ /* 0x000fca00078e0003 */
[----:B------:R2:W3:Y:S02]  /*12bd0*/  @P2 LDG.E.U16 R11, [R6.64] ;  /* 0x00000006060b2981 */ /* 0x0004e4000c1e1500 */
[----:B--2---:R-:W-:Y:S02]  /*12be0*/  @P2 IMAD.MOV.U32 R7, RZ, RZ, R29 ;  /* 0x000000ffff072224 */ /* 0x004fe400078e001d */
[----:B------:R-:W-:-:S05]  /*12bf0*/  @P2 IMAD.MOV.U32 R6, RZ, RZ, R28 ;  /* 0x000000ffff062224 */ /* 0x000fca00078e001c */
[----:B------:R0:W2:Y:S02]  /*12c00*/  @P2 LDG.E.U16 R10, [R6.64] ;  /* 0x00000006060a2981 */ /* 0x0000a4000c1e1500 */
[----:B0-----:R-:W-:Y:S02]  /*12c10*/  @P2 IMAD.MOV.U32 R6, RZ, RZ, R15 ;  /* 0x000000ffff062224 */ /* 0x001fe400078e000f */
        /* <DEDUP_REMOVED lines=9> */
[----:B---3--:R1:W-:Y:S04]  /*12cb0*/  STL [R1+0x2598], R11 ;  /* 0x0025980b01007387 */ /* 0x0083e80000100800 */
[----:B--2---:R-:W-:Y:S01]  /*12cc0*/  STL [R1+0x259c], R10 ;  /* 0x00259c0a01007387 */ /* 0x004fe20000100800 */
[----:B------:R-:W2:Y:S02]  /*12cd0*/  LDL R26, [R1+0xc94] ;  /* 0x000c9400011a7983 */ /* 0x000ea40000100800 */
[----:B------:R-:W3:Y:S01]  /*12ce0*/  LDL R15, [R1+0xc98] ;  /* 0x000c9800010f7983 */ /* 0x000ee20000100800 */
[----:B------:R4:W-:Y:S01]  /*12cf0*/  STL [R1+0x25a0], R9 ;  /* 0x0025a00901007387 */ /* 0x0009e20000100800 */
[----:B------:R-:W3:Y:S02]  /*12d00*/  LDL R21, [R1+0x133c] ;  /* 0x00133c0001157983 */ /* 0x000ee40000100800 */
[----:B-1----:R-:W3:Y:S02]  /*12d10*/  LDL R11, [R1+0x1340] ;  /* 0x00134000010b7983 */ /* 0x002ee40000100800 */
[----:B0-----:R-:W-:-:S02]  /*12d20*/  @P2 IMAD.MOV.U32 R7, RZ, RZ, R20 ;  /* 0x000000ffff072224 */ /* 0x001fc400078e0014 */
[----:B------:R-:W-:Y:S01]  /*12d30*/  @P2 IMAD.MOV.U32 R6, RZ, RZ, R3 ;  /* 0x000000ffff062224 */ /* 0x000fe200078e0003 */
[----:B------:R-:W-:Y:S02]  /*12d40*/  PRMT R5, RZ, 0x7610, R5 ;  /* 0x00007610ff057816 */ /* 0x000fe40000000005 */
[----:B------:R-:W-:Y:S02]  /*12d50*/  ISETP.GT.AND P1, PT, R4, 0x1e, PT ;  /* 0x0000001e0400780c */ /* 0x000fe40003f24270 */
[----:B------:R-:W-:Y:S02]  /*12d60*/  PRMT R14, RZ, 0x7610, R14 ;  /* 0x00007610ff0e7816 */ /* 0x000fe4000000000e */
[----:B------:R2:W3:Y:S04]  /*12d70*/  @P2 LDG.E.U16 R5, [R6.64] ;  /* 0x0000000606052981 */ /* 0x0004e8000c1e1500 */
[----:B----4-:R-:W-:Y:S01]  /*12d80*/  STL [R1+0x25a4], R8 ;  /* 0x0025a40801007387 */ /* 0x010fe20000100800 */
[----:B------:R-:W4:Y:S02]  /*12d90*/  LDL R20, [R1+0x1338] ;  /* 0x0013380001147983 */ /* 0x000f240000100800 */
[----:B------:R-:W4:Y:S01]  /*12da0*/  LDL R3, [R1+0x134c] ;  /* 0x00134c0001037983 */ /* 0x000f220000100800 */
[----:B------:R-:W-:Y:S01]  /*12db0*/  PRMT R9, RZ, 0x7610, R9 ;  /* 0x00007610ff097816 */ /* 0x000fe20000000009 */
[----:B--2---:R-:W-:-:S02]  /*12dc0*/  @P0 IMAD.MOV.U32 R7, RZ, RZ, R26 ;  /* 0x000000ffff070224 */ /* 0x004fc400078e001a */
[----:B---3--:R-:W-:-:S05]  /*12dd0*/  @P0 IMAD.MOV.U32 R6, RZ, RZ, R15 ;  /* 0x000000ffff060224 */ /* 0x008fca00078e000f */
[----:B------:R0:W2:Y:S02]  /*12de0*/  @P0 LDG.E.U16 R14, [R6.64] ;  /* 0x00000006060e0981 */ /* 0x0000a4000c1e1500 */
[----:B0-----:R-:W-:Y:S02]  /*12df0*/  @P1 IMAD.MOV.U32 R7, RZ, RZ, R21 ;  /* 0x000000ffff071224 */ /* 0x001fe400078e0015 */
[----:B------:R-:W-:-:S05]  /*12e00*/  @P1 IMAD.MOV.U32 R6, RZ, RZ, R11 ;  /* 0x000000ffff061224 */ /* 0x000fca00078e000b */
[----:B------:R4:W3:Y:S01]  /*12e10*/  @P1 LDG.E.U16 R9, [R6.64] ;  /* 0x0000000606091981 */ /* 0x0008e2000c1e1500 */
[----:B------:R-:W-:Y:S01]  /*12e20*/  PRMT R2, RZ, 0x7610, R2 ;  /* 0x00007610ff027816 */ /* 0x000fe20000000002 */
[----:B----4-:R-:W-:Y:S02]  /*12e30*/  @P1 IMAD.MOV.U32 R7, RZ, RZ, R20 ;  /* 0x000000ffff071224 */ /* 0x010fe400078e0014 */
[----:B------:R-:W-:-:S05]  /*12e40*/  @P1 IMAD.MOV.U32 R6, RZ, RZ, R3 ;  /* 0x000000ffff061224 */ /* 0x000fca00078e0003 */
[----:B------:R-:W4:Y:S04]  /*12e50*/  @P1 LDG.E.U16 R2, [R6.64] ;  /* 0x0000000606021981 */ /* 0x000f28000c1e1500 */
[----:B------:R-:W-:Y:S01]  /*12e60*/  STL [R1+0x25a8], R5 ;  /* 0x0025a80501007387 */ /* 0x000fe20000100800 */
[----:B------:R-:W4:Y:S02]  /*12e70*/  LDL R27, [R1+0x1348] ;  /* 0x00134800011b7983 */ /* 0x000f240000100800 */
[----:B------:R-:W4:Y:S02]  /*12e80*/  LDL R26, [R1+0x1354] ;  /* 0x00135400011a7983 */ /* 0x000f240000100800 */
[----:B------:R-:W4:Y:S01]  /*12e90*/  LDL R15, [R1+0x1350] ;  /* 0x00135000010f7983 */ /* 0x000f220000100800 */
[----:B--2---:R0:W-:Y:S01]  /*12ea0*/  STL [R1+0x8e8], R14 ;  /* 0x0008e80e01007387 */ /* 0x0041e20000100800 */
[----:B------:R-:W2:Y:S03]  /*12eb0*/  LDL R11, [R1+0x1358] ;  /* 0x00135800010b7983 */ /* 0x000ea60000100800 */
[----:B0-----:R-:W2:Y:S04]  /*12ec0*/  LDL R14, [R1+0x135c] ;  /* 0x00135c00010e7983 */ /* 0x001ea80000100800 */
[----:B---3--:R0:W-:Y:S01]  /*12ed0*/  STL [R1+0x8dc], R9 ;  /* 0x0008dc0901007387 */ /* 0x0081e20000100800 */
[----:B------:R-:W3:Y:S02]  /*12ee0*/  LDL R21, [R1+0x132c] ;  /* 0x00132c0001157983 */ /* 0x000ee40000100800 */
[----:B------:R-:W3:Y:S02]  /*12ef0*/  LDL R20, [R1+0x1368] ;  /* 0x0013680001147983 */ /* 0x000ee40000100800 */
[----:B------:R-:W3:Y:S01]  /*12f00*/  LDL R3, [R1+0x1364] ;  /* 0x0013640001037983 */ /* 0x000ee20000100800 */
[----:B0-----:R-:W3:Y:S01]  /*12f10*/  LDL R9, [R1+0x1360] ;  /* 0x0013600001097983 */ /* 0x001ee20000100800 */
[----:B------:R-:W-:-:S03]  /*12f20*/  PRMT R25, RZ, 0x7610, R25 ;  /* 0x00007610ff197816 */ /* 0x000fc60000000019 */
[----:B----4-:R0:W-:Y:S01]  /*12f30*/  STL [R1+0x8d4], R2 ;  /* 0x0008d40201007387 */ /* 0x0101e20000100800 */
[----:B------:R-:W-:Y:S02]  /*12f40*/  @P1 IMAD.MOV.U32 R7, RZ, RZ, R27 ;  /* 0x000000ffff071224 */ /* 0x000fe400078e001b */
[----:B------:R-:W-:Y:S01]  /*12f50*/  @P1 IMAD.MOV.U32 R6, RZ, RZ, R26 ;  /* 0x000000ffff061224 */ /* 0x000fe200078e001a */
[----:B------:R-:W-:-:S04]  /*12f60*/  PRMT R24, RZ, 0x7610, R24 ;  /* 0x00007610ff187816 */ /* 0x000fc80000000018 */
[----:B------:R1:W4:Y:S04]  /*12f70*/  @P1 LDG.E.U16 R25, [R6.64] ;  /* 0x0000000606191981 */ /* 0x000328000c1e1500 */
[----:B0-----:R-:W4:Y:S01]  /*12f80*/  LDL R2, [R1+0x1374] ;  /* 0x0013740001027983 */ /* 0x001f220000100800 */
[----:B-1----:R-:W-:-:S03]  /*12f90*/  @P1 IMAD.MOV.U32 R7, RZ, RZ, R15 ;  /* 0x000000ffff071224 */ /* 0x002fc600078e000f */
[----:B------:R-:W4:Y:S01]  /*12fa0*/  LDL R15, [R1+0x1370] ;  /* 0x00137000010f7983 */ /* 0x000f220000100800 */
[----:B--2---:R-:W-:-:S03]  /*12fb0*/  @P1 IMAD.MOV.U32 R6, RZ, RZ, R14 ;  /* 0x000000ffff061224 */ /* 0x004fc600078e000e */
[----:B------:R-:W2:Y:S04]  /*12fc0*/  LDL R14, [R1+0x137c] ;  /* 0x00137c00010e7983 */ /* 0x000ea80000100800 */
[----:B------:R0:W2:Y:S02]  /*12fd0*/  @P1 LDG.E.U16 R24, [R6.64] ;  /* 0x0000000606181981 */ /* 0x0000a4000c1e1500 */
[----:B0-----:R-:W-:Y:S02]  /*12fe0*/  @P1 IMAD.MOV.U32 R7, RZ, RZ, R11 ;  /* 0x000000ffff071224 */ /* 0x001fe400078e000b */
[----:B------:R-:W2:Y:S01]  /*12ff0*/  LDL R11, [R1+0x1378] ;  /* 0x00137800010b7983 */ /* 0x000ea20000100800 */
[----:B---3--:R-:W-:Y:S02]  /*13000*/  @P1 IMAD.MOV.U32 R6, RZ, RZ, R9 ;  /* 0x000000ffff061224 */ /* 0x008fe400078e0009 */
[----:B------:R-:W3:Y:S01]  /*13010*/  LDL R9, [R1+0x1380] ;  /* 0x0013800001097983 */ /* 0x000ee20000100800 */
[----:B------:R-:W-:-:S02]  /*13020*/  PRMT R23, RZ, 0x7610, R23 ;  /* 0x00007610ff177816 */ /* 0x000fc40000000017 */
[----:B------:R-:W-:-:S04]  /*13030*/  PRMT R18, RZ, 0x7610, R18 ;  /* 0x00007610ff127816 */ /* 0x000fc80000000012 */
[----:B------:R0:W3:Y:S01]  /*13040*/  @P1 LDG.E.U16 R23, [R6.64] ;  /* 0x0000000606171981 */ /* 0x0000e2000c1e1500 */
[----:B------:R-:W-:Y:S01]  /*13050*/  PRMT R17, RZ, 0x7610, R17 ;  /* 0x00007610ff117816 */ /* 0x000fe20000000011 */
[----:B0-----:R-:W-:Y:S02]  /*13060*/  @P1 IMAD.MOV.U32 R6, RZ, RZ, R20 ;  /* 0x000000ffff061224 */ /* 0x001fe400078e0014 */
[----:B------:R-:W-:Y:S01]  /*13070*/  @P1 IMAD.MOV.U32 R7, RZ, RZ, R21 ;  /* 0x000000ffff071224 */ /* 0x000fe200078e0015 */
[----:B------:R-:W-:Y:S02]  /*13080*/  ISETP.GT.AND P0, PT, R4, 0x1f, PT ;  /* 0x0000001f0400780c */ /* 0x000fe40003f04270 */
[----:B------:R-:W-:Y:S02]  /*13090*/  PRMT R12, RZ, 0x7610, R12 ;  /* 0x00007610ff0c7816 */ /* 0x000fe4000000000c */
[----:B------:R-:W-:Y:S01]  /*130a0*/  PRMT R8, RZ, 0x7610, R8 ;  /* 0x00007610ff087816 */ /* 0x000fe20000000008 */
[----:B------:R-:W3:Y:S04]  /*130b0*/  LDL R21, [R1+0x1384] ;  /* 0x0013840001157983 */ /* 0x000ee80000100800 */
[----:B------:R4:W3:Y:S04]  /*130c0*/  @P1 LDG.E.U16 R18, [R6.64] ;  /* 0x0000000606121981 */ /* 0x0008e8000c1e1500 */
[----:B------:R-:W3:Y:S01]  /*130d0*/  LDL R20, [R1+0x139c] ;  /* 0x00139c0001147983 */ /* 0x000ee20000100800 */
[----:B----4-:R-:W-:-:S02]  /*130e0*/  @P1 IMAD.MOV.U32 R6, RZ, RZ, R2 ;  /* 0x000000ffff061224 */ /* 0x010fc400078e0002 */
[----:B------:R-:W-:Y:S01]  /*130f0*/  @P1 IMAD.MOV.U32 R7, RZ, RZ, R3 ;  /* 0x000000ffff071224 */ /* 0x000fe200078e0003 */
[----:B------:R-:W4:Y:S04]  /*13100*/  LDL R2, [R1+0x1388] ;  /* 0x0013880001027983 */ /* 0x000f280000100800 */
[----:B------:R-:W4:Y:S04]  /*13110*/  LDL R3, [R1+0x136c] ;  /* 0x00136c0001037983 */ /* 0x000f280000100800 */
[----:B------:R0:W4:Y:S02]  /*13120*/  @P1 LDG.E.U16 R17, [R6.64] ;  /* 0x0000000606111981 */ /* 0x000124000c1e1500 */
[----:B0-----:R-:W-:-:S02]  /*13130*/  @P1 IMAD.MOV.U32 R7, RZ, RZ, R15 ;  /* 0x000000ffff071224 */ /* 0x001fc400078e000f */
[----:B--2---:R-:W-:-:S05]  /*13140*/  @P1 IMAD.MOV.U32 R6, RZ, RZ, R14 ;  /* 0x000000ffff061224 */ /* 0x004fca00078e000e */
[----:B------:R3:W2:Y:S02]  /*13150*/  @P1 LDG.E.U16 R12, [R6.64] ;  /* 0x00000006060c1981 */ /* 0x0006a4000c1e1500 */
[----:B---3--:R-:W-:Y:S02]  /*13160*/  @P0 IMAD.MOV.U32 R6, RZ, RZ, R9 ;  /* 0x000000ffff060224 */ /* 0x008fe400078e0009 */
[----:B------:R-:W-:-:S05]  /*13170*/  @P0 IMAD.MOV.U32 R7, RZ, RZ, R11 ;  /* 0x000000ffff070224 */ /* 0x000fca00078e000b */
[----:B------:R-:W3:Y:S04]  /*13180*/  @P0 LDG.E.U16 R8, [R6.64] ;  /* 0x0000000606080981 */ /* 0x000ee8000c1e1500 */
[----:B------:R0:W-:Y:S04]  /*13190*/  STL [R1+0x108], R18 ;  /* 0x0001081201007387 */ /* 0x0001e80000100800 */
[----:B0-----:R-:W3:Y:S04]  /*131a0*/  LDL R18, [R1+0x1398] ;  /* 0x0013980001127983 */ /* 0x001ee80000100800 */
[----:B----4-:R0:W-:Y:S01]  /*131b0*/  STL [R1+0x100], R17 ;  /* 0x0001001101007387 */ /* 0x0101e20000100800 */
[----:B------:R-:W4:Y:S03]  /*131c0*/  LDL R15, [R1+0x13ac] ;  /* 0x0013ac00010f7983 */ /* 0x000f260000100800 */
[----:B0-----:R-:W4:Y:S01]  /*131d0*/  LDL R17, [R1+0x13b0] ;  /* 0x0013b00001117983 */ /* 0x001f220000100800 */
[----:B------:R-:W-:Y:S02]  /*131e0*/  STL [R1+0x8cc], R25 ;  /* 0x0008cc1901007387 */ /* 0x000fe40000100800 */
[----:B------:R-:W4:Y:S01]  /*131f0*/  LDL R14, [R1+0x13b4] ;  /* 0x0013b400010e7983 */ /* 0x000f220000100800 */
[----:B--2---:R0:W-:Y:S01]  /*13200*/  STL [R1+0x68], R12 ;  /* 0x0000680c01007387 */ /* 0x0041e20000100800 */
[----:B------:R-:W2:Y:S03]  /*13210*/  LDL R11, [R1+0x13b8] ;  /* 0x0013b800010b7983 */ /* 0x000ea60000100800 */
[----:B0-----:R-:W2:Y:S01]  /*13220*/  LDL R12, [R1+0x13a8] ;  /* 0x0013a800010c7983 */ /* 0x001ea20000100800 */
[----:B------:R-:W-:Y:S02]  /*13230*/  STL [R1+0x8c4], R24 ;  /* 0x0008c41801007387 */ /* 0x000fe40000100800 */
[----:B------:R-:W2:Y:S01]  /*13240*/  LDL R9, [R1+0x13a0] ;  /* 0x0013a00001097983 */ /* 0x000ea20000100800 */
[----:B---3--:R0:W-:Y:S04]  /*13250*/  STL [R1+0x60], R8 ;  /* 0x0000600801007387 */ /* 0x0081e80000100800 */
[----:B0-----:R-:W3:Y:S01]  /*13260*/  LDL R8, [R1+0x13a4] ;  /* 0x0013a40001087983 */ /* 0x001ee20000100800 */
[----:B------:R-:W-:Y:S01]  /*13270*/  PRMT R22, RZ, 0x7610, R22 ;  /* 0x00007610ff167816 */ /* 0x000fe20000000016 */
[----:B------:R-:W-:-:S02]  /*13280*/  @P0 IMAD.MOV.U32 R6, RZ, RZ, R2 ;  /* 0x000000ffff060224 */ /* 0x000fc400078e0002 */
[----:B------:R-:W-:Y:S01]  /*13290*/  @P0 IMAD.MOV.U32 R7, RZ, RZ, R3 ;  /* 0x000000ffff070224 */ /* 0x000fe200078e0003 */
[----:B------:R-:W-:-:S04]  /*132a0*/  PRMT R19, RZ, 0x7610, R19 ;  /* 0x00007610ff137816 */ /* 0x000fc80000000013 */
[----:B------:R0:W3:Y:S01]  /*132b0*/  @P0 LDG.E.U16 R22, [R6.64] ;  /* 0x0000000606160981 */ /* 0x0000e2000c1e1500 */
[----:B------:R-:W-:Y:S01]  /*132c0*/  PRMT R16, RZ, 0x7610, R16 ;  /* 0x00007610ff107816 */ /* 0x000fe20000000010 */
[----:B0-----:R-:W-:Y:S02]  /*132d0*/  @P0 IMAD.MOV.U32 R6, RZ, RZ, R20 ;  /* 0x000000ffff060224 */ /* 0x001fe400078e0014 */
[----:B------:R-:W-:-:S05]  /*132e0*/  @P0 IMAD.MOV.U32 R7, RZ, RZ, R21 ;  /* 0x000000ffff070224 */ /* 0x000fca00078e0015 */
[----:B------:R4:W3:Y:S01]  /*132f0*/  @P0 LDG.E.U16 R19, [R6.64] ;  /* 0x0000000606130981 */ /* 0x0008e2000c1e1500 */
[----:B------:R-:W-:Y:S01]  /*13300*/  PRMT R13, RZ, 0x7610, R13 ;  /* 0x00007610ff0d7816 */ /* 0x000fe2000000000d */
[----:B----4-:R-:W-:Y:S02]  /*13310*/  @P0 IMAD.MOV.U32 R6, RZ, RZ, R17 ;  /* 0x000000ffff060224 */ /* 0x010fe400078e0011 */
[----:B------:R-:W-:-:S05]  /*13320*/  @P0 IMAD.MOV.U32 R7, RZ, RZ, R18 ;  /* 0x000000ffff070224 */ /* 0x000fca00078e0012 */
[----:B------:R0:W4:Y:S01]  /*13330*/  @P0 LDG.E.U16 R16, [R6.64] ;  /* 0x0000000606100981 */ /* 0x000122000c1e1500 */
[----:B------:R-:W-:Y:S01]  /*13340*/  PRMT R10, RZ, 0x7610, R10 ;  /* 0x00007610ff0a7816 */ /* 0x000fe2000000000a */
[----:B0-----:R-:W-:Y:S02]  /*13350*/  @P0 IMAD.MOV.U32 R6, RZ, RZ, R14 ;  /* 0x000000ffff060224 */ /* 0x001fe400078e000e */
[----:B------:R-:W-:-:S05]  /*13360*/  @P0 IMAD.MOV.U32 R7, RZ, RZ, R15 ;  /* 0x000000ffff070224 */ /* 0x000fca00078e000f */
[----:B------:R2:W4:Y:S01]  /*13370*/  @P0 LDG.E.U16 R13, [R6.64] ;  /* 0x00000006060d0981 */ /* 0x000522000c1e1500 */
[----:B------:R-:W-:-:S03]  /*13380*/  PRMT R5, RZ, 0x7610, R5 ;  /* 0x00007610ff057816 */ /* 0x000fc60000000005 */
[----:B------:R-:W-:Y:S01]  /*13390*/  STL [R1+0x8b8], R23 ;  /* 0x0008b81701007387 */ /* 0x000fe20000100800 */
[----:B------:R-:W4:Y:S02]  /*133a0*/  LDL R3, [R1+0x1390] ;  /* 0x0013900001037983 */ /* 0x000f240000100800 */
[----:B------:R-:W4:Y:S02]  /*133b0*/  LDL R2, [R1+0x1394] ;  /* 0x0013940001027983 */ /* 0x000f240000100800 */
[----:B--2---:R-:W-:Y:S02]  /*133c0*/  @P0 IMAD.MOV.U32 R6, RZ, RZ, R11 ;  /* 0x000000ffff060224 */ /* 0x004fe400078e000b */
[----:B------:R-:W-:-:S05]  /*133d0*/  @P0 IMAD.MOV.U32 R7, RZ, RZ, R12 ;  /* 0x000000ffff070224 */ /* 0x000fca00078e000c */
[----:B------:R0:W2:Y:S02]  /*133e0*/  @P0 LDG.E.U16 R10, [R6.64] ;  /* 0x00000006060a0981 */ /* 0x0000a4000c1e1500 */
[----:B0-----:R-:W-:Y:S02]  /*133f0*/  @P0 IMAD.MOV.U32 R7, RZ, RZ, R9 ;  /* 0x000000ffff070224 */ /* 0x001fe400078e0009 */
[----:B---3--:R-:W-:-:S05]  /*13400*/  @P0 IMAD.MOV.U32 R6, RZ, RZ, R8 ;  /* 0x000000ffff060224 */ /* 0x008fca00078e0008 */
[----:B------:R4:W3:Y:S01]  /*13410*/  @P0 LDG.E.U16 R5, [R6.64] ;  /* 0x0000000606050981 */ /* 0x0008e2000c1e1500 */
[----:B------:R-:W-:Y:S01]  /*13420*/  PRMT R0, RZ, 0x7610, R0 ;  /* 0x00007610ff007816 */ /* 0x000fe20000000000 */
[----:B----4-:R-:W-:Y:S02]  /*13430*/  @P0 IMAD.MOV.U32 R7, RZ, RZ, R3 ;  /* 0x000000ffff070224 */ /* 0x010fe400078e0003 */
[----:B------:R-:W-:-:S05]  /*13440*/  @P0 IMAD.MOV.U32 R6, RZ, RZ, R2 ;  /* 0x000000ffff060224 */ /* 0x000fca00078e0002 */
[----:B------:R-:W4:Y:S04]  /*13450*/  @P0 LDG.E.U16 R0, [R6.64] ;  /* 0x0000000606000981 */ /* 0x000f28000c1e1500 */
[----:B---3--:R0:W-:Y:S04]  /*13460*/  STL [R1+0x30], R5 ;  /* 0x0000300501007387 */ /* 0x0081e80000100800 */
[----:B------:R-:W1:Y:S01]  /*13470*/  S2R R2, SR_TID.X ;  /* 0x0000000000027919 */ /* 0x000e620000002100 */
[----:B------:R-:W-:Y:S06]  /*13480*/  BAR.SYNC.DEFER_BLOCKING 0x0 ;  /* 0x0000000000007b1d */ /* 0x000fec0000010000 */
[----:B0-----:R-:W3:Y:S01]  /*13490*/  LDL.LU R5, [R1+0xbd4] ;  /* 0x000bd40001057983 */ /* 0x001ee20000300800 */
[----:B-1----:R-:W-:-:S04]  /*134a0*/  LOP3.LUT R2, R2, 0x1f, RZ, 0xc0, !PT ;  /* 0x0000001f02027812 */ /* 0x002fc800078ec0ff */
[----:B------:R-:W-:Y:S01]  /*134b0*/  ISETP.GE.AND P0, PT, R2, R4, PT ;  /* 0x000000040200720c */ /* 0x000fe20003f06270 */
[----:B---3--:R0:W-:Y:S04]  /*134c0*/  STL [R1+0x2634], R5 ;  /* 0x0026340501007387 */ /* 0x0081e80000100800 */
[----:B0-----:R-:W3:Y:S01]  /*134d0*/  LDL.LU R5, [R1+0xbe4] ;  /* 0x000be40001057983 */ /* 0x001ee20000300800 */
[----:B------:R-:W3:Y:S02]  /*134e0*/  LDL.LU R8, [R1+0xbd0] ;  /* 0x000bd00001087983 */ /* 0x000ee40000300800 */
[----:B------:R-:W3:Y:S02]  /*134f0*/  LDL.LU R9, [R1+0xbcc] ;  /* 0x000bcc0001097983 */ /* 0x000ee40000300800 */
[----:B--2---:R0:W-:Y:S02]  /*13500*/  STL [R1+0x38], R10 ;  /* 0x0000380a01007387 */ /* 0x0041e40000100800 */
[----:B0-----:R-:W2:Y:S01]  /*13510*/  LDL.LU R10, [R1+0xbc8] ;  /* 0x000bc800010a7983 */ /* 0x001ea20000300800 */
[----:B------:R-:W2:Y:S02]  /*13520*/  LDL.LU R11, [R1+0xae4] ;  /* 0x000ae400010b7983 */ /* 0x000ea40000300800 */
[----:B------:R-:W2:Y:S02]  /*13530*/  LDL.LU R12, [R1+0xadc] ;  /* 0x000adc00010c7983 */ /* 0x000ea40000300800 */
[----:B------:R0:W-:Y:S02]  /*13540*/  STL [R1+0x40], R13 ;  /* 0x0000400d01007387 */ /* 0x0001e40000100800 */
[----:B0-----:R-:W2:Y:S01]  /*13550*/  LDL.LU R13, [R1+0xad4] ;  /* 0x000ad400010d7983 */ /* 0x001ea20000300800 */
[----:B------:R-:W2:Y:S02]  /*13560*/  LDL.LU R14, [R1+0xacc] ;  /* 0x000acc00010e7983 */ /* 0x000ea40000300800 */
[----:B------:R-:W-:Y:S02]  /*13570*/  STL [R1+0x58], R22 ;  /* 0x0000581601007387 */ /* 0x000fe40000100800 */
[----:B------:R-:W2:Y:S01]  /*13580*/  LDL.LU R15, [R1+0xac4] ;  /* 0x000ac400010f7983 */ /* 0x000ea20000300800 */
[----:B------:R0:W-:Y:S04]  /*13590*/  STL [R1+0x48], R16 ;  /* 0x0000481001007387 */ /* 0x0001e80000100800 */
[----:B0-----:R-:W2:Y:S01]  /*135a0*/  LDL.LU R16, [R1+0xabc] ;  /* 0x000abc0001107983 */ /* 0x001ea20000300800 */
[----:B------:R0:W-:Y:S02]  /*135b0*/  STL [R1+0x50], R19 ;  /* 0x0000501301007387 */ /* 0x0001e40000100800 */
[----:B------:R-:W2:Y:S02]  /*135c0*/  LDL.LU R17, [R1+0xab4] ;  /* 0x000ab40001117983 */ /* 0x000ea40000300800 */
[----:B------:R-:W2:Y:S01]  /*135d0*/  LDL.LU R18, [R1+0xaac] ;  /* 0x000aac0001127983 */ /* 0x000ea20000300800 */
[----:B0-----:R-:W2:Y:S01]  /*135e0*/  LDL.LU R19, [R1+0x9e4] ;  /* 0x0009e40001137983 */ /* 0x001ea20000300800 */
[----:B------:R-:W2:Y:S02]  /*135f0*/  LDL.LU R20, [R1+0x9dc] ;  /* 0x0009dc0001147983 */ /* 0x000ea40000300800 */
[----:B------:R-:W2:Y:S02]  /*13600*/  LDL.LU R21, [R1+0x9d4] ;  /* 0x0009d40001157983 */ /* 0x000ea40000300800 */
[----:B------:R-:W2:Y:S01]  /*13610*/  LDL.LU R22, [R1+0x9d0] ;  /* 0x0009d00001167983 */ /* 0x000ea20000300800 */
[----:B------:R-:W2:Y:S01]  /*13620*/  LDL.LU R23, [R1+0x9c8] ;  /* 0x0009c80001177983 */ /* 0x000ea20000300800 */
[----:B------:R-:W2:Y:S02]  /*13630*/  LDL.LU R24, [R1+0x9c0] ;  /* 0x0009c00001187983 */ /* 0x000ea40000300800 */
[----:B------:R-:W2:Y:S02]  /*13640*/  LDL.LU R25, [R1+0x9b8] ;  /* 0x0009b80001197983 */ /* 0x000ea40000300800 */
[----:B------:R-:W2:Y:S01]  /*13650*/  LDL.LU R26, [R1+0x9b0] ;  /* 0x0009b000011a7983 */ /* 0x000ea20000300800 */
[----:B------:R-:W2:Y:S01]  /*13660*/  LDL.LU R27, [R1+0x8e4] ;  /* 0x0008e400011b7983 */ /* 0x000ea20000300800 */
[----:B------:R-:W2:Y:S02]  /*13670*/  LDL.LU R3, [R1+0x8e0] ;  /* 0x0008e00001037983 */ /* 0x000ea40000300800 */
[----:B------:R-:W2:Y:S02]  /*13680*/  LDL.LU R28, [R1+0x8d8] ;  /* 0x0008d800011c7983 */ /* 0x000ea40000300800 */
[----:B------:R-:W2:Y:S01]  /*13690*/  LDL.LU R29, [R1+0x8d0] ;  /* 0x0008d000011d7983 */ /* 0x000ea20000300800 */
[----:B----4-:R0:W-:Y:S04]  /*136a0*/  STL [R1+0x28], R0 ;  /* 0x0000280001007387 */ /* 0x0101e80000100800 */
[----:B0-----:R-:W4:Y:S01]  /*136b0*/  LDL.LU R0, [R1+0x8c8] ;  /* 0x0008c80001007983 */ /* 0x001f220000300800 */
[----:B------:R0:W-:Y:S03]  /*136c0*/  STL [R1+0x2580], R6 ;  /* 0x0025800601007387 */ /* 0x0001e60000100800 */
[----:B0-----:R-:W2:Y:S01]  /*136d0*/  LDL.LU R6, [R1+0xbd8] ;  /* 0x000bd80001067983 */ /* 0x001ea20000300800 */
[----:B------:R0:W-:Y:S03]  /*136e0*/  STL [R1+0x257c], R7 ;  /* 0x00257c0701007387 */ /* 0x0001e60000100800 */
[----:B0-----:R-:W2:Y:S01]  /*136f0*/  LDL.LU R7, [R1+0xbdc] ;  /* 0x000bdc0001077983 */ /* 0x001ea20000300800 */
[----:B------:R-:W2:Y:S03]  /*13700*/  LDL.LU R4, [R1+0xbe0] ;  /* 0x000be00001047983 */ /* 0x000ea60000300800 */
[----:B------:R-:W0:Y:S02]  /*13710*/  S2R R2, SR_TID.X ;  /* 0x0000000000027919 */ /* 0x000e240000002100 */
[----:B0-----:R-:W-:-:S05]  /*13720*/  LOP3.LUT R2, R2, 0x3f, RZ, 0xc0, !PT ;  /* 0x0000003f02027812 */ /* 0x001fca00078ec0ff */
[----:B------:R-:W-:-:S05]  /*13730*/  IMAD.SHL.U32 R2, R2, 0x2, RZ ;  /* 0x0000000202027824 */ /* 0x000fca00078e00ff */
[----:B---3--:R0:W-:Y:S04]  /*13740*/  STS.U16 [R2], R5 ;  /* 0x0000000502007388 */ /* 0x0081e80000000400 */
[----:B0-----:R-:W3:Y:S04]  /*13750*/  LDL.LU R5, [R1+0x2634] ;  /* 0x0026340001057983 */ /* 0x001ee80000300800 */
[----:B----4-:R0:W-:Y:S04]  /*13760*/  STS.U16 [R2+0x6200], R0 ;  /* 0x0062000002007388 */ /* 0x0101e80000000400 */
[----:B0-----:R-:W4:Y:S04]  /*13770*/  LDL.LU R0, [R1+0x8bc] ;  /* 0x0008bc0001007983 */ /* 0x001f280000300800 */
[----:B--2---:R0:W-:Y:S04]  /*13780*/  STS.U16 [R2+0x80], R4 ;  /* 0x0000800402007388 */ /* 0x0041e80000000400 */
[----:B0-----:R-:W2:Y:S04]  /*13790*/  LDL.LU R4, [R1+0xbbc] ;  /* 0x000bbc0001047983 */ /* 0x001ea80000300800 */
[----:B--2---:R0:W-:Y:S04]  /*137a0*/  STL [R1+0x262c], R4 ;  /* 0x00262c0401007387 */ /* 0x0041e80000100800 */
[----:B0-----:R-:W2:Y:S04]  /*137b0*/  LDL.LU R4, [R1+0x104] ;  /* 0x0001040001047983 */ /* 0x001ea80000300800 */
[----:B------:R-:W-:Y:S04]  /*137c0*/  STS.U16 [R2+0x100], R7 ;  /* 0x0001000702007388 */ /* 0x000fe80000000400 */
[----:B------:R-:W-:Y:S04]  /*137d0*/  STS.U16 [R2+0x180], R6 ;  /* 0x0001800602007388 */ /* 0x000fe80000000400 */
[----:B---3--:R-:W-:Y:S04]  /*137e0*/  STS.U16 [R2+0x200], R5 ;  /* 0x0002000502007388 */ /* 0x008fe80000000400 */
[----:B------:R-:W-:Y:S04]  /*137f0*/  STS.U16 [R2+0x280], R8 ;  /* 0x0002800802007388 */ /* 0x000fe80000000400 */
        /* <DEDUP_REMOVED lines=9> */
[----:B--2---:R0:W-:Y:S04]  /*13890*/  STL [R1+0x2630], R4 ;  /* 0x0026300401007387 */ /* 0x0041e80000100800 */
[----:B0-----:R-:W2:Y:S01]  /*138a0*/  LDL.LU R4, [R1+0x10c] ;  /* 0x00010c0001047983 */ /* 0x001ea20000300800 */
[----:B------:R-:W3:Y:S02]  /*138b0*/  LDL.LU R7, [R1+0xbb4] ;  /* 0x000bb40001077983 */ /* 0x000ee40000300800 */
[----:B------:R-:W3:Y:S02]  /*138c0*/  LDL.LU R6, [R1+0xbac] ;  /* 0x000bac0001067983 */ /* 0x000ee40000300800 */
[----:B------:R-:W3:Y:S01]  /*138d0*/  LDL.LU R5, [R1+0xba4] ;  /* 0x000ba40001057983 */ /* 0x000ee20000300800 */
[----:B------:R-:W3:Y:S01]  /*138e0*/  LDL.LU R8, [R1+0xb9c] ;  /* 0x000b9c0001087983 */ /* 0x000ee20000300800 */
[----:B------:R-:W3:Y:S02]  /*138f0*/  LDL.LU R9, [R1+0xb94] ;  /* 0x000b940001097983 */ /* 0x000ee40000300800 */
[----:B------:R-:W3:Y:S02]  /*13900*/  LDL.LU R10, [R1+0xb8c] ;  /* 0x000b8c00010a7983 */ /* 0x000ee40000300800 */
[----:B------:R-:W3:Y:S01]  /*13910*/  LDL.LU R11, [R1+0xaa4] ;  /* 0x000aa400010b7983 */ /* 0x000ee20000300800 */
[----:B------:R-:W3:Y:S01]  /*13920*/  LDL.LU R12, [R1+0xa9c] ;  /* 0x000a9c00010c7983 */ /* 0x000ee20000300800 */
[----:B------:R-:W3:Y:S02]  /*13930*/  LDL.LU R13, [R1+0xa94] ;  /* 0x000a9400010d7983 */ /* 0x000ee40000300800 */
[----:B------:R-:W3:Y:S02]  /*13940*/  LDL.LU R14, [R1+0xa8c] ;  /* 0x000a8c00010e7983 */ /* 0x000ee40000300800 */
[----:B------:R-:W3:Y:S01]  /*13950*/  LDL.LU R15, [R1+0xa84] ;  /* 0x000a8400010f7983 */ /* 0x000ee20000300800 */
[----:B------:R-:W3:Y:S04]  /*13960*/  LDL.LU R16, [R1+0xa7c] ;  /* 0x000a7c0001107983 */ /* 0x000ee80000300800 */
[----:B------:R0:W-:Y:S01]  /*13970*/  STS.U16 [R2+0x2380], R18 ;  /* 0x0023801202007388 */ /* 0x0001e20000000400 */
[----:B------:R-:W3:Y:S03]  /*13980*/  LDL.LU R17, [R1+0xa74] ;  /* 0x000a740001117983 */ /* 0x000ee60000300800 */
[----:B------:R1:W-:Y:S04]  /*13990*/  STS.U16 [R2+0x4000], R19 ;  /* 0x0040001302007388 */ /* 0x0003e80000000400 */
[----:B------:R1:W-:Y:S04]  /*139a0*/  STS.U16 [R2+0x4080], R20 ;  /* 0x0040801402007388 */ /* 0x0003e80000000400 */
[----:B------:R4:W-:Y:S04]  /*139b0*/  STS.U16 [R2+0x4100], R21 ;  /* 0x0041001502007388 */ /* 0x0009e80000000400 */
[----:B------:R4:W-:Y:S04]  /*139c0*/  STS.U16 [R2+0x4180], R22 ;  /* 0x0041801602007388 */ /* 0x0009e80000000400 */
[----:B------:R4:W-:Y:S04]  /*139d0*/  STS.U16 [R2+0x4200], R23 ;  /* 0x0042001702007388 */ /* 0x0009e80000000400 */
[----:B0-----:R-:W3:Y:S01]  /*139e0*/  LDL.LU R18, [R1+0xa6c] ;  /* 0x000a6c0001127983 */ /* 0x001ee20000300800 */
[----:B-1----:R-:W3:Y:S02]  /*139f0*/  LDL.LU R19, [R1+0x9a8] ;  /* 0x0009a80001137983 */ /* 0x002ee40000300800 */
[----:B------:R-:W3:Y:S01]  /*13a00*/  LDL.LU R20, [R1+0x9a0] ;  /* 0x0009a00001147983 */ /* 0x000ee20000300800 */
[----:B----4-:R-:W4:Y:S01]  /*13a10*/  LDL.LU R21, [R1+0x998] ;  /* 0x0009980001157983 */ /* 0x010f220000300800 */
[----:B------:R-:W3:Y:S03]  /*13a20*/  LDL.LU R22, [R1+0x990] ;  /* 0x0009900001167983 */ /* 0x000ee60000300800 */
        /* <DEDUP_REMOVED lines=10> */
[----:B------:R-:W3:Y:S01]  /*13ad0*/  LDL.LU R27, [R1+0x6c] ;  /* 0x00006c00011b7983 */ /* 0x000ee20000300800 */
[----:B------:R-:W3:Y:S03]  /*13ae0*/  LDL.LU R29, [R1+0x64] ;  /* 0x00006400011d7983 */ /* 0x000ee60000300800 */
[----:B------:R0:W-:Y:S01]  /*13af0*/  STS.U16 [R2+0x6280], R0 ;  /* 0x0062800002007388 */ /* 0x0001e20000000400 */
[----:B------:R-:W3:Y:S03]  /*13b00*/  LDL.LU R28, [R1+0x5c] ;  /* 0x00005c00011c7983 */ /* 0x000ee60000300800 */
[----:B0-----:R-:W3:Y:S04]  /*13b10*/  LDL.LU R0, [R1+0x54] ;  /* 0x0000540001007983 */ /* 0x001ee80000300800 */
[----:B--2---:R0:W-:Y:S04]  /*13b20*/  STS.U16 [R2+0x6300], R4 ;  /* 0x0063000402007388 */ /* 0x0041e80000000400 */
[----:B0-----:R-:W2:Y:S04]  /*13b30*/  LDL.LU R4, [R1+0x2630] ;  /* 0x0026300001047983 */ /* 0x001ea80000300800 */
[----:B------:R0:W-:Y:S02]  /*13b40*/  STS.U16 [R2+0x6080], R3 ;  /* 0x0060800302007388 */ /* 0x0001e40000000400 */
[----:B0-----:R-:W-:-:S02]  /*13b50*/  LOP3.LUT R3, R2, 0x10, RZ, 0x3c, !PT ;  /* 0x0000001002037812 */ /* 0x001fc400078e3cff */
[----:B--2---:R0:W-:Y:S04]  /*13b60*/  STS.U16 [R2+0x6380], R4 ;  /* 0x0063800402007388 */ /* 0x0041e80000000400 */
[----:B0-----:R-:W2:Y:S01]  /*13b70*/  LDL.LU R4, [R1+0x262c] ;  /* 0x00262c0001047983 */ /* 0x001ea20000300800 */
[----:B------:R-:W2:Y:S03]  /*13b80*/  LDL.LU R2, [R1+0xbc4] ;  /* 0x000bc40001027983 */ /* 0x000ea60000300800 */
[----:B--2---:R-:W-:Y:S01]  /*13b90*/  STS.U16 [R3+0x400], R2 ;  /* 0x0004000203007388 */ /* 0x004fe20000000400 */
[----:B------:R-:W-:Y:S02]  /*13ba0*/  STS.U16 [R3+0x480], R4 ;  /* 0x0004800403007388 */ /* 0x000fe40000000400 */
[----:B---3--:R-:W-:Y:S02]  /*13bb0*/  STS.U16 [R3+0x500], R7 ;  /* 0x0005000703007388 */ /* 0x008fe40000000400 */
[----:B------:R-:W-:Y:S01]  /*13bc0*/  STS.U16 [R3+0x580], R6 ;  /* 0x0005800603007388 */ /* 0x000fe20000000400 */
[----:B------:R-:W-:Y:S01]  /*13bd0*/  STS.U16 [R3+0x600], R5 ;  /* 0x0006000503007388 */ /* 0x000fe20000000400 */
[----:B------:R-:W-:Y:S02]  /*13be0*/  STS.U16 [R3+0x680], R8 ;  /* 0x0006800803007388 */ /* 0x000fe40000000400 */
[----:B------:R-:W-:Y:S02]  /*13bf0*/  STS.U16 [R3+0x700], R9 ;  /* 0x0007000903007388 */ /* 0x000fe40000000400 */
        /* <DEDUP_REMOVED lines=11> */
[----:B----4-:R-:W-:Y:S02]  /*13cb0*/  STS.U16 [R3+0x4500], R21 ;  /* 0x0045001503007388 */ /* 0x010fe40000000400 */
[----:B------:R-:W-:Y:S01]  /*13cc0*/  STS.U16 [R3+0x4580], R22 ;  /* 0x0045801603007388 */ /* 0x000fe20000000400 */
[----:B------:R-:W-:Y:S01]  /*13cd0*/  STS.U16 [R3+0x4600], R23 ;  /* 0x0046001703007388 */ /* 0x000fe20000000400 */
[----:B------:R-:W-:Y:S02]  /*13ce0*/  STS.U16 [R3+0x4680], R24 ;  /* 0x0046801803007388 */ /* 0x000fe40000000400 */
[----:B------:R-:W-:Y:S02]  /*13cf0*/  STS.U16 [R3+0x4700], R25 ;  /* 0x0047001903007388 */ /* 0x000fe40000000400 */
[----:B------:R-:W-:Y:S01]  /*13d00*/  STS.U16 [R3+0x4780], R26 ;  /* 0x0047801a03007388 */ /* 0x000fe20000000400 */
[----:B------:R-:W-:Y:S01]  /*13d10*/  STS.U16 [R3+0x6400], R27 ;  /* 0x0064001b03007388 */ /* 0x000fe20000000400 */
[----:B------:R0:W-:Y:S03]  /*13d20*/  STS.U16 [R3+0x6480], R29 ;  /* 0x0064801d03007388 */ /* 0x0001e60000000400 */
[----:B0-----:R-:W2:Y:S01]  /*13d30*/  LDL.LU R29, [R1+0x4c] ;  /* 0x00004c00011d7983 */ /* 0x001ea20000300800 */
[----:B------:R-:W3:Y:S03]  /*13d40*/  LDL.LU R4, [R1+0x34] ;  /* 0x0000340001047983 */ /* 0x000ee60000300800 */
[----:B---3--:R0:W-:Y:S04]  /*13d50*/  STL [R1+0x2624], R4 ;  /* 0x0026240401007387 */ /* 0x0081e80000100800 */
[----:B0-----:R-:W3:Y:S04]  /*13d60*/  LDL.LU R4, [R1+0x3c] ;  /* 0x00003c0001047983 */ /* 0x001ee80000300800 */
[----:B------:R-:W0:Y:S02]  /*13d70*/  S2R R2, SR_TID.X ;  /* 0x0000000000027919 */ /* 0x000e240000002100 */
[----:B0-----:R-:W-:-:S05]  /*13d80*/  LOP3.LUT R2, R2, 0x3f, RZ, 0xc0, !PT ;  /* 0x0000003f02027812 */ /* 0x001fca00078ec0ff */
[----:B------:R-:W-:-:S05]  /*13d90*/  IMAD.SHL.U32 R2, R2, 0x2, RZ ;  /* 0x0000000202027824 */ /* 0x000fca00078e00ff */
[----:B------:R-:W-:Y:S02]  /*13da0*/  LOP3.LUT R17, R2, 0x20, RZ, 0x3c, !PT ;  /* 0x0000002002117812 */ /* 0x000fe400078e3cff */
[----:B------:R-:W0:Y:S04]  /*13db0*/  S2R R2, SR_TID.X ;  /* 0x0000000000027919 */ /* 0x000e280000002100 */
[----:B---3--:R1:W-:Y:S04]  /*13dc0*/  STL [R1+0x2628], R4 ;  /* 0x0026280401007387 */ /* 0x0083e80000100800 */
[----:B-1----:R-:W3:Y:S01]  /*13dd0*/  LDL.LU R4, [R1+0x44] ;  /* 0x0000440001047983 */ /* 0x002ee20000300800 */
[----:B------:R-:W4:Y:S02]  /*13de0*/  LDL.LU R7, [R1+0xb84] ;  /* 0x000b840001077983 */ /* 0x000f240000300800 */
[----:B------:R-:W4:Y:S02]  /*13df0*/  LDL.LU R6, [R1+0xb80] ;  /* 0x000b800001067983 */ /* 0x000f240000300800 */
[----:B------:R-:W4:Y:S01]  /*13e00*/  LDL.LU R5, [R1+0xb7c] ;  /* 0x000b7c0001057983 */ /* 0x000f220000300800 */
[----:B------:R-:W4:Y:S01]  /*13e10*/  LDL.LU R8, [R1+0xb78] ;  /* 0x000b780001087983 */ /* 0x000f220000300800 */
[----:B------:R-:W4:Y:S02]  /*13e20*/  LDL.LU R9, [R1+0xb74] ;  /* 0x000b740001097983 */ /* 0x000f240000300800 */
[----:B------:R-:W4:Y:S02]  /*13e30*/  LDL.LU R10, [R1+0xb70] ;  /* 0x000b7000010a7983 */ /* 0x000f240000300800 */
[----:B------:R-:W4:Y:S01]  /*13e40*/  LDL.LU R11, [R1+0xb6c] ;  /* 0x000b6c00010b7983 */ /* 0x000f220000300800 */
[----:B------:R-:W4:Y:S01]  /*13e50*/  LDL.LU R12, [R1+0xb68] ;  /* 0x000b6800010c7983 */ /* 0x000f220000300800 */
[----:B------:R-:W4:Y:S02]  /*13e60*/  LDL.LU R13, [R1+0xa64] ;  /* 0x000a6400010d7983 */ /* 0x000f240000300800 */
[----:B------:R-:W4:Y:S02]  /*13e70*/  LDL.LU R14, [R1+0xa60] ;  /* 0x000a6000010e7983 */ /* 0x000f240000300800 */
[----:B------:R-:W4:Y:S01]  /*13e80*/  LDL.LU R15, [R1+0xa5c] ;  /* 0x000a5c00010f7983 */ /* 0x000f220000300800 */
[----:B0-----:R-:W-:Y:S01]  /*13e90*/  LOP3.LUT R2, R2, 0x3f, RZ, 0xc0, !PT ;  /* 0x0000003f02027812 */ /* 0x001fe200078ec0ff */
[----:B------:R-:W4:Y:S01]  /*13ea0*/  LDL.LU R16, [R1+0xa58] ;  /* 0x000a580001107983 */ /* 0x000f220000300800 */
[----:B------:R-:W4:Y:S02]  /*13eb0*/  LDL.LU R18, [R1+0xa54] ;  /* 0x000a540001127983 */ /* 0x000f240000300800 */
[----:B------:R-:W4:Y:S02]  /*13ec0*/  LDL.LU R19, [R1+0xa50] ;  /* 0x000a500001137983 */ /* 0x000f240000300800 */
[----:B------:R-:W4:Y:S01]  /*13ed0*/  LDL.LU R20, [R1+0xa4c] ;  /* 0x000a4c0001147983 */ /* 0x000f220000300800 */
[----:B------:R-:W4:Y:S01]  /*13ee0*/  LDL.LU R21, [R1+0xa48] ;  /* 0x000a480001157983 */ /* 0x000f220000300800 */
[----:B------:R-:W-:-:S02]  /*13ef0*/  IMAD.SHL.U32 R2, R2, 0x2, RZ ;  /* 0x0000000202027824 */ /* 0x000fc400078e00ff */
[----:B------:R-:W4:Y:S02]  /*13f00*/  LDL.LU R22, [R1+0x968] ;  /* 0x0009680001167983 */ /* 0x000f240000300800 */
[----:B------:R-:W4:Y:S01]  /*13f10*/  LDL.LU R23, [R1+0x964] ;  /* 0x0009640001177983 */ /* 0x000f220000300800 */
[----:B------:R-:W4:Y:S01]  /*13f20*/  LDL.LU R24, [R1+0x960] ;  /* 0x0009600001187983 */ /* 0x000f220000300800 */
[----:B------:R-:W4:Y:S03]  /*13f30*/  LDL.LU R25, [R1+0x95c] ;  /* 0x00095c0001197983 */ /* 0x000f260000300800 */
[----:B------:R-:W-:Y:S01]  /*13f40*/  STS.U16 [R3+0x6500], R28 ;  /* 0x0065001c03007388 */ /* 0x000fe20000000400 */
[----:B------:R-:W4:Y:S01]  /*13f50*/  LDL.LU R26, [R1+0x958] ;  /* 0x00095800011a7983 */ /* 0x000f220000300800 */
[----:B------:R-:W-:Y:S01]  /*13f60*/  LOP3.LUT R2, R2, 0x10, RZ, 0x3c, !PT ;  /* 0x0000001002027812 */ /* 0x000fe200078e3cff */
[----:B------:R0:W-:Y:S01]  /*13f70*/  STS.U16 [R3+0x6580], R0 ;  /* 0x0065800003007388 */ /* 0x0001e20000000400 */
[----:B------:R-:W4:Y:S04]  /*13f80*/  LDL.LU R27, [R1+0x954] ;  /* 0x00095400011b7983 */ /* 0x000f280000300800 */
[----:B--2---:R1:W-:Y:S04]  /*13f90*/  STS.U16 [R3+0x6600], R29 ;  /* 0x0066001d03007388 */ /* 0x0043e80000000400 */
[----:B0-----:R-:W2:Y:S01]  /*13fa0*/  LDL.LU R0, [R1+0x950] ;  /* 0x0009500001007983 */ /* 0x001ea20000300800 */
[----:B-1----:R-:W2:Y:S02]  /*13fb0*/  LDL.LU R3, [R1+0x94c] ;  /* 0x00094c0001037983 */ /* 0x002ea40000300800 */
[----:B------:R-:W2:Y:S02]  /*13fc0*/  LDL.LU R28, [R1+0x2c] ;  /* 0x00002c00011c7983 */ /* 0x000ea40000300800 */
[----:B------:R-:W2:Y:S01]  /*13fd0*/  LDL.LU R29, [R1+0x24] ;  /* 0x00002400011d7983 */ /* 0x000ea20000300800 */
[----:B---3--:R0:W-:Y:S04]  /*13fe0*/  STS.U16 [R2+0x6680], R4 ;  /* 0x0066800402007388 */ /* 0x0081e80000000400 */
[----:B0-----:R-:W3:Y:S04]  /*13ff0*/  LDL.LU R4, [R1+0x2628] ;  /* 0x0026280001047983 */ /* 0x001ee80000300800 */
[----:B---3--:R0:W-:Y:S04]  /*14000*/  STS.U16 [R2+0x6700], R4 ;  /* 0x0067000402007388 */ /* 0x0081e80000000400 */
[----:B0-----:R-:W3:Y:S04]  /*14010*/  LDL.LU R4, [R1+0x2624] ;  /* 0x0026240001047983 */ /* 0x001ee80000300800 */
[----:B---3--:R-:W-:Y:S01]  /*14020*/  STS.U16 [R2+0x6780], R4 ;  /* 0x0067800402007388 */ /* 0x008fe20000000400 */
[----:B----4-:R-:W-:Y:S02]  /*14030*/  STS.U16 [R17+0x800], R7 ;  /* 0x0008000711007388 */ /* 0x010fe40000000400 */
        /* <DEDUP_REMOVED lines=21> */
[----:B--2---:R0:W-:Y:S02]  /*14190*/  STS.U16 [R17+0x4b00], R0 ;  /* 0x004b000011007388 */ /* 0x0041e40000000400 */
[----:B0-----:R-:W2:Y:S01]  /*141a0*/  LDL.LU R0, [R1+0x20] ;  /* 0x0000200001007983 */ /* 0x001ea20000300800 */
[----:B------:R-:W3:Y:S02]  /*141b0*/  LDL.LU R2, [R1+0x1c] ;  /* 0x00001c0001027983 */ /* 0x000ee40000300800 */
[----:B------:R-:W4:Y:S02]  /*141c0*/  LDL.LU R15, [R1+0x14] ;  /* 0x00001400010f7983 */ /* 0x000f240000300800 */
        /* <DEDUP_REMOVED lines=9> */
[----:B------:R0:W-:Y:S04]  /*14260*/  STS.U16 [R17+0x4b80], R3 ;  /* 0x004b800311007388 */ /* 0x0001e80000000400 */
[----:B------:R-:W4:Y:S01]  /*14270*/  LDL.LU R27, [R1+0xb48] ;  /* 0x000b4800011b7983 */ /* 0x000f220000300800 */
[----:B------:R1:W-:Y:S02]  /*14280*/  STS.U16 [R17+0x6800], R28 ;  /* 0x0068001c11007388 */ /* 0x0003e40000000400 */
[----:B------:R1:W-:Y:S01]  /*14290*/  STS.U16 [R17+0x6880], R29 ;  /* 0x0068801d11007388 */ /* 0x0003e20000000400 */
[----:B0-----:R-:W4:Y:S01]  /*142a0*/  LDL.LU R3, [R1+0xa44] ;  /* 0x000a440001037983 */ /* 0x001f220000300800 */
[----:B-1----:R-:W4:Y:S02]  /*142b0*/  LDL.LU R28, [R1+0xa40] ;  /* 0x000a4000011c7983 */ /* 0x002f240000300800 */
        /* <DEDUP_REMOVED lines=12> */
[----:B------:R-:W4:Y:S01]  /*14380*/  LDL.LU R22, [R1+0x92c] ;  /* 0x00092c0001167983 */ /* 0x000f220000300800 */
[----:B--2---:R0:W-:Y:S04]  /*14390*/  STS.U16 [R17+0x6900], R0 ;  /* 0x0069000011007388 */ /* 0x0041e80000000400 */
[----:B0-----:R-:W2:Y:S01]  /*143a0*/  LDL.LU R0, [R1+0x2620] ;  /* 0x0026200001007983 */ /* 0x001ea20000300800 */
[----:B---3--:R0:W-:Y:S03]  /*143b0*/  STS.U16 [R17+0x6980], R2 ;  /* 0x0069800211007388 */ /* 0x0081e60000000400 */
[----:B0-----:R-:W0:Y:S02]  /*143c0*/  S2R R2, SR_TID.X ;  /* 0x0000000000027919 */ /* 0x001e240000002100 */
[----:B0-----:R-:W-:-:S05]  /*143d0*/  LOP3.LUT R2, R2, 0x3f, RZ, 0xc0, !PT ;  /* 0x0000003f02027812 */ /* 0x001fca00078ec0ff */
[----:B------:R-:W-:Y:S01]  /*143e0*/  IMAD.SHL.U32 R2, R2, 0x2, RZ ;  /* 0x0000000202027824 */ /* 0x000fe200078e00ff */
[----:B--2---:R0:W-:Y:S01]  /*143f0*/  STS.U16 [R17+0x6a00], R0 ;  /* 0x006a000011007388 */ /* 0x0041e20000000400 */
[----:B----4-:R1:W-:Y:S02]  /*14400*/  STS.U16 [R17+0x6a80], R15 ;  /* 0x006a800f11007388 */ /* 0x0103e40000000400 */
[----:B------:R2:W-:Y:S02]  /*14410*/  STS.U16 [R17+0x6b00], R16 ;  /* 0x006b001011007388 */ /* 0x0005e40000000400 */
[----:B------:R3:W-:Y:S01]  /*14420*/  STS.U16 [R17+0x6b80], R18 ;  /* 0x006b801211007388 */ /* 0x0007e20000000400 */
[----:B0-----:R-:W-:Y:S02]  /*14430*/  LOP3.LUT R0, R2, 0x30, RZ, 0x3c, !PT ;  /* 0x0000003002007812 */ /* 0x001fe400078e3cff */
[----:B------:R-:W4:Y:S01]  /*14440*/  LDL.LU R2, [R1+0xa38] ;  /* 0x000a380001027983 */ /* 0x000f220000300800 */
[----:B-1----:R-:W4:Y:S02]  /*14450*/  LDL.LU R15, [R1+0x261c] ;  /* 0x00261c00010f7983 */ /* 0x002f240000300800 */
[----:B--2---:R-:W2:Y:S02]  /*14460*/  LDL.LU R16, [R1+0x2618] ;  /* 0x0026180001107983 */ /* 0x004ea40000300800 */
[----:B---3--:R-:W3:Y:S01]  /*14470*/  LDL.LU R17, [R1+0x2614] ;  /* 0x0026140001117983 */ /* 0x008ee20000300800 */
[----:B------:R-:W2:Y:S04]  /*14480*/  LDL.LU R18, [R1+0x2610] ;  /* 0x0026100001127983 */ /* 0x000ea80000300800 */
[----:B------:R0:W-:Y:S01]  /*14490*/  STS.U16 [R0+0xc00], R19 ;  /* 0x000c001300007388 */ /* 0x0001e20000000400 */
[----:B------:R1:W-:Y:S02]  /*144a0*/  STS.U16 [R0+0xc80], R20 ;  /* 0x000c801400007388 */ /* 0x0003e40000000400 */
[----:B------:R1:W-:Y:S02]  /*144b0*/  STS.U16 [R0+0xd00], R21 ;  /* 0x000d001500007388 */ /* 0x0003e40000000400 */
[----:B------:R1:W-:Y:S01]  /*144c0*/  STS.U16 [R0+0xd80], R23 ;  /* 0x000d801700007388 */ /* 0x0003e20000000400 */
[----:B------:R1:W-:Y:S01]  /*144d0*/  STS.U16 [R0+0xe00], R24 ;  /* 0x000e001800007388 */ /* 0x0003e20000000400 */
[----:B------:R1:W-:Y:S03]  /*144e0*/  STS.U16 [R0+0xe80], R25 ;  /* 0x000e801900007388 */ /* 0x0003e60000000400 */
[----:B0-----:R-:W2:Y:S01]  /*144f0*/  LDL.LU R19, [R1+0x260c] ;  /* 0x00260c0001137983 */ /* 0x001ea20000300800 */
[----:B-1----:R-:W2:Y:S03]  /*14500*/  LDL.LU R20, [R1+0x2608] ;  /* 0x0026080001147983 */ /* 0x002ea60000300800 */
[----:B------:R-:W2:Y:S01]  /*14510*/  LDL.LU R21, [R1+0x2604] ;  /* 0x0026040001157983 */ /* 0x000ea20000300800 */
[----:B------:R-:W2:Y:S03]  /*14520*/  LDL.LU R23, [R1+0x2600] ;  /* 0x0026000001177983 */ /* 0x000ea60000300800 */
[----:B------:R-:W2:Y:S01]  /*14530*/  LDL.LU R24, [R1+0x25fc] ;  /* 0x0025fc0001187983 */ /* 0x000ea20000300800 */
[----:B------:R-:W2:Y:S03]  /*14540*/  LDL.LU R25, [R1+0x25f8] ;  /* 0x0025f80001197983 */ /* 0x000ea60000300800 */
[----:B------:R0:W-:Y:S01]  /*14550*/  STS.U16 [R0+0xf00], R26 ;  /* 0x000f001a00007388 */ /* 0x0001e20000000400 */
[----:B------:R1:W-:Y:S02]  /*14560*/  STS.U16 [R0+0xf80], R27 ;  /* 0x000f801b00007388 */ /* 0x0003e40000000400 */
[----:B------:R1:W-:Y:S02]  /*14570*/  STS.U16 [R0+0x2c00], R3 ;  /* 0x002c000300007388 */ /* 0x0003e40000000400 */
[----:B------:R1:W-:Y:S01]  /*14580*/  STS.U16 [R0+0x2c80], R28 ;  /* 0x002c801c00007388 */ /* 0x0003e20000000400 */
[----:B------:R1:W-:Y:S04]  /*14590*/  STS.U16 [R0+0x2d00], R29 ;  /* 0x002d001d00007388 */ /* 0x0003e80000000400 */
[----:B0-----:R-:W2:Y:S01]  /*145a0*/  LDL.LU R26, [R1+0x25f4] ;  /* 0x0025f400011a7983 */ /* 0x001ea20000300800 */
[----:B-1----:R-:W2:Y:S03]  /*145b0*/  LDL.LU R27, [R1+0x25f0] ;  /* 0x0025f000011b7983 */ /* 0x002ea60000300800 */
[----:B------:R-:W2:Y:S01]  /*145c0*/  LDL.LU R3, [R1+0x25ec] ;  /* 0x0025ec0001037983 */ /* 0x000ea20000300800 */
[----:B------:R-:W2:Y:S03]  /*145d0*/  LDL.LU R28, [R1+0x25e8] ;  /* 0x0025e800011c7983 */ /* 0x000ea60000300800 */
[----:B------:R-:W2:Y:S04]  /*145e0*/  LDL.LU R29, [R1+0x25e4] ;  /* 0x0025e400011d7983 */ /* 0x000ea80000300800 */
[----:B----4-:R-:W-:Y:S01]  /*145f0*/  STS.U16 [R0+0x2d80], R2 ;  /* 0x002d800200007388 */ /* 0x010fe20000000400 */
        /* <DEDUP_REMOVED lines=11> */
[----:B------:R0:W-:Y:S04]  /*146b0*/  STS.U16 [R0+0x4f80], R22 ;  /* 0x004f801600007388 */ /* 0x0001e80000000400 */
[----:B0-----:R-:W4:Y:S04]  /*146c0*/  LDL.LU R22, [R1+0xb44] ;  /* 0x000b440001167983 */ /* 0x001f280000300800 */
[----:B--2---:R-:W-:Y:S01]  /*146d0*/  STS.U16 [R0+0x6c00], R29 ;  /* 0x006c001d00007388 */ /* 0x004fe20000000400 */
[----:B------:R-:W-:Y:S02]  /*146e0*/  STS.U16 [R0+0x6c80], R28 ;  /* 0x006c801c00007388 */ /* 0x000fe40000000400 */
[----:B------:R0:W-:Y:S02]  /*146f0*/  STS.U16 [R0+0x6d00], R3 ;  /* 0x006d000300007388 */ /* 0x0001e40000000400 */
        /* <DEDUP_REMOVED lines=13> */
[----:B------:R-:W3:Y:S03]  /*147d0*/  LDL.LU R14, [R1+0x918] ;  /* 0x00091800010e7983 */ /* 0x000ee60000300800 */
[----:B------:R-:W-:Y:S01]  /*147e0*/  STS.U16 [R0+0x6d80], R27 ;  /* 0x006d801b00007388 */ /* 0x000fe20000000400 */
[----:B------:R0:W-:Y:S02]  /*147f0*/  STL [R1+0x2584], R27 ;  /* 0x0025841b01007387 */ /* 0x0001e40000100800 */
[----:B------:R-:W-:Y:S02]  /*14800*/  STS.U16 [R0+0x6e00], R26 ;  /* 0x006e001a00007388 */ /* 0x000fe40000000400 */
[----:B------:R-:W-:Y:S01]  /*14810*/  STS.U16 [R0+0x6e80], R25 ;  /* 0x006e801900007388 */ /* 0x000fe20000000400 */
[----:B------:R-:W-:Y:S04]  /*14820*/  STS.U16 [R0+0x6f00], R24 ;  /* 0x006f001800007388 */ /* 0x000fe80000000400 */
[----:B0-----:R-:W3:Y:S01]  /*14830*/  LDL.LU R27, [R1+0xa20] ;  /* 0x000a2000011b7983 */ /* 0x001ee20000300800 */
[----:B------:R0:W-:Y:S02]  /*14840*/  STL [R1+0x2588], R26 ;  /* 0x0025881a01007387 */ /* 0x0001e40000100800 */
[----:B------:R-:W-:Y:S01]  /*14850*/  STS.U16 [R0+0x6f80], R23 ;  /* 0x006f801700007388 */ /* 0x000fe20000000400 */
[----:B0-----:R-:W3:Y:S01]  /*14860*/  LDL.LU R26, [R1+0xa24] ;  /* 0x000a2400011a7983 */ /* 0x001ee20000300800 */
[----:B------:R0:W-:Y:S03]  /*14870*/  STL [R1+0x25ac], R25 ;  /* 0x0025ac1901007387 */ /* 0x0001e60000100800 */
[----:B0-----:R-:W3:Y:S01]  /*14880*/  LDL.LU R25, [R1+0xb28] ;  /* 0x000b280001197983 */ /* 0x001ee20000300800 */
[----:B------:R0:W-:Y:S03]  /*14890*/  STL [R1+0x25b0], R24 ;  /* 0x0025b01801007387 */ /* 0x0001e60000100800 */
[----:B0-----:R-:W3:Y:S01]  /*148a0*/  LDL.LU R24, [R1+0xb2c] ;  /* 0x000b2c0001187983 */ /* 0x001ee20000300800 */
[----:B------:R0:W-:Y:S03]  /*148b0*/  STL [R1+0x25b4], R23 ;  /* 0x0025b41701007387 */ /* 0x0001e60000100800 */
[----:B0-----:R-:W3:Y:S01]  /*148c0*/  LDL.LU R23, [R1+0xb30] ;  /* 0x000b300001177983 */ /* 0x001ee20000300800 */
[----:B------:R-:W-:Y:S02]  /*148d0*/  STL [R1+0x24dc], R0 ;  /* 0x0024dc0001007387 */ /* 0x000fe40000100800 */
[----:B------:R0:W-:Y:S02]  /*148e0*/  STL [R1+0x25c0], R0 ;  /* 0x0025c00001007387 */ /* 0x0001e40000100800 */
[----:B0-----:R-:W3:Y:S04]  /*148f0*/  LDL.LU R0, [R1+0xb34] ;  /* 0x000b340001007983 */ /* 0x001ee80000300800 */
[----:B------:R-:W0:Y:S02]  /*14900*/  S2R R2, SR_TID.X ;  /* 0x0000000000027919 */ /* 0x000e240000002100 */
[----:B0-----:R-:W-:-:S05]  /*14910*/  LOP3.LUT R2, R2, 0x3f, RZ, 0xc0, !PT ;  /* 0x0000003f02027812 */ /* 0x001fca00078ec0ff */
[----:B------:R-:W-:-:S05]  /*14920*/  IMAD.SHL.U32 R2, R2, 0x2, RZ ;  /* 0x0000000202027824 */ /* 0x000fca00078e00ff */
[----:B------:R-:W-:-:S05]  /*14930*/  LOP3.LUT R2, R2, 0x40, RZ, 0x3c, !PT ;  /* 0x0000004002027812 */ /* 0x000fca00078e3cff */
[----:B----4-:R0:W-:Y:S04]  /*14940*/  STS.U16 [R2+0x1000], R22 ;  /* 0x0010001602007388 */ /* 0x0101e80000000400 */
[----:B0-----:R-:W4:Y:S04]  /*14950*/  LDL.LU R22, [R1+0x25e0] ;  /* 0x0025e00001167983 */ /* 0x001f280000300800 */
[----:B--2---:R0:W-:Y:S01]  /*14960*/  STS.U16 [R2+0x1080], R3 ;  /* 0x0010800302007388 */ /* 0x0041e20000000400 */
[----:B---3--:R1:W-:Y:S03]  /*14970*/  STS.U16 [R2+0x1100], R28 ;  /* 0x0011001c02007388 */ /* 0x0083e60000000400 */
[----:B------:R2:W-:Y:S04]  /*14980*/  STS.U16 [R2+0x1180], R29 ;  /* 0x0011801d02007388 */ /* 0x0005e80000000400 */
[----:B0-----:R-:W3:Y:S04]  /*14990*/  LDL.LU R3, [R1+0x25dc] ;  /* 0x0025dc0001037983 */ /* 0x001ee80000300800 */
[----:B-1----:R-:W3:Y:S01]  /*149a0*/  LDL.LU R28, [R1+0x25d8] ;  /* 0x0025d800011c7983 */ /* 0x002ee20000300800 */
[----:B--2---:R-:W2:Y:S03]  /*149b0*/  LDL.LU R29, [R1+0x25d4] ;  /* 0x0025d400011d7983 */ /* 0x004ea60000300800 */
[----:B------:R0:W-:Y:S04]  /*149c0*/  STS.U16 [R2+0x1200], R0 ;  /* 0x0012000002007388 */ /* 0x0001e80000000400 */
[----:B0-----:R-:W2:Y:S04]  /*149d0*/  LDL.LU R0, [R1+0xb18] ;  /* 0x000b180001007983 */ /* 0x001ea80000300800 */
[----:B--2---:R0:W-:Y:S04]  /*149e0*/  STL [R1+0x25c4], R0 ;  /* 0x0025c40001007387 */ /* 0x0041e80000100800 */
[----:B0-----:R-:W2:Y:S04]  /*149f0*/  LDL.LU R0, [R1+0xb1c] ;  /* 0x000b1c0001007983 */ /* 0x001ea80000300800 */
[----:B--2---:R0:W-:Y:S04]  /*14a00*/  STL [R1+0x25c8], R0 ;  /* 0x0025c80001007387 */ /* 0x0041e80000100800 */
[----:B0-----:R-:W2:Y:S01]  /*14a10*/  LDL.LU R0, [R1+0xb20] ;  /* 0x000b200001007983 */ /* 0x001ea20000300800 */
        /* <DEDUP_REMOVED lines=17> */
[----:B---3--:R-:W-:Y:S01]  /*14b30*/  STS.U16 [R2+0x5300], R28 ;  /* 0x0053001c02007388 */ /* 0x008fe20000000400 */
[----:B--2---:R0:W-:Y:S04]  /*14b40*/  STL [R1+0x25cc], R0 ;  /* 0x0025cc0001007387 */ /* 0x0041e80000100800 */
[----:B0-----:R-:W2:Y:S04]  /*14b50*/  LDL.LU R0, [R1+0xb24] ;  /* 0x000b240001007983 */ /* 0x001ea80000300800 */
[----:B------:R-:W0:Y:S01]  /*14b60*/  S2R R28, SR_TID.X ;  /* 0x00000000001c7919 */ /* 0x000e220000002100 */
[----:B------:R1:W-:Y:S01]  /*14b70*/  STS.U16 [R2+0x5380], R3 ;  /* 0x0053800302007388 */ /* 0x0003e20000000400 */
[----:B0-----:R-:W-:-:S02]  /*14b80*/  LOP3.LUT R28, R28, 0x3f, RZ, 0xc0, !PT ;  /* 0x0000003f1c1c7812 */ /* 0x001fc400078ec0ff */
[----:B--2---:R0:W-:Y:S01]  /*14b90*/  STL [R1+0x25d0], R0 ;  /* 0x0025d00001007387 */ /* 0x0041e20000100800 */
[----:B-1----:R-:W2:Y:S02]  /*14ba0*/  LDL.LU R3, [R1+0xb14] ;  /* 0x000b140001037983 */ /* 0x002ea40000300800 */
[----:B------:R-:W3:Y:S02]  /*14bb0*/  LDL.LU R29, [R1+0xb10] ;  /* 0x000b1000011d7983 */ /* 0x000ee40000300800 */
[----:B------:R-:W2:Y:S01]  /*14bc0*/  LDL.LU R27, [R1+0xb0c] ;  /* 0x000b0c00011b7983 */ /* 0x000ea20000300800 */
[----:B------:R-:W2:Y:S01]  /*14bd0*/  LDL.LU R2, [R1+0xb08] ;  /* 0x000b080001027983 */ /* 0x000ea20000300800 */
[----:B------:R-:W2:Y:S02]  /*14be0*/  LDL.LU R7, [R1+0xa04] ;  /* 0x000a040001077983 */ /* 0x000ea40000300800 */
[----:B------:R-:W2:Y:S02]  /*14bf0*/  LDL.LU R6, [R1+0xa00] ;  /* 0x000a000001067983 */ /* 0x000ea40000300800 */
[----:B------:R-:W2:Y:S01]  /*14c00*/  LDL.LU R23, [R1+0x9f4] ;  /* 0x0009f40001177983 */ /* 0x000ea20000300800 */
[----:B------:R-:W2:Y:S01]  /*14c10*/  LDL.LU R24, [R1+0x9f0] ;  /* 0x0009f00001187983 */ /* 0x000ea20000300800 */
[----:B------:R-:W2:Y:S02]  /*14c20*/  LDL.LU R25, [R1+0x9ec] ;  /* 0x0009ec0001197983 */ /* 0x000ea40000300800 */
[----:B0-----:R-:W-:-:S02]  /*14c30*/  IMAD.SHL.U32 R0, R28, 0x2, RZ ;  /* 0x000000021c007824 */ /* 0x001fc400078e00ff */
[----:B------:R-:W2:Y:S01]  /*14c40*/  LDL.LU R5, [R1+0x9e8] ;  /* 0x0009e80001057983 */ /* 0x000ea20000300800 */
[----:B------:R-:W2:Y:S01]  /*14c50*/  LDL.LU R8, [R1+0x908] ;  /* 0x0009080001087983 */ /* 0x000ea20000300800 */
[----:B------:R-:W2:Y:S02]  /*14c60*/  LDL.LU R9, [R1+0x904] ;  /* 0x0009040001097983 */ /* 0x000ea40000300800 */
[----:B------:R-:W2:Y:S01]  /*14c70*/  LDL.LU R10, [R1+0x900] ;  /* 0x00090000010a7983 */ /* 0x000ea20000300800 */
[----:B------:R-:W-:Y:S01]  /*14c80*/  LOP3.LUT R0, R0, 0x40, RZ, 0x3c, !PT ;  /* 0x0000004000007812 */ /* 0x000fe200078e3cff */
[----:B------:R-:W2:Y:S01]  /*14c90*/  LDL.LU R11, [R1+0x8fc] ;  /* 0x0008fc00010b7983 */ /* 0x000ea20000300800 */
[----:B------:R-:W2:Y:S02]  /*14ca0*/  LDL.LU R12, [R1+0x8f8] ;  /* 0x0008f800010c7983 */ /* 0x000ea40000300800 */
[----:B------:R-:W2:Y:S02]  /*14cb0*/  LDL.LU R13, [R1+0x8f4] ;  /* 0x0008f400010d7983 */ /* 0x000ea40000300800 */
[----:B------:R-:W2:Y:S01]  /*14cc0*/  LDL.LU R14, [R1+0x8f0] ;  /* 0x0008f000010e7983 */ /* 0x000ea20000300800 */
[----:B----4-:R-:W-:Y:S01]  /*14cd0*/  STS.U16 [R0+0x7000], R22 ;  /* 0x0070001600007388 */ /* 0x010fe20000000400 */
[----:B------:R-:W-:Y:S02]  /*14ce0*/  STS.U16 [R0+0x7080], R21 ;  /* 0x0070801500007388 */ /* 0x000fe40000000400 */
[----:B------:R-:W-:Y:S02]  /*14cf0*/  STS.U16 [R0+0x7100], R20 ;  /* 0x0071001400007388 */ /* 0x000fe40000000400 */
[----:B------:R-:W-:Y:S01]  /*14d00*/  STS.U16 [R0+0x7180], R19 ;  /* 0x0071801300007388 */ /* 0x000fe20000000400 */
[----:B------:R-:W-:Y:S01]  /*14d10*/  STS.U16 [R0+0x7200], R18 ;  /* 0x0072001200007388 */ /* 0x000fe20000000400 */
[----:B------:R-:W-:Y:S02]  /*14d20*/  STS.U16 [R0+0x7280], R17 ;  /* 0x0072801100007388 */ /* 0x000fe40000000400 */
[----:B------:R-:W-:Y:S01]  /*14d30*/  STS.U16 [R0+0x7300], R16 ;  /* 0x0073001000007388 */ /* 0x000fe20000000400 */
[----:B------:R-:W3:Y:S01]  /*14d40*/  LDL.LU R4, [R1+0x8ec] ;  /* 0x0008ec0001047983 */ /* 0x000ee20000300800 */
[----:B------:R0:W-:Y:S03]  /*14d50*/  STS.U16 [R0+0x7380], R15 ;  /* 0x0073800f00007388 */ /* 0x0001e60000000400 */
[----:B0-----:R-:W2:Y:S04]  /*14d60*/  LDL.LU R0, [R1+0x25d0] ;  /* 0x0025d00001007983 */ /* 0x001ea80000300800 */
[----:B------:R-:W0:Y:S02]  /*14d70*/  S2R R28, SR_TID.X ;  /* 0x00000000001c7919 */ /* 0x000e240000002100 */
[----:B0-----:R-:W-:-:S05]  /*14d80*/  LOP3.LUT R28, R28, 0x3f, RZ, 0xc0, !PT ;  /* 0x0000003f1c1c7812 */ /* 0x001fca00078ec0ff */
[----:B------:R-:W-:-:S05]  /*14d90*/  IMAD.SHL.U32 R26, R28, 0x2, RZ ;  /* 0x000000021c1a7824 */ /* 0x000fca00078e00ff */
[----:B------:R-:W-:-:S05]  /*14da0*/  LOP3.LUT R26, R26, 0x50, RZ, 0x3c, !PT ;  /* 0x000000501a1a7812 */ /* 0x000fca00078e3cff */
[----:B--2---:R0:W-:Y:S04]  /*14db0*/  STS.U16 [R26+0x1400], R0 ;  /* 0x001400001a007388 */ /* 0x0041e80000000400 */
[----:B0-----:R-:W2:Y:S04]  /*14dc0*/  LDL.LU R0, [R1+0x25cc] ;  /* 0x0025cc0001007983 */ /* 0x001ea80000300800 */
[----:B--2---:R0:W-:Y:S04]  /*14dd0*/  STS.U16 [R26+0x1480], R0 ;  /* 0x001480001a007388 */ /* 0x0041e80000000400 */
[----:B0-----:R-:W2:Y:S04]  /*14de0*/  LDL.LU R0, [R1+0x25c8] ;  /* 0x0025c80001007983 */ /* 0x001ea80000300800 */
[----:B--2---:R0:W-:Y:S04]  /*14df0*/  STS.U16 [R26+0x1500], R0 ;  /* 0x001500001a007388 */ /* 0x0041e80000000400 */
[----:B0-----:R-:W2:Y:S04]  /*14e00*/  LDL.LU R0, [R1+0x25c4] ;  /* 0x0025c40001007983 */ /* 0x001ea80000300800 */
[----:B--2---:R0:W-:Y:S01]  /*14e10*/  STS.U16 [R26+0x1580], R0 ;  /* 0x001580001a007388 */ /* 0x0041e20000000400 */
[----:B------:R1:W-:Y:S02]  /*14e20*/  STS.U16 [R26+0x1600], R3 ;  /* 0x001600031a007388 */ /* 0x0003e40000000400 */
[----:B---3--:R2:W-:Y:S01]  /*14e30*/  STS.U16 [R26+0x1680], R29 ;  /* 0x0016801d1a007388 */ /* 0x0085e20000000400 */
[----:B0-----:R-:W3:Y:S01]  /*14e40*/  LDL.LU R0, [R1+0x25c0] ;  /* 0x0025c00001007983 */ /* 0x001ee20000300800 */
[----:B-1----:R-:W3:Y:S02]  /*14e50*/  LDL.LU R3, [R1+0x25bc] ;  /* 0x0025bc0001037983 */ /* 0x002ee40000300800 */
[----:B--2---:R-:W2:Y:S02]  /*14e60*/  LDL.LU R29, [R1+0x25b8] ;  /* 0x0025b800011d7983 */ /* 0x004ea40000300800 */
[----:B------:R0:W-:Y:S01]  /*14e70*/  STS.U16 [R26+0x1700], R27 ;  /* 0x0017001b1a007388 */ /* 0x0001e20000000400 */
[----:B------:R-:W-:Y:S01]  /*14e80*/  STS.U16 [R26+0x1780], R2 ;  /* 0x001780021a007388 */ /* 0x000fe20000000400 */
[----:B------:R-:W-:Y:S02]  /*14e90*/  STS.U16 [R26+0x3400], R7 ;  /* 0x003400071a007388 */ /* 0x000fe40000000400 */
[----:B------:R1:W-:Y:S01]  /*14ea0*/  STS.U16 [R26+0x3480], R6 ;  /* 0x003480061a007388 */ /* 0x0003e20000000400 */
[----:B0-----:R-:W3:Y:S01]  /*14eb0*/  LDL.LU R27, [R1+0xb04] ;  /* 0x000b0400011b7983 */ /* 0x001ee20000300800 */
[----:B-1----:R-:W3:Y:S02]  /*14ec0*/  LDL.LU R6, [R1+0xb00] ;  /* 0x000b000001067983 */ /* 0x002ee40000300800 */
[----:B------:R-:W3:Y:S02]  /*14ed0*/  LDL.LU R2, [R1+0xafc] ;  /* 0x000afc0001027983 */ /* 0x000ee40000300800 */
[----:B------:R-:W3:Y:S01]  /*14ee0*/  LDL.LU R7, [R1+0xaf8] ;  /* 0x000af80001077983 */ /* 0x000ee20000300800 */
[----:B--2---:R-:W-:Y:S01]  /*14ef0*/  STS.U16 [R26+0x3500], R29 ;  /* 0x0035001d1a007388 */ /* 0x004fe20000000400 */
[----:B---3--:R0:W-:Y:S03]  /*14f00*/  STS.U16 [R26+0x3580], R3 ;  /* 0x003580031a007388 */ /* 0x0081e60000000400 */
[----:B------:R1:W-:Y:S01]  /*14f10*/  STS.U16 [R26+0x3600], R23 ;  /* 0x003600171a007388 */ /* 0x0003e20000000400 */
[----:B------:R2:W-:Y:S03]  /*14f20*/  STS.U16 [R26+0x3680], R24 ;  /* 0x003680181a007388 */ /* 0x0005e60000000400 */
[----:B------:R3:W-:Y:S01]  /*14f30*/  STS.U16 [R26+0x3700], R25 ;  /* 0x003700191a007388 */ /* 0x0007e20000000400 */
[----:B------:R3:W-:Y:S02]  /*14f40*/  STS.U16 [R26+0x3780], R5 ;  /* 0x003780051a007388 */ /* 0x0007e40000000400 */
[----:B------:R3:W-:Y:S01]  /*14f50*/  STS.U16 [R26+0x5400], R8 ;  /* 0x005400081a007388 */ /* 0x0007e20000000400 */
[----:B0-----:R-:W4:Y:S01]  /*14f60*/  LDL.LU R3, [R1+0xaf4] ;  /* 0x000af40001037983 */ /* 0x001f220000300800 */
[----:B------:R-:W4:Y:S02]  /*14f70*/  LDL.LU R29, [R1+0xaf0] ;  /* 0x000af000011d7983 */ /* 0x000f240000300800 */
[----:B-1----:R-:W4:Y:S02]  /*14f80*/  LDL.LU R23, [R1+0x25b4] ;  /* 0x0025b40001177983 */ /* 0x002f240000300800 */
[----:B--2---:R-:W2:Y:S01]  /*14f90*/  LDL.LU R24, [R1+0x25b0] ;  /* 0x0025b00001187983 */ /* 0x004ea20000300800 */
[----:B---3--:R-:W3:Y:S01]  /*14fa0*/  LDL.LU R25, [R1+0x25ac] ;  /* 0x0025ac0001197983 */ /* 0x008ee20000300800 */
[----:B------:R-:W2:Y:S02]  /*14fb0*/  LDL.LU R5, [R1+0x25a8] ;  /* 0x0025a80001057983 */ /* 0x000ea40000300800 */
[----:B------:R-:W2:Y:S01]  /*14fc0*/  LDL.LU R8, [R1+0x25a4] ;  /* 0x0025a40001087983 */ /* 0x000ea20000300800 */
        /* <DEDUP_REMOVED lines=13> */
[----:B------:R-:W-:-:S05]  /*150a0*/  IMAD.SHL.U32 R28, R28, 0x2, RZ ;  /* 0x000000021c1c7824 */ /* 0x000fca00078e00ff */
[----:B------:R-:W-:Y:S01]  /*150b0*/  LOP3.LUT R28, R28, 0x60, RZ, 0x3c, !PT ;  /* 0x000000601c1c7812 */ /* 0x000fe200078e3cff */
[----:B0-----:R-:W3:Y:S04]  /*150c0*/  LDL R4, [R1+0x13d0] ;  /* 0x0013d00001047983 */ /* 0x001ee80000100800 */
[----:B--2---:R-:W-:Y:S01]  /*150d0*/  STS.U16 [R26+0x7400], R14 ;  /* 0x0074000e1a007388 */ /* 0x004fe20000000400 */
[----:B------:R-:W-:Y:S02]  /*150e0*/  STS.U16 [R26+0x7480], R13 ;  /* 0x0074800d1a007388 */ /* 0x000fe40000000400 */
[----:B------:R-:W-:Y:S02]  /*150f0*/  STS.U16 [R26+0x7500], R12 ;  /* 0x0075000c1a007388 */ /* 0x000fe40000000400 */
[----:B------:R-:W-:Y:S01]  /*15100*/  STS.U16 [R26+0x7580], R11 ;  /* 0x0075800b1a007388 */ /* 0x000fe20000000400 */
[----:B------:R-:W-:Y:S01]  /*15110*/  STS.U16 [R26+0x7600], R10 ;  /* 0x0076000a1a007388 */ /* 0x000fe20000000400 */
[----:B------:R-:W-:Y:S02]  /*15120*/  STS.U16 [R26+0x7680], R9 ;  /* 0x007680091a007388 */ /* 0x000fe40000000400 */
[----:B------:R-:W-:Y:S02]  /*15130*/  STS.U16 [R26+0x7700], R8 ;  /* 0x007700081a007388 */ /* 0x000fe40000000400 */
[----:B------:R0:W-:Y:S01]  /*15140*/  STS.U16 [R26+0x7780], R5 ;  /* 0x007780051a007388 */ /* 0x0001e20000000400 */
[----:B------:R1:W-:Y:S01]  /*15150*/  STS.U16 [R28+0x1800], R27 ;  /* 0x0018001b1c007388 */ /* 0x0003e20000000400 */
[----:B------:R2:W-:Y:S02]  /*15160*/  STS.U16 [R28+0x1880], R6 ;  /* 0x001880061c007388 */ /* 0x0005e40000000400 */
[----:B------:R2:W-:Y:S02]  /*15170*/  STS.U16 [R28+0x1900], R2 ;  /* 0x001900021c007388 */ /* 0x0005e40000000400 */
[----:B------:R3:W-:Y:S01]  /*15180*/  STS.U16 [R28+0x1980], R7 ;  /* 0x001980071c007388 */ /* 0x0007e20000000400 */
[----:B----4-:R3:W-:Y:S04]  /*15190*/  STS.U16 [R28+0x1a00], R3 ;  /* 0x001a00031c007388 */ /* 0x0107e80000000400 */
[----:B0-----:R-:W4:Y:S01]  /*151a0*/  LDL.LU R26, [R1+0x2588] ;  /* 0x00258800011a7983 */ /* 0x001f220000300800 */
[----:B------:R-:W4:Y:S02]  /*151b0*/  LDL R5, [R1+0x138c] ;  /* 0x00138c0001057983 */ /* 0x000f240000100800 */
[----:B-1----:R-:W4:Y:S02]  /*151c0*/  LDL.LU R27, [R1+0x2584] ;  /* 0x00258400011b7983 */ /* 0x002f240000300800 */
[----:B--2---:R-:W2:Y:S01]  /*151d0*/  LDL.LU R6, [R1+0x2580] ;  /* 0x0025800001067983 */ /* 0x004ea20000300800 */
[----:B------:R-:W2:Y:S01]  /*151e0*/  LDL R2, [R1+0x13e8] ;  /* 0x0013e80001027983 */ /* 0x000ea20000100800 */
[----:B---3--:R-:W3:Y:S02]  /*151f0*/  LDL.LU R7, [R1+0x257c] ;  /* 0x00257c0001077983 */ /* 0x008ee40000300800 */
[----:B------:R-:W2:Y:S01]  /*15200*/  LDL.LU R3, [R1+0x2578] ;  /* 0x0025780001037983 */ /* 0x000ea20000300800 */
[----:B------:R0:W-:Y:S04]  /*15210*/  STS.U16 [R28+0x1a80], R29 ;  /* 0x001a801d1c007388 */ /* 0x0001e80000000400 */
[----:B0-----:R-:W2:Y:S04]  /*15220*/  LDL.LU R29, [R1+0x2574] ;  /* 0x00257400011d7983 */ /* 0x001ea80000300800 */
[----:B--2---:R0:W-:Y:S04]  /*15230*/  STS.U16 [R28+0x1b00], R29 ;  /* 0x001b001d1c007388 */ /* 0x0041e80000000400 */
[----:B0-----:R-:W2:Y:S02]  /*15240*/  LDL.LU R29, [R1+0x2570] ;  /* 0x00257000011d7983 */ /* 0x001ea40000300800 */
[----:B--2---:R-:W-:-:S06]  /*15250*/  PRMT R29, RZ, 0x7610, R29 ;  /* 0x00007610ff1d7816 */ /* 0x004fcc000000001d */
[----:B----4-:R-:W2:Y:S04]  /*15260*/  @!P0 LDG.E.U16 R29, [R4.64] ;  /* 0x00000006041d8981 */ /* 0x010ea8000c1e1500 */
[----:B------:R0:W-:Y:S04]  /*15270*/  STS.U16 [R28+0x1b80], R3 ;  /* 0x001b80031c007388 */ /* 0x0001e80000000400 */
[----:B0-----:R-:W4:Y:S01]  /*15280*/  LDL.LU R28, [R1+0x256c] ;  /* 0x00256c00011c7983 */ /* 0x001f220000300800 */
[----:B------:R-:W3:Y:S03]  /*15290*/  LDL.LU R3, [R1+0x2568] ;  /* 0x0025680001037983 */ /* 0x000ee60000300800 */
[----:B--2---:R0:W-:Y:S04]  /*152a0*/  STL [R1+0x24], R29 ;  /* 0x0000241d01007387 */ /* 0x0041e80000100800 */
[----:B0-----:R-:W2:Y:S01]  /*152b0*/  LDL.LU R29, [R1+0x2564] ;  /* 0x00256400011d7983 */ /* 0x001ea20000300800 */
[----:B------:R-:W2:Y:S02]  /*152c0*/  LDL R4, [R1+0x13cc] ;  /* 0x0013cc0001047983 */ /* 0x000ea40000100800 */
[----:B------:R-:W2:Y:S01]  /*152d0*/  LDL R5, [R1+0x13f0] ;  /* 0x0013f00001057983 */ /* 0x000ea20000100800 */
[----:B---3--:R-:W-:-:S02]  /*152e0*/  PRMT R3, RZ, 0x7610, R3 ;  /* 0x00007610ff037816 */ /* 0x008fc40000000003 */
[----:B--2---:R-:W-:-:S04]  /*152f0*/  @!P0 LOP3.LUT R5, R5, R4, RZ, 0x3c, !PT ;  /* 0x0000000405058212 */ /* 0x004fc800078e3cff */
[----:B------:R-:W-:-:S04]  /*15300*/  @!P0 LOP3.LUT R4, R5, R4, RZ, 0x3c, !PT ;  /* 0x0000000405048212 */ /* 0x000fc800078e3cff */
[----:B------:R-:W-:-:S05]  /*15310*/  @!P0 LOP3.LUT R5, R5, R4, RZ, 0x3c, !PT ;  /* 0x0000000405058212 */ /* 0x000fca00078e3cff */
[----:B------:R-:W2:Y:S04]  /*15320*/  @!P0 LDG.E.U16 R3, [R4.64] ;  /* 0x0000000604038981 */ /* 0x000ea8000c1e1500 */
[----:B--2---:R0:W-:Y:S04]  /*15330*/  STL [R1+0x20], R3 ;  /* 0x0000200301007387 */ /* 0x0041e80000100800 */
[----:B0-----:R-:W2:Y:S01]  /*15340*/  LDL.LU R3, [R1+0x2560] ;  /* 0x0025600001037983 */ /* 0x001ea20000300800 */
[----:B------:R-:W3:Y:S02]  /*15350*/  LDL R4, [R1+0x13c8] ;  /* 0x0013c80001047983 */ /* 0x000ee40000100800 */
[----:B------:R-:W3:Y:S01]  /*15360*/  LDL R5, [R1+0x13ec] ;  /* 0x0013ec0001057983 */ /* 0x000ee20000100800 */
[----:B----4-:R-:W-:-:S02]  /*15370*/  PRMT R28, RZ, 0x7610, R28 ;  /* 0x00007610ff1c7816 */ /* 0x010fc4000000001c */
[----:B---3--:R-:W-:-:S04]  /*15380*/  @!P0 LOP3.LUT R5, R5, R4, RZ, 0x3c, !PT ;  /* 0x0000000405058212 */ /* 0x008fc800078e3cff */
[----:B------:R-:W-:-:S04]  /*15390*/  @!P0 LOP3.LUT R4, R5, R4, RZ, 0x3c, !PT ;  /* 0x0000000405048212 */ /* 0x000fc800078e3cff */
[----:B------:R-:W-:-:S05]  /*153a0*/  @!P0 LOP3.LUT R5, R5, R4, RZ, 0x3c, !PT ;  /* 0x0000000405058212 */ /* 0x000fca00078e3cff */
[----:B------:R-:W3:Y:S01]  /*153b0*/  @!P0 LDG.E.U16 R28, [R4.64] ;  /* 0x00000006041c8981 */ /* 0x000ee2000c1e1500 */
[----:B--2---:R-:W-:-:S03]  /*153c0*/  PRMT R3, RZ, 0x7610, R3 ;  /* 0x00007610ff037816 */ /* 0x004fc60000000003 */
[----:B---3--:R0:W-:Y:S04]  /*153d0*/  STL [R1+0x1c], R28 ;  /* 0x00001c1c01007387 */ /* 0x0081e80000100800 */
[----:B0-----:R-:W2:Y:S01]  /*153e0*/  LDL.LU R28, [R1+0x255c] ;  /* 0x00255c00011c7983 */ /* 0x001ea20000300800 */
[----:B------:R-:W3:Y:S02]  /*153f0*/  LDL R5, [R1+0x13c4] ;  /* 0x0013c40001057983 */ /* 0x000ee40000100800 */
[----:B------:R-:W-:Y:S02]  /*15400*/  @!P0 IMAD.MOV.U32 R4, RZ, RZ, R2 ;  /* 0x000000ffff048224 */ /* 0x000fe400078e0002 */
[----:B------:R-:W4:Y:S04]  /*15410*/  LDL R2, [R1+0x1418] ;  /* 0x0014180001027983 */ /* 0x000f280000100800 */
[----:B---3--:R0:W3:Y:S04]  /*15420*/  @!P0 LDG.E.U16 R3, [R4.64] ;  /* 0x0000000604038981 */ /* 0x0080e8000c1e1500 */
[----:B0-----:R-:W3:Y:S04]  /*15430*/  LDL R4, [R1+0x13c0] ;  /* 0x0013c00001047983 */ /* 0x001ee80000100800 */
[----:B------:R-:W3:Y:S01]  /*15440*/  LDL R5, [R1+0x13f8] ;  /* 0x0013f80001057983 */ /* 0x000ee20000100800 */
[----:B--2---:R-:W-:-:S02]  /*15450*/  PRMT R28, RZ, 0x7610, R28 ;  /* 0x00007610ff1c7816 */ /* 0x004fc4000000001c */
[----:B---3--:R-:W-:-:S04]  /*15460*/  @!P0 LOP3.LUT R5, R5, R4, RZ, 0x3c, !PT ;  /* 0x0000000405058212 */ /* 0x008fc800078e3cff */
[----:B------:R-:W-:-:S04]  /*15470*/  @!P0 LOP3.LUT R4, R5, R4, RZ, 0x3c, !PT ;  /* 0x0000000405048212 */ /* 0x000fc800078e3cff */
[----:B------:R-:W-:-:S05]  /*15480*/  @!P0 LOP3.LUT R5, R5, R4, RZ, 0x3c, !PT ;  /* 0x0000000405058212 */ /* 0x000fca00078e3cff */
[----:B------:R-:W2:Y:S04]  /*15490*/  @!P0 LDG.E.U16 R28, [R4.64] ;  /* 0x00000006041c8981 */ /* 0x000ea8000c1e1500 */
[----:B------:R-:W-:Y:S04]  /*154a0*/  STL [R1+0x24e0], R3 ;  /* 0x0024e00301007387 */ /* 0x000fe80000100800 */
[----:B--2---:R0:W-:Y:S04]  /*154b0*/  STL [R1+0x14], R28 ;  /* 0x0000141c01007387 */ /* 0x0041e80000100800 */
[----:B0-----:R-:W2:Y:S01]  /*154c0*/  LDL.LU R28, [R1+0x2558] ;  /* 0x00255800011c7983 */ /* 0x001ea20000300800 */
[----:B------:R-:W3:Y:S02]  /*154d0*/  LDL R4, [R1+0x13bc] ;  /* 0x0013bc0001047983 */ /* 0x000ee40000100800 */
[----:B------:R-:W3:Y:S01]  /*154e0*/  LDL R5, [R1+0x1400] ;  /* 0x0014000001057983 */ /* 0x000ee20000100800 */
[----:B------:R-:W-:-:S02]  /*154f0*/  PRMT R3, RZ, 0x7610, R3 ;  /* 0x00007610ff037816 */ /* 0x000fc40000000003 */
[----:B---3--:R-:W-:-:S04]  /*15500*/  @!P0 LOP3.LUT R5, R5, R4, RZ, 0x3c, !PT ;  /* 0x0000000405058212 */ /* 0x008fc800078e3cff */
[----:B------:R-:W-:-:S04]  /*15510*/  @!P0 LOP3.LUT R4, R5, R4, RZ, 0x3c, !PT ;  /* 0x0000000405048212 */ /* 0x000fc800078e3cff */
[----:B------:R-:W-:-:S05]  /*15520*/  @!P0 LOP3.LUT R5, R5, R4, RZ, 0x3c, !PT ;  /* 0x0000000405058212 */ /* 0x000fca00078e3cff */
[----:B------:R0:W3:Y:S04]  /*15530*/  @!P0 LDG.E.U16 R3, [R4.64] ;  /* 0x0000000604038981 */ /* 0x0000e8000c1e1500 */
[----:B0-----:R-:W4:Y:S04]  /*15540*/  LDL R4, [R1+0x13e4] ;  /* 0x0013e40001047983 */ /* 0x001f280000100800 */
[----:B------:R-:W4:Y:S01]  /*15550*/  LDL R5, [R1+0x1408] ;  /* 0x0014080001057983 */ /* 0x000f220000100800 */
[----:B--2---:R-:W-:-:S03]  /*15560*/  PRMT R28, RZ, 0x7610, R28 ;  /* 0x00007610ff1c7816 */ /* 0x004fc6000000001c */
[----:B---3--:R0:W-:Y:S04]  /*15570*/  STL [R1+0x24e8], R3 ;  /* 0x0024e80301007387 */ /* 0x0081e80000100800 */
[----:B0-----:R-:W2:Y:S01]  /*15580*/  LDL R3, [R1+0x1410] ;  /* 0x0014100001037983 */ /* 0x001ea20000100800 */
[----:B----4-:R-:W-:-:S04]  /*15590*/  @!P0 LOP3.LUT R5, R5, R4, RZ, 0x3c, !PT ;  /* 0x0000000405058212 */ /* 0x010fc800078e3cff */
[----:B------:R-:W-:-:S04]  /*155a0*/  @!P0 LOP3.LUT R4, R5, R4, RZ, 0x3c, !PT ;  /* 0x0000000405048212 */ /* 0x000fc800078e3cff */
[----:B------:R-:W-:-:S05]  /*155b0*/  @!P0 LOP3.LUT R5, R5, R4, RZ, 0x3c, !PT ;  /* 0x0000000405058212 */ /* 0x000fca00078e3cff */
[----:B------:R0:W3:Y:S04]  /*155c0*/  @!P0 LDG.E.U16 R28, [R4.64] ;  /* 0x00000006041c8981 */ /* 0x0000e8000c1e1500 */
[----:B0-----:R-:W4:Y:S01]  /*155d0*/  LDL R5, [R1+0x13e0] ;  /* 0x0013e00001057983 */ /* 0x001f220000100800 */
[----:B------:R-:W-:Y:S01]  /*155e0*/  PRMT R29, RZ, 0x7610, R29 ;  /* 0x00007610ff1d7816 */ /* 0x000fe2000000001d */
[----:B--2---:R-:W-:Y:S02]  /*155f0*/  @!P0 IMAD.MOV.U32 R4, RZ, RZ, R3 ;  /* 0x000000ffff048224 */ /* 0x004fe400078e0003 */
[----:B---3--:R0:W-:Y:S01]  /*15600*/  STL [R1+0x24e4], R28 ;  /* 0x0024e41c01007387 */ /* 0x0081e20000100800 */
[----:B------:R-:W2:Y:S03]  /*15610*/  LDL R3, [R1+0x1430] ;  /* 0x0014300001037983 */ /* 0x000ea60000100800 */
[----:B----4-:R1:W3:Y:S04]  /*15620*/  @!P0 LDG.E.U16 R29, [R4.64] ;  /* 0x00000006041d8981 */ /* 0x0102e8000c1e1500 */
[----:B-1----:R-:W4:Y:S01]  /*15630*/  LDL R5, [R1+0x13dc] ;  /* 0x0013dc0001057983 */ /* 0x002f220000100800 */
[----:B0-----:R-:W-:Y:S01]  /*15640*/  PRMT R28, RZ, 0x7610, R28 ;  /* 0x00007610ff1c7816 */ /* 0x001fe2000000001c */
[----:B------:R-:W-:-:S02]  /*15650*/  @!P0 IMAD.MOV.U32 R4, RZ, RZ, R2 ;  /* 0x000000ffff048224 */ /* 0x000fc400078e0002 */
[----:B---3--:R0:W-:Y:S01]  /*15660*/  STL [R1+0x24ec], R29 ;  /* 0x0024ec1d01007387 */ /* 0x0081e20000100800 */
[----:B------:R-:W-:Y:S01]  /*15670*/  PRMT R0, RZ, 0x7610, R0 ;  /* 0x00007610ff007816 */ /* 0x000fe20000000000 */
[----:B------:R-:W3:Y:S02]  /*15680*/  LDL R2, [R1+0x1438] ;  /* 0x0014380001027983 */ /* 0x000ee40000100800 */
[----:B----4-:R1:W4:Y:S04]  /*15690*/  @!P0 LDG.E.U16 R28, [R4.64] ;  /* 0x00000006041c8981 */ /* 0x010328000c1e1500 */
[----:B0-----:R-:W2:Y:S04]  /*156a0*/  LDL R29, [R1+0x13fc] ;  /* 0x0013fc00011d7983 */ /* 0x001ea80000100800 */
[----:B-1----:R-:W2:Y:S04]  /*156b0*/  LDL R4, [R1+0x13d8] ;  /* 0x0013d80001047983 */ /* 0x002ea80000100800 */
[----:B------:R-:W2:Y:S02]  /*156c0*/  LDL R5, [R1+0x1420] ;  /* 0x0014200001057983 */ /* 0x000ea40000100800 */
[----:B--2---:R-:W-:-:S04]  /*156d0*/  @!P0 LOP3.LUT R5, R5, R4, RZ, 0x3c, !PT ;  /* 0x0000000405058212 */ /* 0x004fc800078e3cff */
[----:B------:R-:W-:-:S04]  /*156e0*/  @!P0 LOP3.LUT R4, R5, R4, RZ, 0x3c, !PT ;  /* 0x0000000405048212 */ /* 0x000fc800078e3cff */
[----:B------:R-:W-:Y:S01]  /*156f0*/  @!P0 LOP3.LUT R5, R5, R4, RZ, 0x3c, !PT ;  /* 0x0000000405058212 */ /* 0x000fe200078e3cff */
[----:B----4-:R0:W-:Y:S04]  /*15700*/  STL [R1+0x24f0], R28 ;  /* 0x0024f01c01007387 */ /* 0x0101e80000100800 */
[----:B------:R1:W2:Y:S04]  /*15710*/  @!P0 LDG.E.U16 R0, [R4.64] ;  /* 0x0000000604008981 */ /* 0x0002a8000c1e1500 */
[----:B0-----:R-:W4:Y:S04]  /*15720*/  LDL R28, [R1+0x13f4] ;  /* 0x0013f400011c7983 */ /* 0x001f280000100800 */
[----:B-1----:R-:W2:Y:S04]  /*15730*/  LDL R4, [R1+0x13d4] ;  /* 0x0013d40001047983 */ /* 0x002ea80000100800 */
[----:B------:R-:W2:Y:S01]  /*15740*/  LDL R5, [R1+0x1428] ;  /* 0x0014280001057983 */ /* 0x000ea20000100800 */
[----:B------:R-:W-:-:S02]  /*15750*/  PRMT R27, RZ, 0x7610, R27 ;  /* 0x00007610ff1b7816 */ /* 0x000fc4000000001b */
[----:B------:R-:W-:Y:S02]  /*15760*/  PRMT R26, RZ, 0x7610, R26 ;  /* 0x00007610ff1a7816 */ /* 0x000fe4000000001a */
[----:B------:R-:W-:Y:S02]  /*15770*/  PRMT R25, RZ, 0x7610, R25 ;  /* 0x00007610ff197816 */ /* 0x000fe40000000019 */
[----:B--2---:R-:W-:-:S04]  /*15780*/  @!P0 LOP3.LUT R5, R5, R4, RZ, 0x3c, !PT ;  /* 0x0000000405058212 */ /* 0x004fc800078e3cff */
[----:B------:R-:W-:-:S04]  /*15790*/  @!P0 LOP3.LUT R4, R5, R4, RZ, 0x3c, !PT ;  /* 0x0000000405048212 */ /* 0x000fc800078e3cff */
[----:B------:R-:W-:-:S05]  /*157a0*/  @!P0 LOP3.LUT R5, R5, R4, RZ, 0x3c, !PT ;  /* 0x0000000405058212 */ /* 0x000fca00078e3cff */
[----:B------:R0:W2:Y:S02]  /*157b0*/  @!P0 LDG.E.U16 R27, [R4.64] ;  /* 0x00000006041b8981 */ /* 0x0000a4000c1e1500 */
[----:B0-----:R-:W-:Y:S02]  /*157c0*/  @!P0 IMAD.MOV.U32 R4, RZ, RZ, R3 ;  /* 0x000000ffff048224 */ /* 0x001fe400078e0003 */
[----:B----4-:R-:W-:-:S05]  /*157d0*/  @!P0 IMAD.MOV.U32 R5, RZ, RZ, R28 ;  /* 0x000000ffff058224 */ /* 0x010fca00078e001c */
[----:B------:R3:W4:Y:S02]  /*157e0*/  @!P0 LDG.E.U16 R26, [R4.64] ;  /* 0x00000006041a8981 */ /* 0x000724000c1e1500 */
[----:B---3--:R-:W-:Y:S02]  /*157f0*/  @!P0 IMAD.MOV.U32 R4, RZ, RZ, R2 ;  /* 0x000000ffff048224 */ /* 0x008fe400078e0002 */
[----:B------:R-:W-:-:S05]  /*15800*/  @!P0 IMAD.MOV.U32 R5, RZ, RZ, R29 ;  /* 0x000000ffff058224 */ /* 0x000fca00078e001d */
[----:B------:R-:W3:Y:S04]  /*15810*/  @!P0 LDG.E.U16 R25, [R4.64] ;  /* 0x0000000604198981 */ /* 0x000ee8000c1e1500 */
[----:B------:R0:W-:Y:S04]  /*15820*/  STL [R1+0x24f4], R0 ;  /* 0x0024f40001007387 */ /* 0x0001e80000100800 */
[----:B--2---:R1:W-:Y:S01]  /*15830*/  STL [R1+0x24f8], R27 ;  /* 0x0024f81b01007387 */ /* 0x0043e20000100800 */
[----:B------:R-:W2:Y:S02]  /*15840*/  LDL R3, [R1+0x140c] ;  /* 0x00140c0001037983 */ /* 0x000ea40000100800 */
[----:B0-----:R-:W2:Y:S01]  /*15850*/  LDL R0, [R1+0x1448] ;  /* 0x0014480001007983 */ /* 0x001ea20000100800 */
[----:B-1----:R-:W2:Y:S04]  /*15860*/  LDL R27, [R1+0x1440] ;  /* 0x00144000011b7983 */ /* 0x002ea80000100800 */
[----:B----4-:R0:W-:Y:S01]  /*15870*/  STL [R1+0x24fc], R26 ;  /* 0x0024fc1a01007387 */ /* 0x0101e20000100800 */
[----:B------:R-:W4:Y:S02]  /*15880*/  LDL R29, [R1+0x1450] ;  /* 0x00145000011d7983 */ /* 0x000f240000100800 */
[----:B------:R-:W4:Y:S02]  /*15890*/  LDL R28, [R1+0x141c] ;  /* 0x00141c00011c7983 */ /* 0x000f240000100800 */
[----:B------:R-:W4:Y:S01]  /*158a0*/  LDL R2, [R1+0x1458] ;  /* 0x0014580001027983 */ /* 0x000f220000100800 */
[----:B0-----:R-:W4:Y:S04]  /*158b0*/  LDL R26, [R1+0x1404] ;  /* 0x00140400011a7983 */ /* 0x001f280000100800 */
[----:B---3--:R0:W-:Y:S04]  /*158c0*/  STL [R1+0x2500], R25 ;  /* 0x0025001901007387 */ /* 0x0081e80000100800 */
[----:B0-----:R-:W3:Y:S01]  /*158d0*/  LDL R25, [R1+0x1414] ;  /* 0x0014140001197983 */ /* 0x001ee20000100800 */
[----:B------:R-:W-:-:S02]  /*158e0*/  PRMT R24, RZ, 0x7610, R24 ;  /* 0x00007610ff187816 */ /* 0x000fc40000000018 */
[----:B------:R-:W-:Y:S01]  /*158f0*/  PRMT R23, RZ, 0x7610, R23 ;  /* 0x00007610ff177816 */ /* 0x000fe20000000017 */
[----:B--2---:R-:W-:Y:S02]  /*15900*/  @!P0 IMAD.MOV.U32 R4, RZ, RZ, R27 ;  /* 0x000000ffff048224 */ /* 0x004fe400078e001b */
[----:B------:R-:W2:Y:S01]  /*15910*/  LDL R27, [R1+0x1424] ;  /* 0x00142400011b7983 */ /* 0x000ea20000100800 */
[----:B----4-:R-:W-:-:S03]  /*15920*/  @!P0 IMAD.MOV.U32 R5, RZ, RZ, R26 ;  /* 0x000000ffff058224 */ /* 0x010fc600078e001a */
[----:B------:R-:W4:Y:S04]  /*15930*/  LDL R26, [R1+0x1460] ;  /* 0x00146000011a7983 */ /* 0x000f280000100800 */
[----:B------:R0:W4:Y:S01]  /*15940*/  @!P0 LDG.E.U16 R24, [R4.64] ;  /* 0x0000000604188981 */ /* 0x000122000c1e1500 */
[----:B------:R-:W-:Y:S01]  /*15950*/  PRMT R22, RZ, 0x7610, R22 ;  /* 0x00007610ff167816 */ /* 0x000fe20000000016 */
[----:B0-----:R-:W-:Y:S02]  /*15960*/  @!P0 IMAD.MOV.U32 R4, RZ, RZ, R0 ;  /* 0x000000ffff048224 */ /* 0x001fe400078e0000 */
[----:B------:R-:W-:-:S05]  /*15970*/  @!P0 IMAD.MOV.U32 R5, RZ, RZ, R3 ;  /* 0x000000ffff058224 */ /* 0x000fca00078e0003 */
[----:B------:R0:W4:Y:S02]  /*15980*/  @!P0 LDG.E.U16 R23, [R4.64] ;  /* 0x0000000604178981 */ /* 0x000124000c1e1500 */
[----:B0-----:R-:W-:Y:S02]  /*15990*/  @!P0 IMAD.MOV.U32 R4, RZ, RZ, R29 ;  /* 0x000000ffff048224 */ /* 0x001fe400078e001d */
[----:B---3--:R-:W-:-:S05]  /*159a0*/  @!P0 IMAD.MOV.U32 R5, RZ, RZ, R25 ;  /* 0x000000ffff058224 */ /* 0x008fca00078e0019 */
[----:B------:R0:W3:Y:S01]  /*159b0*/  @!P0 LDG.E.U16 R22, [R4.64] ;  /* 0x0000000604168981 */ /* 0x0000e2000c1e1500 */
[----:B------:R-:W-:Y:S02]  /*159c0*/  PRMT R21, RZ, 0x7610, R21 ;  /* 0x00007610ff157816 */ /* 0x000fe40000000015 */
[----:B------:R-:W-:Y:S01]  /*159d0*/  PRMT R20, RZ, 0x7610, R20 ;  /* 0x00007610ff147816 */ /* 0x000fe20000000014 */
[----:B0-----:R-:W-:Y:S02]  /*159e0*/  @!P0 IMAD.MOV.U32 R4, RZ, RZ, R2 ;  /* 0x000000ffff048224 */ /* 0x001fe400078e0002 */
[----:B------:R-:W-:-:S05]  /*159f0*/  @!P0 IMAD.MOV.U32 R5, RZ, RZ, R28 ;  /* 0x000000ffff058224 */ /* 0x000fca00078e001c */
[----:B------:R2:W3:Y:S02]  /*15a00*/  @!P0 LDG.E.U16 R21, [R4.64] ;  /* 0x0000000604158981 */ /* 0x0004e4000c1e1500 */
[----:B--2---:R-:W-:Y:S02]  /*15a10*/  @!P0 IMAD.MOV.U32 R5, RZ, RZ, R27 ;  /* 0x000000ffff058224 */ /* 0x004fe400078e001b */
[----:B----4-:R-:W-:-:S05]  /*15a20*/  @!P0 IMAD.MOV.U32 R4, RZ, RZ, R26 ;  /* 0x000000ffff048224 */ /* 0x010fca00078e001a */
[----:B------:R-:W2:Y:S04]  /*15a30*/  @!P0 LDG.E.U16 R20, [R4.64] ;  /* 0x0000000604148981 */ /* 0x000ea8000c1e1500 */
[----:B------:R0:W-:Y:S01]  /*15a40*/  STL [R1+0x2504], R24 ;  /* 0x0025041801007387 */ /* 0x0001e20000100800 */
[----:B------:R-:W4:Y:S02]  /*15a50*/  LDL R3, [R1+0x142c] ;  /* 0x00142c0001037983 */ /* 0x000f240000100800 */
[----:B------:R-:W4:Y:S01]  /*15a60*/  LDL R0, [R1+0x1468] ;  /* 0x0014680001007983 */ /* 0x000f220000100800 */
[----:B------:R1:W-:Y:S04]  /*15a70*/  STL [R1+0x2508], R23 ;  /* 0x0025081701007387 */ /* 0x0003e80000100800 */
[----:B---3--:R3:W-:Y:S01]  /*15a80*/  STL [R1+0x250c], R22 ;  /* 0x00250c1601007387 */ /* 0x0087e20000100800 */
[----:B------:R-:W4:Y:S02]  /*15a90*/  LDL R25, [R1+0x1434] ;  /* 0x0014340001197983 */ /* 0x000f240000100800 */
[----:B------:R-:W4:Y:S01]  /*15aa0*/  LDL R2, [R1+0x1470] ;  /* 0x0014700001027983 */ /* 0x000f220000100800 */
[----:B------:R2:W-:Y:S01]  /*15ab0*/  STL [R1+0x2510], R21 ;  /* 0x0025101501007387 */ /* 0x0005e20000100800 */
[----:B0-----:R-:W4:Y:S02]  /*15ac0*/  LDL R24, [R1+0x143c] ;  /* 0x00143c0001187983 */ /* 0x001f240000100800 */
[----:B-1----:R-:W4:Y:S01]  /*15ad0*/  LDL R23, [R1+0x1478] ;  /* 0x0014780001177983 */ /* 0x002f220000100800 */
[----:B--2---:R0:W-:Y:S01]  /*15ae0*/  STL [R1+0x2514], R20 ;  /* 0x0025141401007387 */ /* 0x0041e20000100800 */
[----:B---3--:R-:W2:Y:S02]  /*15af0*/  LDL R22, [R1+0x145c] ;  /* 0x00145c0001167983 */ /* 0x008ea40000100800 */
[----:B------:R-:W3:Y:S01]  /*15b00*/  LDL R21, [R1+0x1498] ;  /* 0x0014980001157983 */ /* 0x000ee20000100800 */
[----:B------:R-:W-:Y:S01]  /*15b10*/  PRMT R19, RZ, 0x7610, R19 ;  /* 0x00007610ff137816 */ /* 0x000fe20000000013 */
[----:B----4-:R-:W-:-:S02]  /*15b20*/  @!P0 IMAD.MOV.U32 R4, RZ, RZ, R0 ;  /* 0x000000ffff048224 */ /* 0x010fc400078e0000 */
[----:B------:R-:W-:Y:S01]  /*15b30*/  @!P0 IMAD.MOV.U32 R5, RZ, RZ, R3 ;  /* 0x000000ffff058224 */ /* 0x000fe200078e0003 */
[----:B------:R-:W-:Y:S02]  /*15b40*/  PRMT R18, RZ, 0x7610, R18 ;  /* 0x00007610ff127816 */ /* 0x000fe40000000012 */
[----:B------:R-:W-:Y:S02]  /*15b50*/  PRMT R17, RZ, 0x7610, R17 ;  /* 0x00007610ff117816 */ /* 0x000fe40000000011 */
[----:B------:R-:W-:Y:S01]  /*15b60*/  PRMT R16, RZ, 0x7610, R16 ;  /* 0x00007610ff107816 */ /* 0x000fe20000000010 */
[----:B------:R-:W4:Y:S04]  /*15b70*/  LDL R3, [R1+0x147c] ;  /* 0x00147c0001037983 */ /* 0x000f280000100800 */
[----:B------:R1:W4:Y:S04]  /*15b80*/  @!P0 LDG.E.U16 R19, [R4.64] ;  /* 0x0000000604138981 */ /* 0x000328000c1e1500 */
[----:B------:R-:W4:Y:S01]  /*15b90*/  LDL R0, [R1+0x14a8] ;  /* 0x0014a80001007983 */ /* 0x000f220000100800 */
[----:B-1----:R-:W-:-:S02]  /*15ba0*/  @!P0 IMAD.MOV.U32 R5, RZ, RZ, R25 ;  /* 0x000000ffff058224 */ /* 0x002fc400078e0019 */
[----:B------:R-:W-:-:S05]  /*15bb0*/  @!P0 IMAD.MOV.U32 R4, RZ, RZ, R2 ;  /* 0x000000ffff048224 */ /* 0x000fca00078e0002 */
[----:B------:R1:W4:Y:S02]  /*15bc0*/  @!P0 LDG.E.U16 R18, [R4.64] ;  /* 0x0000000604128981 */ /* 0x000324000c1e1500 */
[----:B-1----:R-:W-:Y:S02]  /*15bd0*/  @!P0 IMAD.MOV.U32 R5, RZ, RZ, R24 ;  /* 0x000000ffff058224 */ /* 0x002fe400078e0018 */
[----:B------:R-:W-:-:S05]  /*15be0*/  @!P0 IMAD.MOV.U32 R4, RZ, RZ, R23 ;  /* 0x000000ffff048224 */ /* 0x000fca00078e0017 */
[----:B------:R2:W4:Y:S02]  /*15bf0*/  @!P0 LDG.E.U16 R17, [R4.64] ;  /* 0x0000000604118981 */ /* 0x000524000c1e1500 */
[----:B--2---:R-:W-:Y:S02]  /*15c00*/  @!P0 IMAD.MOV.U32 R5, RZ, RZ, R22 ;  /* 0x000000ffff058224 */ /* 0x004fe400078e0016 */
[----:B---3--:R-:W-:-:S05]  /*15c10*/  @!P0 IMAD.MOV.U32 R4, RZ, RZ, R21 ;  /* 0x000000ffff048224 */ /* 0x008fca00078e0015 */
[----:B------:R1:W2:Y:S04]  /*15c20*/  @!P0 LDG.E.U16 R16, [R4.64] ;  /* 0x0000000604108981 */ /* 0x0002a8000c1e1500 */
[----:B----4-:R3:W-:Y:S01]  /*15c30*/  STL [R1+0x2518], R19 ;  /* 0x0025181301007387 */ /* 0x0107e20000100800 */
[----:B0-----:R-:W4:Y:S02]  /*15c40*/  LDL R20, [R1+0x1444] ;  /* 0x0014440001147983 */ /* 0x001f240000100800 */
[----:B------:R-:W4:Y:S01]  /*15c50*/  LDL R2, [R1+0x1480] ;  /* 0x0014800001027983 */ /* 0x000f220000100800 */
[----:B------:R0:W-:Y:S04]  /*15c60*/  STL [R1+0x251c], R18 ;  /* 0x00251c1201007387 */ /* 0x0001e80000100800 */
[----:B---3--:R-:W3:Y:S04]  /*15c70*/  LDL R19, [R1+0x1464] ;  /* 0x0014640001137983 */ /* 0x008ee80000100800 */
[----:B0-----:R-:W3:Y:S01]  /*15c80*/  LDL R18, [R1+0x14b4] ;  /* 0x0014b40001127983 */ /* 0x001ee20000100800 */
[----:B------:R-:W-:Y:S01]  /*15c90*/  PRMT R15, RZ, 0x7610, R15 ;  /* 0x00007610ff0f7816 */ /* 0x000fe2000000000f */
[----:B-1----:R-:W-:-:S02]  /*15ca0*/  @!P0 IMAD.MOV.U32 R4, RZ, RZ, R0 ;  /* 0x000000ffff048224 */ /* 0x002fc400078e0000 */
[----:B------:R-:W-:Y:S01]  /*15cb0*/  @!P0 IMAD.MOV.U32 R5, RZ, RZ, R3 ;  /* 0x000000ffff058224 */ /* 0x000fe200078e0003 */
[----:B------:R0:W-:Y:S04]  /*15cc0*/  STL [R1+0x2520], R17 ;  /* 0x0025201101007387 */ /* 0x0001e80000100800 */
[----:B------:R4:W3:Y:S04]  /*15cd0*/  @!P0 LDG.E.U16 R15, [R4.64] ;  /* 0x00000006040f8981 */ /* 0x0008e8000c1e1500 */
[----:B--2---:R1:W-:Y:S01]  /*15ce0*/  STL [R1+0x2524], R16 ;  /* 0x0025241001007387 */ /* 0x0043e20000100800 */
[----:B------:R-:W2:Y:S02]  /*15cf0*/  LDL R3, [R1+0x1484] ;  /* 0x0014840001037983 */ /* 0x000ea40000100800 */
[----:B------:R-:W2:Y:S01]  /*15d00*/  LDL R0, [R1+0x14a4] ;  /* 0x0014a40001007983 */ /* 0x000ea20000100800 */
[----:B------:R-:W-:Y:S01]  /*15d10*/  PRMT R14, RZ, 0x7610, R14 ;  /* 0x00007610ff0e7816 */ /* 0x000fe2000000000e */
[----:B----4-:R-:W-:-:S02]  /*15d20*/  @!P0 IMAD.MOV.U32 R4, RZ, RZ, R2 ;  /* 0x000000ffff048224 */ /* 0x010fc400078e0002 */
[----:B------:R-:W-:-:S05]  /*15d30*/  @!P0 IMAD.MOV.U32 R5, RZ, RZ, R20 ;  /* 0x000000ffff058224 */ /* 0x000fca00078e0014 */
[----:B------:R3:W4:Y:S01]  /*15d40*/  @!P0 LDG.E.U16 R14, [R4.64] ;  /* 0x00000006040e8981 */ /* 0x000722000c1e1500 */
[----:B------:R-:W-:Y:S01]  /*15d50*/  PRMT R13, RZ, 0x7610, R13 ;  /* 0x00007610ff0d7816 */ /* 0x000fe2000000000d */
[----:B---3--:R-:W-:Y:S02]  /*15d60*/  @!P0 IMAD.MOV.U32 R5, RZ, RZ, R19 ;  /* 0x000000ffff058224 */ /* 0x008fe400078e0013 */
[----:B------:R-:W-:-:S05]  /*15d70*/  @!P0 IMAD.MOV.U32 R4, RZ, RZ, R18 ;  /* 0x000000ffff048224 */ /* 0x000fca00078e0012 */
[----:B------:R2:W3:Y:S01]  /*15d80*/  @!P0 LDG.E.U16 R13, [R4.64] ;  /* 0x00000006040d8981 */ /* 0x0004e2000c1e1500 */
[----:B------:R-:W-:-:S03]  /*15d90*/  PRMT R12, RZ, 0x7610, R12 ;  /* 0x00007610ff0c7816 */ /* 0x000fc6000000000c */
[----:B------:R0:W-:Y:S01]  /*15da0*/  STL [R1+0x2528], R15 ;  /* 0x0025280f01007387 */ /* 0x0001e20000100800 */
[----:B------:R-:W3:Y:S02]  /*15db0*/  LDL R2, [R1+0x1488] ;  /* 0x0014880001027983 */ /* 0x000ee40000100800 */
[----:B------:R-:W3:Y:S02]  /*15dc0*/  LDL R20, [R1+0x144c] ;  /* 0x00144c0001147983 */ /* 0x000ee40000100800 */
[----:B--2---:R-:W-:Y:S02]  /*15dd0*/  @!P0 IMAD.MOV.U32 R5, RZ, RZ, R3 ;  /* 0x000000ffff058224 */ /* 0x004fe400078e0003 */
[----:B------:R-:W-:-:S05]  /*15de0*/  @!P0 IMAD.MOV.U32 R4, RZ, RZ, R0 ;  /* 0x000000ffff048224 */ /* 0x000fca00078e0000 */
[----:B------:R3:W2:Y:S04]  /*15df0*/  @!P0 LDG.E.U16 R12, [R4.64] ;  /* 0x00000006040c8981 */ /* 0x0006a8000c1e1500 */
[----:B----4-:R4:W-:Y:S01]  /*15e00*/  STL [R1+0x252c], R14 ;  /* 0x00252c0e01007387 */ /* 0x0109e20000100800 */
[----:B------:R-:W2:Y:S02]  /*15e10*/  LDL R19, [R1+0x146c] ;  /* 0x00146c0001137983 */ /* 0x000ea40000100800 */
[----:B------:R-:W2:Y:S02]  /*15e20*/  LDL R18, [R1+0x14b0] ;  /* 0x0014b00001127983 */ /* 0x000ea40000100800 */
[----:B0-----:R-:W2:Y:S01]  /*15e30*/  LDL R17, [R1+0x148c] ;  /* 0x00148c0001117983 */ /* 0x001ea20000100800 */
[----:B-1----:R-:W2:Y:S04]  /*15e40*/  LDL R16, [R1+0x14a0] ;  /* 0x0014a00001107983 */ /* 0x002ea80000100800 */
[----:B---3--:R0:W-:Y:S01]  /*15e50*/  STL [R1+0x2530], R13 ;  /* 0x0025300d01007387 */ /* 0x0081e20000100800 */
[----:B------:R-:W3:Y:S02]  /*15e60*/  LDL R15, [R1+0x1454] ;  /* 0x00145400010f7983 */ /* 0x000ee40000100800 */
[----:B----4-:R-:W4:Y:S02]  /*15e70*/  LDL R14, [R1+0x1490] ;  /* 0x00149000010e7983 */ /* 0x010f240000100800 */
[----:B------:R-:W4:Y:S01]  /*15e80*/  LDL R3, [R1+0x14ac] ;  /* 0x0014ac0001037983 */ /* 0x000f220000100800 */
[----:B------:R-:W4:Y:S04]  /*15e90*/  LDL R0, [R1+0x149c] ;  /* 0x00149c0001007983 */ /* 0x000f280000100800 */
[----:B0-----:R-:W4:Y:S01]  /*15ea0*/  LDL R13, [R1+0x1474] ;  /* 0x00147400010d7983 */ /* 0x001f220000100800 */
[----:B------:R-:W-:Y:S01]  /*15eb0*/  @!P0 IMAD.MOV.U32 R4, RZ, RZ, R2 ;  /* 0x000000ffff048224 */ /* 0x000fe200078e0002 */
[----:B------:R-:W-:Y:S01]  /*15ec0*/  PRMT R11, RZ, 0x7610, R11 ;  /* 0x00007610ff0b7816 */ /* 0x000fe2000000000b */
[----:B------:R-:W-:Y:S01]  /*15ed0*/  @!P0 IMAD.MOV.U32 R5, RZ, RZ, R20 ;  /* 0x000000ffff058224 */ /* 0x000fe200078e0014 */
[----:B------:R-:W-:-:S04]  /*15ee0*/  PRMT R10, RZ, 0x7610, R10 ;  /* 0x00007610ff0a7816 */ /* 0x000fc8000000000a */
[----:B------:R0:W4:Y:S04]  /*15ef0*/  @!P0 LDG.E.U16 R11, [R4.64] ;  /* 0x00000006040b8981 */ /* 0x000128000c1e1500 */
[----:B--2---:R-:W-:Y:S01]  /*15f00*/  STL [R1+0x2534], R12 ;  /* 0x0025340c01007387 */ /* 0x004fe20000100800 */
[----:B------:R-:W2:Y:S02]  /*15f10*/  LDL R2, [R1+0x1494] ;  /* 0x0014940001027983 */ /* 0x000ea40000100800 */
[----:B0-----:R-:W-:Y:S02]  /*15f20*/  @!P0 IMAD.MOV.U32 R5, RZ, RZ, R19 ;  /* 0x000000ffff058224 */ /* 0x001fe400078e0013 */
[----:B------:R-:W-:Y:S01]  /*15f30*/  @!P0 IMAD.MOV.U32 R4, RZ, RZ, R18 ;  /* 0x000000ffff048224 */ /* 0x000fe200078e0012 */
[----:B------:R-:W-:-:S04]  /*15f40*/  PRMT R9, RZ, 0x7610, R9 ;  /* 0x00007610ff097816 */ /* 0x000fc80000000009 */
[----:B------:R0:W2:Y:S01]  /*15f50*/  @!P0 LDG.E.U16 R10, [R4.64] ;  /* 0x00000006040a8981 */ /* 0x0000a2000c1e1500 */
[----:B------:R-:W-:Y:S01]  /*15f60*/  PRMT R8, RZ, 0x7610, R8 ;  /* 0x00007610ff087816 */ /* 0x000fe20000000008 */
[----:B0-----:R-:W-:Y:S02]  /*15f70*/  @!P0 IMAD.MOV.U32 R4, RZ, RZ, R16 ;  /* 0x000000ffff048224 */ /* 0x001fe400078e0010 */
[----:B------:R-:W-:-:S05]  /*15f80*/  @!P0 IMAD.MOV.U32 R5, RZ, RZ, R17 ;  /* 0x000000ffff058224 */ /* 0x000fca00078e0011 */
[----:B------:R3:W2:Y:S01]  /*15f90*/  @!P0 LDG.E.U16 R9, [R4.64] ;  /* 0x0000000604098981 */ /* 0x0006a2000c1e1500 */
[----:B------:R-:W-:Y:S01]  /*15fa0*/  PRMT R7, RZ, 0x7610, R7 ;  /* 0x00007610ff077816 */ /* 0x000fe20000000007 */
[----:B---3--:R-:W-:Y:S02]  /*15fb0*/  @!P0 IMAD.MOV.U32 R5, RZ, RZ, R15 ;  /* 0x000000ffff058224 */ /* 0x008fe400078e000f */
[----:B----4-:R-:W-:-:S05]  /*15fc0*/  @!P0 IMAD.MOV.U32 R4, RZ, RZ, R14 ;  /* 0x000000ffff048224 */ /* 0x010fca00078e000e */
[----:B------:R0:W3:Y:S02]  /*15fd0*/  @!P0 LDG.E.U16 R8, [R4.64] ;  /* 0x0000000604088981 */ /* 0x0000e4000c1e1500 */
[----:B0-----:R-:W-:Y:S02]  /*15fe0*/  @!P0 IMAD.MOV.U32 R4, RZ, RZ, R3 ;  /* 0x000000ffff048224 */ /* 0x001fe400078e0003 */
[----:B------:R-:W-:-:S05]  /*15ff0*/  @!P0 IMAD.MOV.U32 R5, RZ, RZ, R13 ;  /* 0x000000ffff058224 */ /* 0x000fca00078e000d */
[----:B------:R0:W4:Y:S01]  /*16000*/  @!P0 LDG.E.U16 R7, [R4.64] ;  /* 0x0000000604078981 */ /* 0x000122000c1e1500 */
[----:B------:R-:W-:Y:S01]  /*16010*/  PRMT R6, RZ, 0x7610, R6 ;  /* 0x00007610ff067816 */ /* 0x000fe20000000006 */
[----:B0-----:R-:W-:Y:S02]  /*16020*/  @!P0 IMAD.MOV.U32 R4, RZ, RZ, R0 ;  /* 0x000000ffff048224 */ /* 0x001fe400078e0000 */
[----:B--2---:R-:W-:-:S05]  /*16030*/  @!P0 IMAD.MOV.U32 R5, RZ, RZ, R2 ;  /* 0x000000ffff058224 */ /* 0x004fca00078e0002 */
[----:B------:R0:W2:Y:S04]  /*16040*/  @!P0 LDG.E.U16 R6, [R4.64] ;  /* 0x0000000604068981 */ /* 0x0000a8000c1e1500 */
[----:B------:R-:W-:Y:S01]  /*16050*/  STL [R1+0x2538], R11 ;  /* 0x0025380b01007387 */ /* 0x000fe20000100800 */
[----:B------:R-:W-:Y:S03]  /*16060*/  STL [R1+0x253c], R10 ;  /* 0x00253c0a01007387 */ /* 0x000fe60000100800 */
[----:B------:R-:W1:Y:S04]  /*16070*/  S2R R3, SR_TID.X ;  /* 0x0000000000037919 */ /* 0x000e680000002100 */
[----:B------:R-:W-:Y:S04]  /*16080*/  STL [R1+0x2540], R9 ;  /* 0x0025400901007387 */ /* 0x000fe80000100800 */
[----:B---3--:R-:W-:Y:S04]  /*16090*/  STL [R1+0x2544], R8 ;  /* 0x0025440801007387 */ /* 0x008fe80000100800 */
[----:B----4-:R3:W-:Y:S04]  /*160a0*/  STL [R1+0x2548], R7 ;  /* 0x0025480701007387 */ /* 0x0107e80000100800 */
[----:B---3--:R-:W3:Y:S01]  /*160b0*/  LDL.LU R7, [R1+0xac8] ;  /* 0x000ac80001077983 */ /* 0x008ee20000300800 */
[----:B------:R-:W4:Y:S02]  /*160c0*/  LDL.LU R8, [R1+0xac0] ;  /* 0x000ac00001087983 */ /* 0x000f240000300800 */
        /* <DEDUP_REMOVED lines=19> */
[----:B------:R-:W3:Y:S01]  /*16200*/  LDL.LU R0, [R1+0xbc0] ;  /* 0x000bc00001007983 */ /* 0x000ee20000300800 */
[----:B-1----:R-:W-:Y:S01]  /*16210*/  LOP3.LUT R29, R3, 0x3f, RZ, 0xc0, !PT ;  /* 0x0000003f031d7812 */ /* 0x002fe200078ec0ff */
[----:B------:R-:W3:Y:S01]  /*16220*/  LDL.LU R28, [R1+0xbb8] ;  /* 0x000bb800011c7983 */ /* 0x000ee20000300800 */
[----:B------:R-:W3:Y:S01]  /*16230*/  LDL.LU R3, [R1+0xbb0] ;  /* 0x000bb00001037983 */ /* 0x000ee20000300800 */
[----:B0-----:R-:W3:Y:S02]  /*16240*/  LDL.LU R4, [R1+0xad8] ;  /* 0x000ad80001047983 */ /* 0x001ee40000300800 */
[----:B------:R-:W3:Y:S01]  /*16250*/  LDL.LU R5, [R1+0xad0] ;  /* 0x000ad00001057983 */ /* 0x000ee20000300800 */
[----:B--2---:R0:W-:Y:S04]  /*16260*/  STL [R1+0x254c], R6 ;  /* 0x00254c0601007387 */ /* 0x0041e80000100800 */
[----:B0-----:R-:W2:Y:S01]  /*16270*/  LDL.LU R6, [R1+0xae0] ;  /* 0x000ae00001067983 */ /* 0x001ea20000300800 */
[----:B------:R-:W-:-:S05]  /*16280*/  IMAD.SHL.U32 R26, R29, 0x2, RZ ;  /* 0x000000021d1a7824 */ /* 0x000fca00078e00ff */
[----:B------:R-:W-:-:S05]  /*16290*/  LOP3.LUT R26, R26, 0x60, RZ, 0x3c, !PT ;  /* 0x000000601a1a7812 */ /* 0x000fca00078e3cff */
[----:B--2---:R-:W-:Y:S01]  /*162a0*/  STS.U16 [R26+0x3800], R6 ;  /* 0x003800061a007388 */ /* 0x004fe20000000400 */
[----:B---3--:R-:W-:Y:S02]  /*162b0*/  STS.U16 [R26+0x3880], R4 ;  /* 0x003880041a007388 */ /* 0x008fe40000000400 */
[----:B------:R-:W-:Y:S02]  /*162c0*/  STS.U16 [R26+0x3900], R5 ;  /* 0x003900051a007388 */ /* 0x000fe40000000400 */
[----:B------:R-:W-:Y:S01]  /*162d0*/  STS.U16 [R26+0x3980], R7 ;  /* 0x003980071a007388 */ /* 0x000fe20000000400 */
        /* <DEDUP_REMOVED lines=13> */
[----:B0-----:R-:W2:Y:S01]  /*163b0*/  LDL.LU R2, [R1+0xba8] ;  /* 0x000ba80001027983 */ /* 0x001ea20000300800 */
[----:B------:R-:W3:Y:S03]  /*163c0*/  LDL.LU R6, [R1+0xb90] ;  /* 0x000b900001067983 */ /* 0x000ee60000300800 */
[----:B---3--:R0:W-:Y:S04]  /*163d0*/  STL [R1+0x2550], R6 ;  /* 0x0025500601007387 */ /* 0x0081e80000100800 */
[----:B0-----:R-:W3:Y:S01]  /*163e0*/  LDL.LU R6, [R1+0xb98] ;  /* 0x000b980001067983 */ /* 0x001ee20000300800 */
[----:B------:R-:W-:-:S02]  /*163f0*/  IMAD.SHL.U32 R29, R29, 0x2, RZ ;  /* 0x000000021d1d7824 */ /* 0x000fc400078e00ff */
[----:B------:R-:W-:Y:S02]  /*16400*/  STS.U16 [R26+0x7880], R20 ;  /* 0x007880141a007388 */ /* 0x000fe40000000400 */
[----:B------:R-:W-:Y:S01]  /*16410*/  STS.U16 [R26+0x7900], R21 ;  /* 0x007900151a007388 */ /* 0x000fe20000000400 */
[----:B------:R-:W-:Y:S01]  /*16420*/  STS.U16 [R26+0x7980], R22 ;  /* 0x007980161a007388 */ /* 0x000fe20000000400 */
[----:B------:R-:W-:Y:S01]  /*16430*/  STS.U16 [R26+0x7a00], R23 ;  /* 0x007a00171a007388 */ /* 0x000fe20000000400 */
[----:B------:R-:W-:Y:S01]  /*16440*/  LOP3.LUT R29, R29, 0x70, RZ, 0x3c, !PT ;  /* 0x000000701d1d7812 */ /* 0x000fe200078e3cff */
[----:B------:R-:W-:Y:S01]  /*16450*/  STS.U16 [R26+0x7a80], R24 ;  /* 0x007a80181a007388 */ /* 0x000fe20000000400 */
[----:B---3--:R0:W-:Y:S04]  /*16460*/  STL [R1+0x2554], R6 ;  /* 0x0025540601007387 */ /* 0x0081e80000100800 */
[----:B0-----:R-:W3:Y:S01]  /*16470*/  LDL.LU R6, [R1+0xba0] ;  /* 0x000ba00001067983 */ /* 0x001ee20000300800 */
        /* <DEDUP_REMOVED lines=18> */
[----:B------:R0:W-:Y:S01]  /*165a0*/  STS.U16 [R26+0x7b00], R25 ;  /* 0x007b00191a007388 */ /* 0x0001e20000000400 */
[----:B------:R-:W4:Y:S02]  /*165b0*/  LDL.LU R24, [R1+0x58] ;  /* 0x0000580001187983 */ /* 0x000f240000300800 */
[----:B------:R1:W-:Y:S02]  /*165c0*/  STS.U16 [R26+0x7b80], R27 ;  /* 0x007b801b1a007388 */ /* 0x0003e40000000400 */
[----:B------:R1:W-:Y:S01]  /*165d0*/  STS.U16 [R29+0x1c00], R0 ;  /* 0x001c00001d007388 */ /* 0x0003e20000000400 */
[----:B------:R1:W-:Y:S01]  /*165e0*/  STS.U16 [R29+0x1c80], R28 ;  /* 0x001c801c1d007388 */ /* 0x0003e20000000400 */
[----:B------:R-:W-:Y:S02]  /*165f0*/  STS.U16 [R29+0x1d00], R3 ;  /* 0x001d00031d007388 */ /* 0x000fe40000000400 */
[----:B--2---:R2:W-:Y:S01]  /*16600*/  STS.U16 [R29+0x1d80], R2 ;  /* 0x001d80021d007388 */ /* 0x0045e20000000400 */
[----:B0-----:R-:W4:Y:S01]  /*16610*/  LDL.LU R25, [R1+0x50] ;  /* 0x0000500001197983 */ /* 0x001f220000300800 */
[----:B-1----:R-:W4:Y:S03]  /*16620*/  LDL.LU R26, [R1+0x48] ;  /* 0x00004800011a7983 */ /* 0x002f260000300800 */
[----:B------:R-:W4:Y:S01]  /*16630*/  LDL.LU R27, [R1+0x40] ;  /* 0x00004000011b7983 */ /* 0x000f220000300800 */
[----:B------:R-:W4:Y:S03]  /*16640*/  LDL.LU R0, [R1+0x38] ;  /* 0x0000380001007983 */ /* 0x000f260000300800 */
[----:B------:R-:W4:Y:S01]  /*16650*/  LDL.LU R28, [R1+0x30] ;  /* 0x00003000011c7983 */ /* 0x000f220000300800 */
[----:B--2---:R-:W4:Y:S02]  /*16660*/  LDL.LU R2, [R1+0x28] ;  /* 0x0000280001027983 */ /* 0x004f240000300800 */
[----:B------:R-:W4:Y:S02]  /*16670*/  LDL.LU R3, [R1+0x24] ;  /* 0x0000240001037983 */ /* 0x000f240000300800 */
[----:B------:R-:W4:Y:S01]  /*16680*/  LDL.LU R5, [R1+0x14] ;  /* 0x0000140001057983 */ /* 0x000f220000300800 */
[----:B---3--:R0:W-:Y:S04]  /*16690*/  STS.U16 [R29+0x1e00], R6 ;  /* 0x001e00061d007388 */ /* 0x0081e80000000400 */
[----:B0-----:R-:W3:Y:S04]  /*166a0*/  LDL.LU R6, [R1+0x2554] ;  /* 0x0025540001067983 */ /* 0x001ee80000300800 */
[----:B---3--:R0:W-:Y:S04]  /*166b0*/  STS.U16 [R29+0x1e80], R6 ;  /* 0x001e80061d007388 */ /* 0x0081e80000000400 */
[----:B0-----:R-:W3:Y:S04]  /*166c0*/  LDL.LU R6, [R1+0x2550] ;  /* 0x0025500001067983 */ /* 0x001ee80000300800 */
[----:B---3--:R0:W-:Y:S01]  /*166d0*/  STS.U16 [R29+0x1f00], R6 ;  /* 0x001f00061d007388 */ /* 0x0081e20000000400 */
[----:B----4-:R1:W-:Y:S02]  /*166e0*/  STS.U16 [R29+0x1f80], R7 ;  /* 0x001f80071d007388 */ /* 0x0103e40000000400 */
[----:B------:R3:W-:Y:S02]  /*166f0*/  STS.U16 [R29+0x3c00], R8 ;  /* 0x003c00081d007388 */ /* 0x0007e40000000400 */
[----:B------:R4:W-:Y:S01]  /*16700*/  STS.U16 [R29+0x3c80], R9 ;  /* 0x003c80091d007388 */ /* 0x0009e20000000400 */
[----:B------:R4:W-:Y:S01]  /*16710*/  STS.U16 [R29+0x3d00], R10 ;  /* 0x003d000a1d007388 */ /* 0x0009e20000000400 */
[----:B------:R4:W-:Y:S03]  /*16720*/  STS.U16 [R29+0x3d80], R11 ;  /* 0x003d800b1d007388 */ /* 0x0009e60000000400 */
[----:B0-----:R-:W2:Y:S01]  /*16730*/  LDL.LU R6, [R1+0x254c] ;  /* 0x00254c0001067983 */ /* 0x001ea20000300800 */
[----:B-1----:R-:W2:Y:S02]  /*16740*/  LDL.LU R7, [R1+0x2548] ;  /* 0x0025480001077983 */ /* 0x002ea40000300800 */
[----:B---3--:R-:W3:Y:S02]  /*16750*/  LDL.LU R8, [R1+0x2544] ;  /* 0x0025440001087983 */ /* 0x008ee40000300800 */
[----:B----4-:R-:W4:Y:S01]  /*16760*/  LDL.LU R9, [R1+0x2540] ;  /* 0x0025400001097983 */ /* 0x010f220000300800 */
[----:B------:R-:W2:Y:S01]  /*16770*/  LDL.LU R10, [R1+0x253c] ;  /* 0x00253c00010a7983 */ /* 0x000ea20000300800 */
[----:B------:R-:W2:Y:S03]  /*16780*/  LDL.LU R11, [R1+0x2538] ;  /* 0x00253800010b7983 */ /* 0x000ea60000300800 */
        /* <DEDUP_REMOVED lines=23> */
[----:B------:R-:W3:Y:S03]  /*16900*/  LDL.LU R22, [R1+0x250c] ;  /* 0x00250c0001167983 */ /* 0x000ee60000300800 */
[----:B------:R0:W-:Y:S01]  /*16910*/  STS.U16 [R29+0x7c00], R23 ;  /* 0x007c00171d007388 */ /* 0x0001e20000000400 */
[----:B------:R1:W-:Y:S02]  /*16920*/  STS.U16 [R29+0x7c80], R24 ;  /* 0x007c80181d007388 */ /* 0x0003e40000000400 */
[----:B------:R1:W-:Y:S02]  /*16930*/  STS.U16 [R29+0x7d00], R25 ;  /* 0x007d00191d007388 */ /* 0x0003e40000000400 */
[----:B------:R1:W-:Y:S01]  /*16940*/  STS.U16 [R29+0x7d80], R26 ;  /* 0x007d801a1d007388 */ /* 0x0003e20000000400 */
[----:B------:R1:W-:Y:S01]  /*16950*/  STS.U16 [R29+0x7e00], R27 ;  /* 0x007e001b1d007388 */ /* 0x0003e20000000400 */
[----:B------:R1:W-:Y:S03]  /*16960*/  STS.U16 [R29+0x7e80], R0 ;  /* 0x007e80001d007388 */ /* 0x0003e60000000400 */
[----:B0-----:R-:W3:Y:S01]  /*16970*/  LDL.LU R23, [R1+0x2508] ;  /* 0x0025080001177983 */ /* 0x001ee20000300800 */
[----:B-1----:R-:W3:Y:S03]  /*16980*/  LDL.LU R24, [R1+0x2504] ;  /* 0x0025040001187983 */ /* 0x002ee60000300800 */
[----:B------:R-:W3:Y:S01]  /*16990*/  LDL.LU R25, [R1+0x2500] ;  /* 0x0025000001197983 */ /* 0x000ee20000300800 */
[----:B------:R-:W3:Y:S03]  /*169a0*/  LDL.LU R26, [R1+0x24fc] ;  /* 0x0024fc00011a7983 */ /* 0x000ee60000300800 */
[----:B------:R-:W3:Y:S01]  /*169b0*/  LDL.LU R27, [R1+0x24f8] ;  /* 0x0024f800011b7983 */ /* 0x000ee20000300800 */
[----:B------:R-:W3:Y:S03]  /*169c0*/  LDL.LU R0, [R1+0x24f4] ;  /* 0x0024f40001007983 */ /* 0x000ee60000300800 */
[----:B------:R0:W-:Y:S04]  /*169d0*/  STS.U16 [R29+0x7f00], R28 ;  /* 0x007f001c1d007388 */ /* 0x0001e80000000400 */
[----:B0-----:R-:W3:Y:S01]  /*169e0*/  LDL.LU R28, [R1+0x24f0] ;  /* 0x0024f000011c7983 */ /* 0x001ee20000300800 */
[----:B------:R0:W-:Y:S03]  /*169f0*/  STS.U16 [R29+0x7f80], R2 ;  /* 0x007f80021d007388 */ /* 0x0001e60000000400 */
[----:B0-----:R-:W0:Y:S04]  /*16a00*/  S2R R2, SR_TID.X ;  /* 0x0000000000027919 */ /* 0x001e280000002100 */
[----:B------:R-:W4:Y:S01]  /*16a10*/  LDL.LU R29, [R1+0x24ec] ;  /* 0x0024ec00011d7983 */ /* 0x000f220000300800 */
[----:B0-----:R-:W-:-:S05]  /*16a20*/  LOP3.LUT R2, R2, 0x3f, RZ, 0xc0, !PT ;  /* 0x0000003f02027812 */ /* 0x001fca00078ec0ff */
[----:B------:R-:W-:-:S05]  /*16a30*/  IMAD.SHL.U32 R2, R2, 0x2, RZ ;  /* 0x0000000202027824 */ /* 0x000fca00078e00ff */
[----:B------:R0:W-:Y:S04]  /*16a40*/  STS.U16 [R2+0x8000], R3 ;  /* 0x0080000302007388 */ /* 0x0001e80000000400 */
[----:B0-----:R-:W4:Y:S04]  /*16a50*/  LDL.LU R3, [R1+0x24e8] ;  /* 0x0024e80001037983 */ /* 0x001f280000300800 */
[----:B--2---:R-:W-:Y:S04]  /*16a60*/  STS.U16 [R2+0x8800], R21 ;  /* 0x0088001502007388 */ /* 0x004fe80000000400 */
[----:B---3--:R0:W-:Y:S04]  /*16a70*/  STS.U16 [R2+0x8400], R28 ;  /* 0x0084001c02007388 */ /* 0x0081e80000000400 */
[----:B0-----:R-:W2:Y:S01]  /*16a80*/  LDL.LU R28, [R1+0x24e4] ;  /* 0x0024e400011c7983 */ /* 0x001ea20000300800 */
[----:B------:R-:W3:Y:S03]  /*16a90*/  LDL.LU R21, [R1+0x20] ;  /* 0x0000200001157983 */ /* 0x000ee60000300800 */
[----:B------:R0:W-:Y:S04]  /*16aa0*/  STS.U16 [R2+0x8600], R25 ;  /* 0x0086001902007388 */ /* 0x0001e80000000400 */
[----:B------:R1:W-:Y:S04]  /*16ab0*/  STS.U16 [R2+0x8200], R5 ;  /* 0x0082000502007388 */ /* 0x0003e80000000400 */
[----:B------:R-:W-:Y:S04]  /*16ac0*/  STS.U16 [R2+0x8a00], R17 ;  /* 0x008a001102007388 */ /* 0x000fe80000000400 */
[----:B------:R-:W-:Y:S04]  /*16ad0*/  STS.U16 [R2+0x8c00], R16 ;  /* 0x008c001002007388 */ /* 0x000fe80000000400 */
[----:B------:R-:W-:Y:S01]  /*16ae0*/  STS.U16 [R2+0x8e00], R15 ;  /* 0x008e000f02007388 */ /* 0x000fe20000000400 */
[----:B0-----:R-:W-:-:S03]  /*16af0*/  LOP3.LUT R25, R2, 0x10, RZ, 0x3c, !PT ;  /* 0x0000001002197812 */ /* 0x001fc600078e3cff */
[----:B-1----:R-:W0:Y:S04]  /*16b00*/  S2R R5, SR_TID.X ;  /* 0x0000000000057919 */ /* 0x002e280000002100 */
[----:B---3--:R-:W-:Y:S01]  /*16b10*/  STS.U16 [R25+0x8080], R21 ;  /* 0x0080801519007388 */ /* 0x008fe20000000400 */
[----:B----4-:R1:W-:Y:S02]  /*16b20*/  STS.U16 [R25+0x8280], R3 ;  /* 0x0082800319007388 */ /* 0x0103e40000000400 */
[----:B------:R3:W-:Y:S01]  /*16b30*/  STS.U16 [R25+0x8480], R0 ;  /* 0x0084800019007388 */ /* 0x0007e20000000400 */
[----:B-1----:R-:W4:Y:S01]  /*16b40*/  LDL.LU R3, [R1+0x24e0] ;  /* 0x0024e00001037983 */ /* 0x002f220000300800 */
[----:B---3--:R-:W4:Y:S01]  /*16b50*/  LDL.LU R0, [R1+0x24dc] ;  /* 0x0024dc0001007983 */ /* 0x008f220000300800 */
[----:B0-----:R-:W-:-:S05]  /*16b60*/  LOP3.LUT R5, R5, 0x3f, RZ, 0xc0, !PT ;  /* 0x0000003f05057812 */ /* 0x001fca00078ec0ff */
[----:B------:R-:W-:Y:S01]  /*16b70*/  IMAD.SHL.U32 R5, R5, 0x2, RZ ;  /* 0x0000000205057824 */ /* 0x000fe200078e00ff */
[----:B------:R-:W-:Y:S01]  /*16b80*/  STS.U16 [R25+0x8680], R24 ;  /* 0x0086801819007388 */ /* 0x000fe20000000400 */
[----:B------:R-:W-:Y:S02]  /*16b90*/  STS.U16 [R25+0x8880], R20 ;  /* 0x0088801419007388 */ /* 0x000fe40000000400 */
[----:B------:R-:W-:Y:S01]  /*16ba0*/  STS.U16 [R25+0x8a80], R14 ;  /* 0x008a800e19007388 */ /* 0x000fe20000000400 */
[----:B------:R-:W-:Y:S01]  /*16bb0*/  LOP3.LUT R5, R5, 0x20, RZ, 0x3c, !PT ;  /* 0x0000002005057812 */ /* 0x000fe200078e3cff */
[----:B------:R-:W-:Y:S01]  /*16bc0*/  STS.U16 [R25+0x8c80], R13 ;  /* 0x008c800d19007388 */ /* 0x000fe20000000400 */
[----:B------:R-:W-:Y:S03]  /*16bd0*/  STS.U16 [R25+0x8e80], R12 ;  /* 0x008e800c19007388 */ /* 0x000fe60000000400 */
[----:B------:R-:W-:Y:S01]  /*16be0*/  STS.U16 [R5+0x8100], R4 ;  /* 0x0081000405007388 */ /* 0x000fe20000000400 */
[----:B--2---:R0:W-:Y:S02]  /*16bf0*/  STS.U16 [R5+0x8300], R28 ;  /* 0x0083001c05007388 */ /* 0x0041e40000000400 */
[----:B------:R-:W-:Y:S02]  /*16c00*/  STS.U16 [R5+0x8500], R27 ;  /* 0x0085001b05007388 */ /* 0x000fe40000000400 */
[----:B------:R-:W-:Y:S01]  /*16c10*/  STS.U16 [R5+0x8700], R23 ;  /* 0x0087001705007388 */ /* 0x000fe20000000400 */
[----:B------:R-:W-:Y:S01]  /*16c20*/  STS.U16 [R5+0x8900], R19 ;  /* 0x0089001305007388 */ /* 0x000fe20000000400 */
[----:B------:R-:W-:Y:S02]  /*16c30*/  STS.U16 [R5+0x8b00], R11 ;  /* 0x008b000b05007388 */ /* 0x000fe40000000400 */
[----:B------:R-:W-:Y:S02]  /*16c40*/  STS.U16 [R5+0x8d00], R10 ;  /* 0x008d000a05007388 */ /* 0x000fe40000000400 */
[----:B------:R-:W-:Y:S01]  /*16c50*/  STS.U16 [R5+0x8f00], R9 ;  /* 0x008f000905007388 */ /* 0x000fe20000000400 */
[----:B0-----:R-:W2:Y:S04]  /*16c60*/  LDL.LU R28, [R1+0x24d8] ;  /* 0x0024d800011c7983 */ /* 0x001ea80000300800 */
[----:B----4-:R0:W-:Y:S01]  /*16c70*/  STS.U16 [R0+0x8180], R3 ;  /* 0x0081800300007388 */ /* 0x0101e20000000400 */
[----:B------:R1:W-:Y:S03]  /*16c80*/  STS.U16 [R0+0x8380], R29 ;  /* 0x0083801d00007388 */ /* 0x0003e60000000400 */
[----:B0-----:R-:W0:Y:S04]  /*16c90*/  S2R R3, SR_TID.X ;  /* 0x0000000000037919 */ /* 0x001e280000002100 */
[----:B-1----:R-:W1:Y:S01]  /*16ca0*/  S2R R29, SR_TID.X ;  /* 0x00000000001d7919 */ /* 0x002e620000002100 */
[----:B------:R-:W-:Y:S02]  /*16cb0*/  STS.U16 [R0+0x8580], R26 ;  /* 0x0085801a00007388 */ /* 0x000fe40000000400 */
[----:B------:R-:W-:Y:S02]  /*16cc0*/  STS.U16 [R0+0x8780], R22 ;  /* 0x0087801600007388 */ /* 0x000fe40000000400 */
[----:B------:R-:W-:Y:S01]  /*16cd0*/  STS.U16 [R0+0x8980], R18 ;  /* 0x0089801200007388 */ /* 0x000fe20000000400 */
[----:B------:R-:W-:Y:S01]  /*16ce0*/  STS.U16 [R0+0x8b80], R8 ;  /* 0x008b800800007388 */ /* 0x000fe20000000400 */
[----:B------:R-:W-:Y:S02]  /*16cf0*/  STS.U16 [R0+0x8d80], R7 ;  /* 0x008d800700007388 */ /* 0x000fe40000000400 */
[----:B------:R-:W-:Y:S02]  /*16d00*/  STS.U16 [R0+0x8f80], R6 ;  /* 0x008f800600007388 */ /* 0x000fe40000000400 */
[----:B------:R-:W-:Y:S02]  /*16d10*/  BAR.SYNC.DEFER_BLOCKING 0x0 ;  /* 0x0000000000007b1d */ /* 0x000fe40000010000 */
[----:B0-----:R-:W-:Y:S01]  /*16d20*/  IMAD.SHL.U32 R5, R3, 0x8, RZ ;  /* 0x0000000803057824 */ /* 0x001fe200078e00ff */
[----:B-1----:R-:W-:-:S04]  /*16d30*/  LOP3.LUT R3, R29, 0x7, RZ, 0xc0, !PT ;  /* 0x000000071d037812 */ /* 0x002fc800078ec0ff */
[----:B------:R-:W-:Y:S01]  /*16d40*/  LOP3.LUT R5, R5, 0x30, RZ, 0xc0, !PT ;  /* 0x0000003005057812 */ /* 0x000fe200078ec0ff */
[----:B------:R-:W-:Y:S01]  /*16d50*/  IMAD.SHL.U32 R29, R29, 0x2, RZ ;  /* 0x000000021d1d7824 */ /* 0x000fe200078e00ff */
[----:B--2---:R-:W-:Y:S03]  /*16d60*/  LDSM.16.MT88.4 R8, [R28] ;  /* 0x000000001c08783b */ /* 0x004fe60000004200 */
[----:B------:R-:W-:-:S05]  /*16d70*/  IMAD R3, R3, 0x40, R5 ;  /* 0x0000004003037824 */ /* 0x000fca00078e0205 */
[----:B------:R-:W-:-:S05]  /*16d80*/  LOP3.LUT R3, R3, 0x30, R29, 0x78, !PT ;  /* 0x0000003003037812 */ /* 0x000fca00078e781d */
[----:B------:R-:W0:Y:S04]  /*16d90*/  LDSM.16.M88.4 R12, [R3+0x8000] ;  /* 0x00800000030c783b */ /* 0x000e280000000200 */
[----:B------:R-:W1:Y:S04]  /*16da0*/  LDSM.16.M88.4 R16, [R3+0x8200] ;  /* 0x008200000310783b */ /* 0x000e680000000200 */
[----:B------:R-:W-:Y:S04]  /*16db0*/  LDSM.16.M88.4 R24, [R3+0x8e00] ;  /* 0x008e00000318783b */ /* 0x000fe80000000200 */
[----:B------:R-:W-:Y:S04]  /*16dc0*/  LDSM.16.M88.4 R20, [R3+0x8c00] ;  /* 0x008c00000314783b */ /* 0x000fe80000000200 */
[----:B0-----:R-:W-:Y:S01]  /*16dd0*/  STL.64 [R1+0x60], R12 ;  /* 0x0000600c01007387 */ /* 0x001fe20000100a00 */
[----:B------:R-:W-:-:S02]  /*16de0*/  IMAD.MOV.U32 R5, RZ, RZ, R12 ;  /* 0x000000ffff057224 */ /* 0x000fc400078e000c */
[----:B------:R-:W-:Y:S02]  /*16df0*/  STL.64 [R1+0x68], R14 ;  /* 0x0000680e01007387 */ /* 0x000fe40000100a00 */
[----:B------:R-:W-:Y:S02]  /*16e00*/  IMAD.MOV.U32 R4, RZ, RZ, R13 ;  /* 0x000000ffff047224 */ /* 0x000fe400078e000d */
[----:B------:R-:W0:Y:S04]  /*16e10*/  LDSM.16.M88.4 R12, [R3+0x8400] ;  /* 0x00840000030c783b */ /* 0x000e280000000200 */
[----:B-1----:R-:W-:Y:S01]  /*16e20*/  STL.64 [R1+0x50], R16 ;  /* 0x0000501001007387 */ /* 0x002fe20000100a00 */
[----:B------:R-:W-:Y:S02]  /*16e30*/  STL.64 [R1+0x58], R18 ;  /* 0x0000581201007387 */ /* 0x000fe40000100a00 */
[----:B------:R-:W1:Y:S01]  /*16e40*/  LDSM.16.M88.4 R16, [R3+0x8600] ;  /* 0x008600000310783b */ /* 0x000e620000000200 */
[----:B0-----:R-:W-:Y:S03]  /*16e50*/  STL.64 [R1+0x40], R12 ;  /* 0x0000400c01007387 */ /* 0x001fe60000100a00 */
        /* <DEDUP_REMOVED lines=8> */
[----:B------:R-:W-:Y:S02]  /*16ee0*/  STL.64 [R1+0x28], R14 ;  /* 0x0000280e01007387 */ /* 0x000fe40000100a00 */
[----:B------:R0:W-:Y:S02]  /*16ef0*/  STL.64 [R1+0x2488], R12 ;  /* 0x0024880c01007387 */ /* 0x0001e40000100a00 */
[----:B0-----:R-:W2:Y:S01]  /*16f00*/  LDL.64 R12, [R1+0x30] ;  /* 0x00003000010c7983 */ /* 0x001ea20000100a00 */
[----:B------:R-:W-:-:S02]  /*16f10*/  IMAD.MOV.U32 R0, RZ, RZ, R15 ;  /* 0x000000ffff007224 */ /* 0x000fc400078e000f */
[----:B------:R-:W-:Y:S01]  /*16f20*/  IMAD.MOV.U32 R2, RZ, RZ, R14 ;  /* 0x000000ffff027224 */ /* 0x000fe200078e000e */
[----:B--2---:R0:W-:Y:S02]  /*16f30*/  STL.64 [R1+0x24a0], R12 ;  /* 0x0024a00c01007387 */ /* 0x0041e40000100a00 */
[----:B0-----:R-:W-:Y:S02]  /*16f40*/  IMAD.MOV.U32 R12, RZ, RZ, R7 ;  /* 0x000000ffff0c7224 */ /* 0x001fe400078e0007 */
[----:B------:R-:W-:-:S05]  /*16f50*/  IMAD.MOV.U32 R13, RZ, RZ, R6 ;  /* 0x000000ffff0d7224 */ /* 0x000fca00078e0006 */
[----:B------:R-:W-:Y:S01]  /*16f60*/  STL.64 [R1+0x24b8], R12 ;  /* 0x0024b80c01007387 */ /* 0x000fe20000100a00 */
[----:B------:R0:W-:Y:S02]  /*16f70*/  STL [R1+0x1e54], R0 ;  /* 0x001e540001007387 */ /* 0x0001e40000100800 */
[----:B------:R2:W-:Y:S02]  /*16f80*/  STL [R1+0x1e50], R2 ;  /* 0x001e500201007387 */ /* 0x0005e40000100800 */
[----:B-1----:R-:W-:Y:S01]  /*16f90*/  STL.64 [R1+0x10], R16 ;  /* 0x0000101001007387 */ /* 0x002fe20000100a00 */
[----:B------:R-:W-:Y:S01]  /*16fa0*/  STL.64 [R1+0x18], R18 ;  /* 0x0000181201007387 */ /* 0x000fe20000100a00 */
[----:B------:R-:W-:Y:S02]  /*16fb0*/  STL.64 [R1+0x24c0], R16 ;  /* 0x0024c01001007387 */ /* 0x000fe40000100a00 */
[----:B0-----:R-:W-:Y:S02]  /*16fc0*/  IMAD.MOV.U32 R0, RZ, RZ, R19 ;  /* 0x000000ffff007224 */ /* 0x001fe400078e0013 */
[----:B--2---:R-:W-:-:S03]  /*16fd0*/  IMAD.MOV.U32 R2, RZ, RZ, R18 ;  /* 0x000000ffff027224 */ /* 0x004fc600078e0012 */
[----:B------:R-:W-:Y:S02]  /*16fe0*/  STL [R1+0x2220], R0 ;  /* 0x0022200001007387 */ /* 0x000fe40000100800 */
[----:B------:R-:W-:Y:S02]  /*16ff0*/  STL [R1+0x2060], R2 ;  /* 0x0020600201007387 */ /* 0x000fe40000100800 */
[----:B------:R-:W2:Y:S02]  /*17000*/  LDL.LU.64 R12, [R1+0x1c0] ;  /* 0x0001c000010c7983 */ /* 0x000ea40000300a00 */
[----:B------:R-:W3:Y:S02]  /*17010*/  LDL.LU.64 R14, [R1+0x1c8] ;  /* 0x0001c800010e7983 */ /* 0x000ee40000300a00 */
[----:B---3--:R-:W-:Y:S01]  /*17020*/  STL.64 [R1+0x24d0], R14 ;  /* 0x0024d00e01007387 */ /* 0x008fe20000100a00 */
[----:B--2---:R0:W-:Y:S03]  /*17030*/  STL.64 [R1+0x24c8], R12 ;  /* 0x0024c80c01007387 */ /* 0x0041e60000100a00 */
[----:B0-----:R-:W2:Y:S01]  /*17040*/  LDL.LU.64 R12, [R1+0x1d0] ;  /* 0x0001d000010c7983 */ /* 0x001ea20000300a00 */
[----:B------:R-:W2:Y:S02]  /*17050*/  LDL.LU.64 R14, [R1+0x1d8] ;  /* 0x0001d800010e7983 */ /* 0x000ea40000300a00 */
[----:B------:R-:W-:Y:S02]  /*17060*/  STL [R1+0x1d64], R26 ;  /* 0x001d641a01007387 */ /* 0x000fe40000100800 */
[----:B------:R-:W-:Y:S01]  /*17070*/  STL [R1+0x1d60], R27 ;  /* 0x001d601b01007387 */ /* 0x000fe20000100800 */
[----:B------:R0:W-:Y:S04]  /*17080*/  STL.64 [R1+0x2480], R24 ;  /* 0x0024801801007387 */ /* 0x0001e80000100a00 */
[----:B0-----:R-:W3:Y:S01]  /*17090*/  LDL.LU.64 R24, [R1+0x380] ;  /* 0x0003800001187983 */ /* 0x001ee20000300a00 */
[----:B------:R-:W4:Y:S02]  /*170a0*/  LDL.LU.64 R26, [R1+0x388] ;  /* 0x00038800011a7983 */ /* 0x000f240000300a00 */
[----:B------:R-:W-:-:S02]  /*170b0*/  IMAD.MOV.U32 R16, RZ, RZ, R5 ;  /* 0x000000ffff107224 */ /* 0x000fc400078e0005 */
[----:B------:R-:W-:Y:S02]  /*170c0*/  IMAD.MOV.U32 R17, RZ, RZ, R4 ;  /* 0x000000ffff117224 */ /* 0x000fe400078e0004 */
[----:B------:R-:W0:Y:S04]  /*170d0*/  LDSM.16.MT88.4 R4, [R28+0x80] ;  /* 0x000080001c04783b */ /* 0x000e280000004200 */
[----:B----4-:R-:W-:Y:S01]  /*170e0*/  STL.64 [R1+0x2498], R26 ;  /* 0x0024981a01007387 */ /* 0x010fe20000100a00 */
[----:B---3--:R1:W-:Y:S03]  /*170f0*/  STL.64 [R1+0x2490], R24 ;  /* 0x0024901801007387 */ /* 0x0083e60000100a00 */
[----:B-1----:R-:W3:Y:S01]  /*17100*/  LDL.LU.64 R24, [R1+0x1a0] ;  /* 0x0001a00001187983 */ /* 0x002ee20000300a00 */
[----:B------:R-:W4:Y:S01]  /*17110*/  LDL.LU.64 R26, [R1+0x1a8] ;  /* 0x0001a800011a7983 */ /* 0x000f220000300a00 */
[C---:B--2---:R-:W-:Y:S02]  /*17120*/  HMMA.16816.F32 R16, R8.reuse, R16, R12 ;  /* 0x000000100810723c */ /* 0x044fe4000000180c */
[----:B----4-:R-:W-:Y:S01]  /*17130*/  STL.64 [R1+0x24b0], R26 ;  /* 0x0024b01a01007387 */ /* 0x010fe20000100a00 */
[----:B---3--:R1:W-:Y:S03]  /*17140*/  STL.64 [R1+0x24a8], R24 ;  /* 0x0024a81801007387 */ /* 0x0083e60000100a00 */
[----:B-1----:R-:W2:Y:S01]  /*17150*/  LDL.LU.64 R24, [R1+0x1b0] ;  /* 0x0001b00001187983 */ /* 0x002ea20000300a00 */
[----:B------:R-:W2:Y:S02]  /*17160*/  LDL.LU.64 R26, [R1+0x1b8] ;  /* 0x0001b800011a7983 */ /* 0x000ea40000300a00 */
[----:B------:R-:W-:Y:S02]  /*17170*/  STL.64 [R1], R20 ;  /* 0x0000001401007387 */ /* 0x000fe40000100a00 */
[----:B------:R-:W-:Y:S01]  /*17180*/  STL.64 [R1+0x8], R22 ;  /* 0x0000081601007387 */ /* 0x000fe20000100a00 */
[----:B0-----:R-:W-:Y:S01]  /*17190*/  STL.64 [R1+0x2478], R6 ;  /* 0x0024780601007387 */ /* 0x001fe20000100a00 */
[----:B------:R0:W-:Y:S03]  /*171a0*/  STL.64 [R1+0x2470], R4 ;  /* 0x0024700401007387 */ /* 0x0001e60000100a00 */
[----:B0-----:R-:W3:Y:S01]  /*171b0*/  LDL.64 R4, [R1+0x50] ;  /* 0x0000500001047983 */ /* 0x001ee20000100a00 */
[----:B------:R-:W3:Y:S02]  /*171c0*/  LDL.LU.64 R14, [R1+0x24d0] ;  /* 0x0024d000010e7983 */ /* 0x000ee40000300a00 */
[----:B------:R-:W3:Y:S04]  /*171d0*/  LDL.LU.64 R12, [R1+0x24c8] ;  /* 0x0024c800010c7983 */ /* 0x000ee80000300a00 */
[----:B------:R0:W-:Y:S01]  /*171e0*/  STL.64 [R1+0x1d0], R16 ;  /* 0x0001d01001007387 */ /* 0x0001e20000100a00 */
[----:B------:R-:W-:Y:S04]  /*171f0*/  STL.64 [R1+0x1d8], R18 ;  /* 0x0001d81201007387 */ /* 0x000fe80000100a00 */
[----:B0-----:R-:W4:Y:S01]  /*17200*/  LDL.LU.64 R16, [R1+0x24c0] ;  /* 0x0024c00001107983 */ /* 0x001f220000300a00 */
[C---:B---3--:R-:W-:Y:S11]  /*17210*/  HMMA.16816.F32 R12, R8.reuse, R4, R12 ;  /* 0x00000004080c723c */ /* 0x048ff6000000180c */
[----:B------:R-:W-:Y:S11]  /*17220*/  @!UPT UIADD3 URZ, URZ, URZ, URZ ;  /* 0x0000003f3f3ff290 */ /* 0x000ff6000fffe03f */
[----:B------:R-:W-:Y:S01]  /*17230*/  @!UPT UIADD3 URZ, URZ, URZ, URZ ;  /* 0x0000003f3f3ff290 */ /* 0x000fe2000fffe03f */
[----:B------:R0:W-:Y:S01]  /*17240*/  STL.64 [R1+0x1c0], R12 ;  /* 0x0001c00c01007387 */ /* 0x0001e20000100a00 */
[----:B------:R2:W-:Y:S03]  /*17250*/  STL.64 [R1+0x1c8], R14 ;  /* 0x0001c80e01007387 */ /* 0x0005e60000100a00 */
[----:B0-----:R-:W2:Y:S01]  /*17260*/  LDL.LU.64 R12, [R1+0x24b8] ;  /* 0x0024b800010c7983 */ /* 0x001ea20000300a00 */
[----:B------:R-:W-:Y:S02]  /*17270*/  IMAD.MOV.U32 R18, RZ, RZ, R4 ;  /* 0x000000ffff127224 */ /* 0x000fe400078e0004 */
[----:B------:R-:W-:Y:S02]  /*17280*/  IMAD.MOV.U32 R3, RZ, RZ, R5 ;  /* 0x000000ffff037224 */ /* 0x000fe400078e0005 */
[----:B------:R-:W4:Y:S01]  /*17290*/  LDL.LU.64 R4, [R1+0x530] ;  /* 0x0005300001047983 */ /* 0x000f220000300a00 */
[----:B------:R-:W4:Y:S01]  /*172a0*/  LDL.LU.64 R6, [R1+0x538] ;  /* 0x0005380001067983 */ /* 0x000f220000300a00 */
[C---:B--2---:R-:W-:Y:S02]  /*172b0*/  HMMA.16816.F32 R12, R8.reuse, R12, R24 ;  /* 0x0000000c080c723c */ /* 0x044fe40000001818 */
[----:B------:R-:W2:Y:S01]  /*172c0*/  LDL.LU.64 R26, [R1+0x24b0] ;  /* 0x0024b000011a7983 */ /* 0x000ea20000300a00 */
[----:B------:R-:W2:Y:S11]  /*172d0*/  LDL.LU.64 R24, [R1+0x24a8] ;  /* 0x0024a80001187983 */ /* 0x000eb60000300a00 */
[----:B------:R-:W-:Y:S09]  /*172e0*/  @!UPT UIADD3 URZ, URZ, URZ, URZ ;  /* 0x0000003f3f3ff290 */ /* 0x000ff2000fffe03f */
[----:B------:R0:W-:Y:S01]  /*172f0*/  STL.64 [R1+0x1b0], R12 ;  /* 0x0001b00c01007387 */ /* 0x0001e20000100a00 */
[----:B------:R-:W-:Y:S03]  /*17300*/  STL.64 [R1+0x1b8], R14 ;  /* 0x0001b80e01007387 */ /* 0x000fe60000100a00 */
[----:B0-----:R-:W2:Y:S02]  /*17310*/  LDL.LU.64 R12, [R1+0x24a0] ;  /* 0x0024a000010c7983 */ /* 0x001ea40000300a00 */
[C---:B--2---:R-:W-:Y:S01]  /*17320*/  HMMA.16816.F32 R24, R8.reuse, R12, R24 ;  /* 0x0000000c0818723c */ /* 0x044fe20000001818 */
[----:B------:R-:W-:Y:S02]  /*17330*/  IMAD.MOV.U32 R2, RZ, RZ, R12 ;  /* 0x000000ffff027224 */ /* 0x000fe400078e000c */
[----:B------:R-:W-:Y:S11]  /*17340*/  IMAD.MOV.U32 R0, RZ, RZ, R13 ;  /* 0x000000ffff007224 */ /* 0x000ff600078e000d */
[----:B------:R-:W-:Y:S09]  /*17350*/  @!UPT UIADD3 URZ, URZ, URZ, URZ ;  /* 0x0000003f3f3ff290 */ /* 0x000ff2000fffe03f */
[----:B------:R-:W-:Y:S01]  /*17360*/  STL.64 [R1+0x1a0], R24 ;  /* 0x0001a01801007387 */ /* 0x000fe20000100a00 */
[----:B------:R0:W-:Y:S03]  /*17370*/  STL.64 [R1+0x1a8], R26 ;  /* 0x0001a81a01007387 */ /* 0x0001e60000100a00 */
[----:B0-----:R-:W2:Y:S01]  /*17380*/  LDL.LU.64 R26, [R1+0x2498] ;  /* 0x00249800011a7983 */ /* 0x001ea20000300a00 */
[----:B------:R-:W2:Y:S02]  /*17390*/  LDL.LU.64 R24, [R1+0x2490] ;  /* 0x0024900001187983 */ /* 0x000ea40000300a00 */
[----:B------:R-:W2:Y:S02]  /*173a0*/  LDL.LU.64 R12, [R1+0x2488] ;  /* 0x00248800010c7983 */ /* 0x000ea40000300a00 */
[C---:B--2---:R-:W-:Y:S01]  /*173b0*/  HMMA.16816.F32 R24, R8.reuse, R12, R24 ;  /* 0x0000000c0818723c */ /* 0x044fe20000001818 */
[----:B------:R0:W-:Y:S04]  /*173c0*/  STL.64 [R1+0x2418], R12 ;  /* 0x0024180c01007387 */ /* 0x0001e80000100a00 */
[----:B0-----:R-:W2:Y:S11]  /*173d0*/  LDL.LU.64 R12, [R1+0x830] ;  /* 0x00083000010c7983 */ /* 0x001eb60000300a00 */
[----:B------:R-:W-:Y:S07]  /*173e0*/  @!UPT UIADD3 URZ, URZ, URZ, URZ ;  /* 0x0000003f3f3ff290 */ /* 0x000fee000fffe03f */
[----:B------:R-:W-:Y:S01]  /*173f0*/  STL.64 [R1+0x380], R24 ;  /* 0x0003801801007387 */ /* 0x000fe20000100a00 */
[----:B------:R-:W-:Y:S02]  /*17400*/  STL.64 [R1+0x388], R26 ;  /* 0x0003881a01007387 */ /* 0x000fe40000100a00 */
[----:B------:R-:W3:Y:S01]  /*17410*/  LDL.LU.64 R14, [R1+0x838] ;  /* 0x00083800010e7983 */ /* 0x000ee20000300a00 */
[----:B----4-:R-:W-:Y:S01]  /*17420*/  HMMA.16816.F32 R4, R8, R16, R4 ;  /* 0x000000100804723c */ /* 0x010fe20000001804 */
[----:B---3--:R-:W-:Y:S01]  /*17430*/  STL.64 [R1+0x2428], R14 ;  /* 0x0024280e01007387 */ /* 0x008fe20000100a00 */
[----:B--2---:R0:W-:Y:S03]  /*17440*/  STL.64 [R1+0x2420], R12 ;  /* 0x0024200c01007387 */ /* 0x0041e60000100a00 */
[----:B0-----:R-:W2:Y:S04]  /*17450*/  LDL.64 R12, [R1+0x40] ;  /* 0x00004000010c7983 */ /* 0x001ea80000100a00 */
[----:B--2---:R0:W-:Y:S02]  /*17460*/  STL.64 [R1+0x2440], R12 ;  /* 0x0024400c01007387 */ /* 0x0041e40000100a00 */
[----:B0-----:R-:W-:-:S02]  /*17470*/  IMAD.MOV.U32 R12, RZ, RZ, R18 ;  /* 0x000000ffff0c7224 */ /* 0x001fc400078e0012 */
[----:B------:R-:W-:-:S05]  /*17480*/  IMAD.MOV.U32 R13, RZ, RZ, R3 ;  /* 0x000000ffff0d7224 */ /* 0x000fca00078e0003 */
[----:B------:R0:W-:Y:S04]  /*17490*/  STL.64 [R1+0x2458], R12 ;  /* 0x0024580c01007387 */ /* 0x0001e80000100a00 */
[----:B0-----:R-:W2:Y:S01]  /*174a0*/  LDL.64 R12, [R1+0x60] ;  /* 0x00006000010c7983 */ /* 0x001ea20000100a00 */
[----:B------:R-:W3:Y:S02]  /*174b0*/  LDL.LU.64 R24, [R1+0x710] ;  /* 0x0007100001187983 */ /* 0x000ee40000300a00 */
[----:B------:R-:W3:Y:S02]  /*174c0*/  LDL.LU.64 R26, [R1+0x718] ;  /* 0x00071800011a7983 */ /* 0x000ee40000300a00 */
[----:B------:R0:W-:Y:S01]  /*174d0*/  STL.64 [R1+0x530], R4 ;  /* 0x0005300401007387 */ /* 0x0001e20000100a00 */
[----:B------:R1:W-:Y:S04]  /*174e0*/  STL.64 [R1+0x538], R6 ;  /* 0x0005380601007387 */ /* 0x0003e80000100a00 */
[----:B0-----:R-:W4:Y:S01]  /*174f0*/  LDL.LU.64 R4, [R1+0x700] ;  /* 0x0007000001047983 */ /* 0x001f220000300a00 */
[----:B-1----:R-:W4:Y:S02]  /*17500*/  LDL.LU.64 R6, [R1+0x708] ;  /* 0x0007080001067983 */ /* 0x002f240000300a00 */
[----:B------:R0:W-:Y:S02]  /*17510*/  STL.64 [R1+0x2410], R16 ;  /* 0x0024101001007387 */ /* 0x0001e40000100a00 */
[----:B0-----:R-:W2:Y:S01]  /*17520*/  LDL.LU.64 R16, [R1+0x820] ;  /* 0x0008200001107983 */ /* 0x001ea20000300a00 */
[----:B------:R-:W2:Y:S03]  /*17530*/  LDL.LU.64 R18, [R1+0x828] ;  /* 0x0008280001127983 */ /* 0x000ea60000300a00 */
[----:B--2---:R-:W-:Y:S01]  /*17540*/  STL.64 [R1+0x2438], R18 ;  /* 0x0024381201007387 */ /* 0x004fe20000100a00 */
[----:B------:R0:W-:Y:S03]  /*17550*/  STL.64 [R1+0x2430], R16 ;  /* 0x0024301001007387 */ /* 0x0001e60000100a00 */
[----:B0-----:R-:W2:Y:S01]  /*17560*/  LDL.LU.64 R16, [R1+0x840] ;  /* 0x0008400001107983 */ /* 0x001ea20000300a00 */
[----:B------:R-:W2:Y:S01]  /*17570*/  LDL.LU.64 R18, [R1+0x848] ;  /* 0x0008480001127983 */ /* 0x000ea20000300a00 */
[C---:B---3--:R-:W-:Y:S02]  /*17580*/  HMMA.16816.F32 R24, R8.reuse, R20, R24 ;  /* 0x000000140818723c */ /* 0x048fe40000001818 */
[----:B--2---:R-:W-:Y:S01]  /*17590*/  STL.64 [R1+0x2450], R18 ;  /* 0x0024501201007387 */ /* 0x004fe20000100a00 */
[----:B------:R0:W-:Y:S03]  /*175a0*/  STL.64 [R1+0x2448], R16 ;  /* 0x0024481001007387 */ /* 0x0001e60000100a00 */
[----:B0-----:R-:W2:Y:S01]  /*175b0*/  LDL.LU.64 R16, [R1+0x850] ;  /* 0x0008500001107983 */ /* 0x001ea20000300a00 */
[----:B------:R-:W3:Y:S03]  /*175c0*/  LDL.LU.64 R18, [R1+0x858] ;  /* 0x0008580001127983 */ /* 0x000ee60000300a00 */
[----:B---3--:R-:W-:Y:S01]  /*175d0*/  STL.64 [R1+0x2468], R18 ;  /* 0x0024681201007387 */ /* 0x008fe20000100a00 */
[----:B--2---:R0:W-:Y:S03]  /*175e0*/  STL.64 [R1+0x2460], R16 ;  /* 0x0024601001007387 */ /* 0x0041e60000100a00 */
[----:B0-----:R-:W2:Y:S01]  /*175f0*/  LDL.LU.64 R16, [R1+0x860] ;  /* 0x0008600001107983 */ /* 0x001ea20000300a00 */
[----:B------:R-:W2:Y:S08]  /*17600*/  LDL.LU.64 R18, [R1+0x868] ;  /* 0x0008680001127983 */ /* 0x000eb00000300a00 */
[----:B------:R0:W-:Y:S02]  /*17610*/  STL.64 [R1+0x710], R24 ;  /* 0x0007101801007387 */ /* 0x0001e40000100a00 */
[----:B------:R-:W-:Y:S01]  /*17620*/  STL.64 [R1+0x718], R26 ;  /* 0x0007181a01007387 */ /* 0x000fe20000100a00 */
[----:B0-----:R-:W4:Y:S02]  /*17630*/  LDL.LU.64 R24, [R1+0x2480] ;  /* 0x0024800001187983 */ /* 0x001f240000300a00 */
[----:B----4-:R-:W-:Y:S02]  /*17640*/  HMMA.16816.F32 R8, R8, R24, R4 ;  /* 0x000000180808723c */ /* 0x010fe40000001804 */
[----:B------:R-:W2:Y:S01]  /*17650*/  LDL.LU.64 R6, [R1+0x2478] ;  /* 0x0024780001067983 */ /* 0x000ea20000300a00 */
[----:B------:R-:W2:Y:S11]  /*17660*/  LDL.LU.64 R4, [R1+0x2470] ;  /* 0x0024700001047983 */ /* 0x000eb60000300a00 */
[----:B------:R-:W-:Y:S09]  /*17670*/  @!UPT UIADD3 URZ, URZ, URZ, URZ ;  /* 0x0000003f3f3ff290 */ /* 0x000ff2000fffe03f */
[----:B------:R0:W-:Y:S01]  /*17680*/  STL.64 [R1+0x700], R8 ;  /* 0x0007000801007387 */ /* 0x0001e20000100a00 */
[----:B------:R-:W-:Y:S02]  /*17690*/  STL.64 [R1+0x708], R10 ;  /* 0x0007080a01007387 */ /* 0x000fe40000100a00 */
[----:B0-----:R-:W-:Y:S02]  /*176a0*/  IMAD.MOV.U32 R8, RZ, RZ, R2 ;  /* 0x000000ffff087224 */ /* 0x001fe400078e0002 */
[----:B------:R-:W-:Y:S02]  /*176b0*/  IMAD.MOV.U32 R9, RZ, RZ, R0 ;  /* 0x000000ffff097224 */ /* 0x000fe400078e0000 */
[----:B------:R-:W-:Y:S02]  /*176c0*/  IMAD.MOV.U32 R2, RZ, RZ, R12 ;  /* 0x000000ffff027224 */ /* 0x000fe400078e000c */
[----:B------:R-:W-:Y:S01]  /*176d0*/  IMAD.MOV.U32 R0, RZ, RZ, R13 ;  /* 0x000000ffff007224 */ /* 0x000fe200078e000d */
[C---:B--2---:R-:W-:Y:S11]  /*176e0*/  HMMA.16816.F32 R16, R4.reuse, R12, R16 ;  /* 0x0000000c0410723c */ /* 0x044ff60000001810 */
[----:B------:R-:W-:Y:S11]  /*176f0*/  @!UPT UIADD3 URZ, URZ, URZ, URZ ;  /* 0x0000003f3f3ff290 */ /* 0x000ff6000fffe03f */
[----:B------:R-:W-:Y:S01]  /*17700*/  @!UPT UIADD3 URZ, URZ, URZ, URZ ;  /* 0x0000003f3f3ff290 */ /* 0x000fe2000fffe03f */
[----:B------:R-:W-:Y:S01]  /*17710*/  STL.64 [R1+0x860], R16 ;  /* 0x0008601001007387 */ /* 0x000fe20000100a00 */
[----:B------:R0:W-:Y:S03]  /*17720*/  STL.64 [R1+0x868], R18 ;  /* 0x0008681201007387 */ /* 0x0001e60000100a00 */
[----:B0-----:R-:W2:Y:S01]  /*17730*/  LDL.LU.64 R18, [R1+0x2468] ;  /* 0x0024680001127983 */ /* 0x001ea20000300a00 */
[----:B------:R-:W2:Y:S02]  /*17740*/  LDL.LU.64 R16, [R1+0x2460] ;  /* 0x0024600001107983 */ /* 0x000ea40000300a00 */
[----:B------:R-:W2:Y:S02]  /*17750*/  LDL.LU.64 R12, [R1+0x2458] ;  /* 0x00245800010c7983 */ /* 0x000ea40000300a00 */
[C---:B--2---:R-:W-:Y:S01]  /*17760*/  HMMA.16816.F32 R12, R4.reuse, R12, R16 ;  /* 0x0000000c040c723c */ /* 0x044fe20000001810 */
[----:B------:R-:W2:Y:S01]  /*17770*/  LDL.LU.64 R18, [R1+0x2450] ;  /* 0x0024500001127983 */ /* 0x000ea20000300a00 */
[----:B------:R-:W2:Y:S11]  /*17780*/  LDL.LU.64 R16, [R1+0x2448] ;  /* 0x0024480001107983 */ /* 0x000eb60000300a00 */
[----:B------:R-:W-:Y:S10]  /*17790*/  @!UPT UIADD3 URZ, URZ, URZ, URZ ;  /* 0x0000003f3f3ff290 */ /* 0x000ff4000fffe03f */
        /* <DEDUP_REMOVED lines=11> */
[----:B------:R-:W3:Y:S02]  /*17850*/  LDL.LU.64 R14, [R1+0x2428] ;  /* 0x00242800010e7983 */ /* 0x000ee40000300a00 */
[----:B------:R-:W3:Y:S02]  /*17860*/  LDL.LU.64 R12, [R1+0x2420] ;  /* 0x00242000010c7983 */ /* 0x000ee40000300a00 */
[C---:B---3--:R-:W-:Y:S01]  /*17870*/  HMMA.16816.F32 R8, R4.reuse, R8, R12 ;  /* 0x000000080408723c */ /* 0x048fe2000000180c */
[----:B------:R-:W2:Y:S11]  /*17880*/  LDL.LU.64 R12, [R1+0x2418] ;  /* 0x00241800010c7983 */ /* 0x000eb60000300a00 */
[----:B------:R-:W-:Y:S11]  /*17890*/  @!UPT UIADD3 URZ, URZ, URZ, URZ ;  /* 0x0000003f3f3ff290 */ /* 0x000ff6000fffe03f */
[----:B------:R-:W-:Y:S01]  /*178a0*/  STL.64 [R1+0x830], R8 ;  /* 0x0008300801007387 */ /* 0x000fe20000100a00 */
[----:B------:R-:W-:Y:S02]  /*178b0*/  STL.64 [R1+0x838], R10 ;  /* 0x0008380a01007387 */ /* 0x000fe40000100a00 */
[----:B------:R-:W-:Y:S01]  /*178c0*/  LDSM.16.MT88.4 R8, [R28+0x100] ;  /* 0x000100001c08783b */ /* 0x000fe20000004200 */
[C---:B--2---:R-:W-:Y:S01]  /*178d0*/  HMMA.16816.F32 R12, R4.reuse, R12, R16 ;  /* 0x0000000c040c723c */ /* 0x044fe20000001810 */
[----:B------:R-:W2:Y:S11]  /*178e0*/  LDL.LU.64 R16, [R1+0x2410] ;  /* 0x0024100001107983 */ /* 0x000eb60000300a00 */
[----:B------:R-:W-:Y:S11]  /*178f0*/  @!UPT UIADD3 URZ, URZ, URZ, URZ ;  /* 0x0000003f3f3ff290 */ /* 0x000ff6000fffe03f */
[----:B------:R-:W-:Y:S01]  /*17900*/  STL.64 [R1+0x820], R12 ;  /* 0x0008200c01007387 */ /* 0x000fe20000100a00 */
[----:B------:R-:W-:Y:S02]  /*17910*/  STL.64 [R1+0x828], R14 ;  /* 0x0008280e01007387 */ /* 0x000fe40000100a00 */
[----:B------:R-:W0:Y:S02]  /*17920*/  LDSM.16.MT88.4 R12, [R28+0x180] ;  /* 0x000180001c0c783b */ /* 0x000e240000004200 */
[----:B0-----:R-:W-:Y:S02]  /*17930*/  STL.64 [R1+0x23b8], R14 ;  /* 0x0023b80e01007387 */ /* 0x001fe40000100a00 */
[----:B------:R0:W-:Y:S02]  /*17940*/  STL.64 [R1+0x23b0], R12 ;  /* 0x0023b00c01007387 */ /* 0x0001e40000100a00 */
[----:B0-----:R-:W2:Y:S01]  /*17950*/  LDL.LU.64 R12, [R1+0x810] ;  /* 0x00081000010c7983 */ /* 0x001ea20000300a00 */
[----:B------:R-:W2:Y:S02]  /*17960*/  LDL.LU.64 R14, [R1+0x818] ;  /* 0x00081800010e7983 */ /* 0x000ea40000300a00 */
[C---:B--2---:R-:W-:Y:S01]  /*17970*/  HMMA.16816.F32 R16, R4.reuse, R16, R12 ;  /* 0x000000100410723c */ /* 0x044fe2000000180c */
[----:B------:R-:W2:Y:S04]  /*17980*/  LDL.64 R12, [R1+0x20] ;  /* 0x00002000010c7983 */ /* 0x000ea80000100a00 */
[----:B--2---:R0:W-:Y:S11]  /*17990*/  STL.64 [R1+0x23d8], R12 ;  /* 0x0023d80c01007387 */ /* 0x0041f60000100a00 */
[----:B------:R-:W-:Y:S07]  /*179a0*/  @!UPT UIADD3 URZ, URZ, URZ, URZ ;  /* 0x0000003f3f3ff290 */ /* 0x000fee000fffe03f */
[----:B------:R-:W-:Y:S02]  /*179b0*/  STL.64 [R1+0x810], R16 ;  /* 0x0008101001007387 */ /* 0x000fe40000100a00 */
[----:B------:R-:W-:Y:S02]  /*179c0*/  STL.64 [R1+0x818], R18 ;  /* 0x0008181201007387 */ /* 0x000fe40000100a00 */
[----:B------:R-:W1:Y:S04]  /*179d0*/  LDSM.16.MT88.4 R16, [R28+0x200] ;  /* 0x000200001c10783b */ /* 0x000e680000004200 */
[----:B0-----:R-:W2:Y:S01]  /*179e0*/  LDL.LU.64 R12, [R1+0x800] ;  /* 0x00080000010c7983 */ /* 0x001ea20000300a00 */
[----:B------:R-:W2:Y:S03]  /*179f0*/  LDL.LU.64 R14, [R1+0x808] ;  /* 0x00080800010e7983 */ /* 0x000ea60000300a00 */
[----:B-1----:R-:W-:Y:S01]  /*17a00*/  STL.64 [R1+0x2350], R18 ;  /* 0x0023501201007387 */ /* 0x002fe20000100a00 */
[----:B------:R0:W-:Y:S01]  /*17a10*/  STL.64 [R1+0x2348], R16 ;  /* 0x0023481001007387 */ /* 0x0001e20000100a00 */
[----:B--2---:R-:W-:Y:S11]  /*17a20*/  HMMA.16816.F32 R20, R4, R20, R12 ;  /* 0x000000140414723c */ /* 0x004ff6000000180c */
[----:B------:R-:W-:Y:S11]  /*17a30*/  @!UPT UIADD3 URZ, URZ, URZ, URZ ;  /* 0x0000003f3f3ff290 */ /* 0x000ff6000fffe03f */
[----:B------:R-:W-:Y:S01]  /*17a40*/  @!UPT UIADD3 URZ, URZ, URZ, URZ ;  /* 0x0000003f3f3ff290 */ /* 0x000fe2000fffe03f */
[----:B------:R-:W-:Y:S01]  /*17a50*/  STL.64 [R1+0x808], R22 ;  /* 0x0008081601007387 */ /* 0x000fe20000100a00 */
[----:B------:R-:W-:Y:S02]  /*17a60*/  IMAD.MOV.U32 R26, RZ, RZ, R20 ;  /* 0x000000ffff1a7224 */ /* 0x000fe400078e0014 */
[----:B------:R-:W-:Y:S02]  /*17a70*/  IMAD.MOV.U32 R27, RZ, RZ, R21 ;  /* 0x000000ffff1b7224 */ /* 0x000fe400078e0015 */
[----:B0-----:R-:W2:Y:S01]  /*17a80*/  LDL.LU.64 R16, [R1+0x6f0] ;  /* 0x0006f00001107983 */ /* 0x001ea20000300a00 */
[----:B------:R-:W0:Y:S04]  /*17a90*/  LDSM.16.MT88.4 R20, [R28+0x280] ;  /* 0x000280001c14783b */ /* 0x000e280000004200 */
[----:B------:R-:W2:Y:S01]  /*17aa0*/  LDL.LU.64 R18, [R1+0x6f8] ;  /* 0x0006f80001127983 */ /* 0x000ea20000300a00 */
[----:B------:R-:W-:Y:S02]  /*17ab0*/  STL [R1+0x1d6c], R26 ;  /* 0x001d6c1a01007387 */ /* 0x000fe40000100800 */
[----:B------:R-:W-:Y:S01]  /*17ac0*/  STL [R1+0x1d68], R27 ;  /* 0x001d681b01007387 */ /* 0x000fe20000100800 */
[----:B0-----:R-:W-:Y:S01]  /*17ad0*/  STL.64 [R1+0x22f0], R22 ;  /* 0x0022f01601007387 */ /* 0x001fe20000100a00 */
[----:B------:R0:W-:Y:S02]  /*17ae0*/  STL.64 [R1+0x22e8], R20 ;  /* 0x0022e81401007387 */ /* 0x0001e40000100a00 */
[----:B0-----:R-:W-:-:S02]  /*17af0*/  IMAD.MOV.U32 R20, RZ, RZ, R29 ;  /* 0x000000ffff147224 */ /* 0x001fc400078e001d */
[----:B------:R-:W-:-:S05]  /*17b00*/  IMAD.MOV.U32 R21, RZ, RZ, R3 ;  /* 0x000000ffff157224 */ /* 0x000fca00078e0003 */
[----:B------:R0:W-:Y:S04]  /*17b10*/  STL.64 [R1+0x23e0], R20 ;  /* 0x0023e01401007387 */ /* 0x0001e80000100a00 */
[----:B0-----:R-:W3:Y:S04]  /*17b20*/  LDL.64 R20, [R1+0x50] ;  /* 0x0000500001147983 */ /* 0x001ee80000100a00 */
[----:B---3--:R-:W-:Y:S01]  /*17b30*/  STL.64 [R1+0x23f8], R20 ;  /* 0x0023f81401007387 */ /* 0x008fe20000100a00 */
[----:B------:R-:W3:Y:S02]  /*17b40*/  LDL.LU.64 R12, [R1+0x6c0] ;  /* 0x0006c000010c7983 */ /* 0x000ee40000300a00 */
[----:B------:R-:W4:Y:S01]  /*17b50*/  LDL.LU.64 R14, [R1+0x6c8] ;  /* 0x0006c800010e7983 */ /* 0x000f220000300a00 */
[----:B--2---:R-:W-:Y:S01]  /*17b60*/  HMMA.16816.F32 R4, R4, R24, R16 ;  /* 0x000000180404723c */ /* 0x004fe20000001810 */
[----:B----4-:R-:W-:Y:S01]  /*17b70*/  STL.64 [R1+0x23f0], R14 ;  /* 0x0023f00e01007387 */ /* 0x010fe20000100a00 */
[----:B---3--:R0:W-:Y:S03]  /*17b80*/  STL.64 [R1+0x23e8], R12 ;  /* 0x0023e80c01007387 */ /* 0x0081e60000100a00 */
[----:B0-----:R-:W2:Y:S01]  /*17b90*/  LDL.LU.64 R12, [R1+0x6d0] ;  /* 0x0006d000010c7983 */ /* 0x001ea20000300a00 */
[----:B------:R-:W3:Y:S03]  /*17ba0*/  LDL.LU.64 R14, [R1+0x6d8] ;  /* 0x0006d800010e7983 */ /* 0x000ee60000300a00 */
[----:B---3--:R-:W-:Y:S01]  /*17bb0*/  STL.64 [R1+0x2408], R14 ;  /* 0x0024080e01007387 */ /* 0x008fe20000100a00 */
[----:B--2---:R0:W-:Y:S03]  /*17bc0*/  STL.64 [R1+0x2400], R12 ;  /* 0x0024000c01007387 */ /* 0x0041e60000100a00 */
[----:B0-----:R-:W2:Y:S01]  /*17bd0*/  LDL.LU.64 R12, [R1+0x6e0] ;  /* 0x0006e000010c7983 */ /* 0x001ea20000300a00 */
[----:B------:R-:W2:Y:S02]  /*17be0*/  LDL.LU.64 R14, [R1+0x6e8] ;  /* 0x0006e800010e7983 */ /* 0x000ea40000300a00 */
[----:B------:R-:W3:Y:S02]  /*17bf0*/  LDL.LU.64 R16, [R1+0x6a0] ;  /* 0x0006a00001107983 */ /* 0x000ee40000300a00 */
[----:B------:R-:W3:Y:S05]  /*17c00*/  LDL.LU.64 R18, [R1+0x6a8] ;  /* 0x0006a80001127983 */ /* 0x000eea0000300a00 */
[----:B------:R-:W-:Y:S01]  /*17c10*/  STL.64 [R1+0x6f0], R4 ;  /* 0x0006f00401007387 */ /* 0x000fe20000100a00 */
[----:B------:R-:W-:Y:S02]  /*17c20*/  STL.64 [R1+0x6f8], R6 ;  /* 0x0006f80601007387 */ /* 0x000fe40000100a00 */
[----:B------:R-:W0:Y:S04]  /*17c30*/  LDSM.16.MT88.4 R4, [R28+0x300] ;  /* 0x000300001c04783b */ /* 0x000e280000004200 */
[----:B------:R1:W-:Y:S02]  /*17c40*/  STL.64 [R1+0x23c0], R24 ;  /* 0x0023c01801007387 */ /* 0x0003e40000100a00 */
[----:B-1----:R-:W4:Y:S04]  /*17c50*/  LDL.64 R24, [R1+0x30] ;  /* 0x0000300001187983 */ /* 0x002f280000100a00 */
[----:B0-----:R-:W-:Y:S01]  /*17c60*/  STL.64 [R1+0x2288], R6 ;  /* 0x0022880601007387 */ /* 0x001fe20000100a00 */
[----:B------:R0:W-:Y:S03]  /*17c70*/  STL.64 [R1+0x2280], R4 ;  /* 0x0022800401007387 */ /* 0x0001e60000100a00 */
[----:B0-----:R-:W3:Y:S01]  /*17c80*/  LDL.64 R4, [R1] ;  /* 0x0000000001047983 */ /* 0x001ee20000100a00 */
[----:B------:R-:W-:-:S02]  /*17c90*/  IMAD.MOV.U32 R20, RZ, RZ, R2 ;  /* 0x000000ffff147224 */ /* 0x000fc400078e0002 */
[----:B------:R-:W-:-:S07]  /*17ca0*/  IMAD.MOV.U32 R21, RZ, RZ, R0 ;  /* 0x000000ffff157224 */ /* 0x000fce00078e0000 */
[C---:B--2---:R-:W-:Y:S01]  /*17cb0*/  HMMA.16816.F32 R20, R8.reuse, R20, R12 ;  /* 0x000000140814723c */ /* 0x044fe2000000180c */
[----:B---3--:R0:W-:Y:S04]  /*17cc0*/  STL.64 [R1+0x23d0], R4 ;  /* 0x0023d00401007387 */ /* 0x0081e80000100a00 */
[----:B0-----:R-:W4:Y:S01]  /*17cd0*/  LDL.LU.64 R4, [R1+0x6b0] ;  /* 0x0006b00001047983 */ /* 0x001f220000300a00 */
[----:B------:R-:W4:Y:S02]  /*17ce0*/  LDL.LU.64 R6, [R1+0x6b8] ;  /* 0x0006b80001067983 */ /* 0x000f240000300a00 */
[----:B------:R-:W2:Y:S02]  /*17cf0*/  LDL.LU.64 R14, [R1+0x2408] ;  /* 0x00240800010e7983 */ /* 0x000ea40000300a00 */
[----:B------:R-:W2:Y:S11]  /*17d00*/  LDL.LU.64 R12, [R1+0x2400] ;  /* 0x00240000010c7983 */ /* 0x000eb60000300a00 */
[----:B------:R-:W-:Y:S02]  /*17d10*/  @!UPT UIADD3 URZ, URZ, URZ, URZ ;  /* 0x0000003f3f3ff290 */ /* 0x000fe4000fffe03f */
        /* <DEDUP_REMOVED lines=12> */
[----:B--2---:R-:W-:Y:S11]  /*17de0*/  HMMA.16816.F32 R12, R8, R20, R12 ;  /* 0x00000014080c723c */ /* 0x004ff6000000180c */
[----:B------:R-:W-:Y:S11]  /*17df0*/  @!UPT UIADD3 URZ, URZ, URZ, URZ ;  /* 0x0000003f3f3ff290 */ /* 0x000ff6000fffe03f */
[----:B------:R-:W-:Y:S01]  /*17e00*/  @!UPT UIADD3 URZ, URZ, URZ, URZ ;  /* 0x0000003f3f3ff290 */ /* 0x000fe2000fffe03f */
[----:B------:R0:W-:Y:S01]  /*17e10*/  STL.64 [R1+0x6c0], R12 ;  /* 0x0006c00c01007387 */ /* 0x0001e20000100a00 */
[----:B------:R-:W-:Y:S03]  /*17e20*/  STL.64 [R1+0x6c8], R14 ;  /* 0x0006c80e01007387 */ /* 0x000fe60000100a00 */
[----:B0-----:R-:W2:Y:S01]  /*17e30*/  LDL.LU.64 R12, [R1+0x23d8] ;  /* 0x0023d800010c7983 */ /* 0x001ea20000300a00 */
[----:B------:R0:W-:Y:S02]  /*17e40*/  STL.64 [R1+0x2380], R20 ;  /* 0x0023801401007387 */ /* 0x0001e40000100a00 */
[----:B0-----:R-:W-:Y:S02]  /*17e50*/  IMAD.MOV.U32 R20, RZ, RZ, R2 ;  /* 0x000000ffff147224 */ /* 0x001fe400078e0002 */
[----:B------:R-:W-:-:S05]  /*17e60*/  IMAD.MOV.U32 R21, RZ, RZ, R0 ;  /* 0x000000ffff157224 */ /* 0x000fca00078e0000 */
[----:B------:R0:W-:Y:S04]  /*17e70*/  STL.64 [R1+0x2398], R20 ;  /* 0x0023981401007387 */ /* 0x0001e80000100a00 */
[----:B0-----:R-:W3:Y:S01]  /*17e80*/  LDL.64 R20, [R1+0x60] ;  /* 0x0000600001147983 */ /* 0x001ee20000100a00 */
[C---:B----4-:R-:W-:Y:S01]  /*17e90*/  HMMA.16816.F32 R4, R8.reuse, R24, R4 ;  /* 0x000000180804723c */ /* 0x050fe20000001804 */
[----:B------:R-:W-:Y:S02]  /*17ea0*/  IMAD.MOV.U32 R2, RZ, RZ, R24 ;  /* 0x000000ffff027224 */ /* 0x000fe400078e0018 */
[----:B------:R-:W-:Y:S01]  /*17eb0*/  IMAD.MOV.U32 R0, RZ, RZ, R25 ;  /* 0x000000ffff007224 */ /* 0x000fe200078e0019 */
[----:B---3--:R0:W-:Y:S04]  /*17ec0*/  STL.64 [R1+0x23c8], R20 ;  /* 0x0023c81401007387 */ /* 0x0081e80000100a00 */
[----:B0-----:R-:W3:Y:S11]  /*17ed0*/  LDL.64 R20, [R1+0x10] ;  /* 0x0000100001147983 */ /* 0x001ef60000100a00 */
[----:B------:R-:W-:Y:S04]  /*17ee0*/  @!UPT UIADD3 URZ, URZ, URZ, URZ ;  /* 0x0000003f3f3ff290 */ /* 0x000fe8000fffe03f */
[----:B------:R-:W-:Y:S02]  /*17ef0*/  STL.64 [R1+0x6b0], R4 ;  /* 0x0006b00401007387 */ /* 0x000fe40000100a00 */
[----:B------:R2:W-:Y:S02]  /*17f00*/  STL.64 [R1+0x6b8], R6 ;  /* 0x0006b80601007387 */ /* 0x0005e40000100a00 */
[C---:B--2---:R-:W-:Y:S01]  /*17f10*/  HMMA.16816.F32 R4, R8.reuse, R12, R16 ;  /* 0x0000000c0804723c */ /* 0x044fe20000001810 */
[----:B------:R-:W-:Y:S02]  /*17f20*/  IMAD.MOV.U32 R29, RZ, RZ, R12 ;  /* 0x000000ffff1d7224 */ /* 0x000fe400078e000c */
[----:B------:R-:W-:Y:S11]  /*17f30*/  IMAD.MOV.U32 R3, RZ, RZ, R13 ;  /* 0x000000ffff037224 */ /* 0x000ff600078e000d */
[----:B------:R-:W-:Y:S09]  /*17f40*/  @!UPT UIADD3 URZ, URZ, URZ, URZ ;  /* 0x0000003f3f3ff290 */ /* 0x000ff2000fffe03f */
[----:B------:R0:W-:Y:S01]  /*17f50*/  STL.64 [R1+0x6a0], R4 ;  /* 0x0006a00401007387 */ /* 0x0001e20000100a00 */
[----:B------:R1:W-:Y:S03]  /*17f60*/  STL.64 [R1+0x6a8], R6 ;  /* 0x0006a80601007387 */ /* 0x0003e60000100a00 */
[----:B0-----:R-:W3:Y:S01]  /*17f70*/  LDL.LU.64 R4, [R1+0x690] ;  /* 0x0006900001047983 */ /* 0x001ee20000300a00 */
[----:B-1----:R-:W3:Y:S02]  /*17f80*/  LDL.LU.64 R6, [R1+0x698] ;  /* 0x0006980001067983 */ /* 0x002ee40000300a00 */
[----:B------:R-:W2:Y:S02]  /*17f90*/  LDL.LU.64 R24, [R1+0x680] ;  /* 0x0006800001187983 */ /* 0x000ea40000300a00 */
[----:B------:R-:W2:Y:S01]  /*17fa0*/  LDL.LU.64 R26, [R1+0x688] ;  /* 0x00068800011a7983 */ /* 0x000ea20000300a00 */
[----:B------:R-:W4:Y:S01]  /*17fb0*/  LDL.LU.64 R12, [R1+0x4b0] ;  /* 0x0004b000010c7983 */ /* 0x000f220000300a00 */
[----:B------:R-:W4:Y:S02]  /*17fc0*/  LDL.LU.64 R14, [R1+0x4b8] ;  /* 0x0004b800010e7983 */ /* 0x000f240000300a00 */
[----:B------:R-:W2:Y:S02]  /*17fd0*/  LDL.LU.64 R16, [R1+0x460] ;  /* 0x0004600001107983 */ /* 0x000ea40000300a00 */
[----:B------:R-:W2:Y:S02]  /*17fe0*/  LDL.LU.64 R18, [R1+0x468] ;  /* 0x0004680001127983 */ /* 0x000ea40000300a00 */
        /* <DEDUP_REMOVED lines=8> */
[----:B------:R-:W2:Y:S11]  /*18070*/  LDL.LU.64 R18, [R1+0x498] ;  /* 0x0004980001127983 */ /* 0x000eb60000300a00 */
[----:B------:R-:W-:Y:S05]  /*18080*/  @!UPT UIADD3 URZ, URZ, URZ, URZ ;  /* 0x0000003f3f3ff290 */ /* 0x000fea000fffe03f */
[----:B------:R0:W-:Y:S02]  /*18090*/  STL.64 [R1+0x690], R4 ;  /* 0x0006900401007387 */ /* 0x0001e40000100a00 */
[----:B------:R1:W-:Y:S01]  /*180a0*/  STL.64 [R1+0x698], R6 ;  /* 0x0006980601007387 */ /* 0x0003e20000100a00 */
[----:B0-----:R-:W3:Y:S01]  /*180b0*/  LDL.LU.64 R4, [R1+0x23d0] ;  /* 0x0023d00001047983 */ /* 0x001ee20000300a00 */
[----:B-1----:R-:W-:Y:S02]  /*180c0*/  IMAD.MOV.U32 R7, RZ, RZ, R20 ;  /* 0x000000ffff077224 */ /* 0x002fe400078e0014 */
[----:B------:R-:W-:Y:S02]  /*180d0*/  IMAD.MOV.U32 R6, RZ, RZ, R21 ;  /* 0x000000ffff067224 */ /* 0x000fe400078e0015 */
[----:B------:R-:W2:Y:S01]  /*180e0*/  LDL.LU.64 R20, [R1+0x23c8] ;  /* 0x0023c80001147983 */ /* 0x000ea20000300a00 */
[----:B---3--:R-:W-:Y:S11]  /*180f0*/  HMMA.16816.F32 R24, R8, R4, R24 ;  /* 0x000000040818723c */ /* 0x008ff60000001818 */
[----:B------:R-:W-:Y:S11]  /*18100*/  @!UPT UIADD3 URZ, URZ, URZ, URZ ;  /* 0x0000003f3f3ff290 */ /* 0x000ff6000fffe03f */
[----:B------:R-:W-:Y:S01]  /*18110*/  @!UPT UIADD3 URZ, URZ, URZ, URZ ;  /* 0x0000003f3f3ff290 */ /* 0x000fe2000fffe03f */
[----:B------:R0:W-:Y:S01]  /*18120*/  STL.64 [R1+0x680], R24 ;  /* 0x0006801801007387 */ /* 0x0001e20000100a00 */
[----:B------:R-:W-:Y:S03]  /*18130*/  STL.64 [R1+0x688], R26 ;  /* 0x0006881a01007387 */ /* 0x000fe60000100a00 */
[----:B0-----:R-:W4:Y:S01]  /*18140*/  LDL.LU.64 R24, [R1+0x23c0] ;  /* 0x0023c00001187983 */ /* 0x001f220000300a00 */
[----:B------:R0:W-:Y:S02]  /*18150*/  STL.64 [R1+0x2358], R4 ;  /* 0x0023580401007387 */ /* 0x0001e40000100a00 */
[----:B0-----:R-:W-:Y:S02]  /*18160*/  IMAD.MOV.U32 R4, RZ, RZ, R7 ;  /* 0x000000ffff047224 */ /* 0x001fe400078e0007 */
[----:B------:R-:W-:-:S05]  /*18170*/  IMAD.MOV.U32 R5, RZ, RZ, R6 ;  /* 0x000000ffff057224 */ /* 0x000fca00078e0006 */
[----:B------:R0:W-:Y:S04]  /*18180*/  STL.64 [R1+0x2370], R4 ;  /* 0x0023700401007387 */ /* 0x0001e80000100a00 */
[----:B0-----:R-:W3:Y:S01]  /*18190*/  LDL.LU.64 R4, [R1+0x470] ;  /* 0x0004700001047983 */ /* 0x001ee20000300a00 */
[----:B------:R-:W3:Y:S01]  /*181a0*/  LDL.LU.64 R6, [R1+0x478] ;  /* 0x0004780001067983 */ /* 0x000ee20000300a00 */
[----:B----4-:R-:W-:Y:S02]  /*181b0*/  HMMA.16816.F32 R8, R8, R24, R12 ;  /* 0x000000180808723c */ /* 0x010fe4000000180c */
[----:B------:R-:W4:Y:S01]  /*181c0*/  LDL.LU.64 R14, [R1+0x23b8] ;  /* 0x0023b800010e7983 */ /* 0x000f220000300a00 */
[----:B------:R-:W4:Y:S11]  /*181d0*/  LDL.LU.64 R12, [R1+0x23b0] ;  /* 0x0023b000010c7983 */ /* 0x000f360000300a00 */
[----:B------:R-:W-:Y:S09]  /*181e0*/  @!UPT UIADD3 URZ, URZ, URZ, URZ ;  /* 0x0000003f3f3ff290 */ /* 0x000ff2000fffe03f */
[----:B------:R0:W-:Y:S01]  /*181f0*/  STL.64 [R1+0x4b0], R8 ;  /* 0x0004b00801007387 */ /* 0x0001e20000100a00 */
[----:B------:R-:W-:Y:S02]  /*18200*/  STL.64 [R1+0x4b8], R10 ;  /* 0x0004b80a01007387 */ /* 0x000fe40000100a00 */
[----:B0-----:R-:W-:Y:S02]  /*18210*/  IMAD.MOV.U32 R8, RZ, RZ, R2 ;  /* 0x000000ffff087224 */ /* 0x001fe400078e0002 */
[----:B------:R-:W-:Y:S02]  /*18220*/  IMAD.MOV.U32 R9, RZ, RZ, R0 ;  /* 0x000000ffff097224 */ /* 0x000fe400078e0000 */
[----:B--2---:R-:W-:Y:S02]  /*18230*/  IMAD.MOV.U32 R2, RZ, RZ, R20 ;  /* 0x000000ffff027224 */ /* 0x004fe400078e0014 */
[----:B------:R-:W-:Y:S01]  /*18240*/  IMAD.MOV.U32 R0, RZ, RZ, R21 ;  /* 0x000000ffff007224 */ /* 0x000fe200078e0015 */
[C---:B----4-:R-:W-:Y:S11]  /*18250*/  HMMA.16816.F32 R16, R12.reuse, R20, R16 ;  /* 0x000000140c10723c */ /* 0x050ff60000001810 */
        /* <DEDUP_REMOVED lines=12> */
[----:B------:R3:W-:Y:S03]  /*18320*/  STL.64 [R1+0x488], R22 ;  /* 0x0004881601007387 */ /* 0x0007e60000100a00 */
[----:B0-----:R-:W3:Y:S02]  /*18330*/  LDL.LU.64 R20, [R1+0x2380] ;  /* 0x0023800001147983 */ /* 0x001ee40000300a00 */
[C---:B---3--:R-:W-:Y:S08]  /*18340*/  HMMA.16816.F32 R20, R12.reuse, R20, R4 ;  /* 0x000000140c14723c */ /* 0x048ff00000001804 */
[----:B--2---:R-:W-:Y:S11]  /*18350*/  HMMA.16816.F32 R4, R12, R8, R16 ;  /* 0x000000080c04723c */ /* 0x004ff60000001810 */
[----:B------:R-:W-:Y:S04]  /*18360*/  @!UPT UIADD3 URZ, URZ, URZ, URZ ;  /* 0x0000003f3f3ff290 */ /* 0x000fe8000fffe03f */
[----:B------:R-:W-:Y:S01]  /*18370*/  STL.64 [R1+0x470], R20 ;  /* 0x0004701401007387 */ /* 0x000fe20000100a00 */
[----:B------:R-:W-:Y:S07]  /*18380*/  STL.64 [R1+0x478], R22 ;  /* 0x0004781601007387 */ /* 0x000fee0000100a00 */
[----:B------:R0:W-:Y:S02]  /*18390*/  STL [R1+0x460], R4 ;  /* 0x0004600401007387 */ /* 0x0001e40000100800 */
[----:B------:R-:W-:Y:S01]  /*183a0*/  IMAD.MOV.U32 R26, RZ, RZ, R5 ;  /* 0x000000ffff1a7224 */ /* 0x000fe200078e0005 */
[----:B------:R1:W-:Y:S01]  /*183b0*/  STL [R1+0x46c], R7 ;  /* 0x00046c0701007387 */ /* 0x0003e20000100800 */
[----:B------:R-:W-:-:S03]  /*183c0*/  IMAD.MOV.U32 R27, RZ, RZ, R6 ;  /* 0x000000ffff1b7224 */ /* 0x000fc600078e0006 */
[----:B0-----:R-:W2:Y:S01]  /*183d0*/  LDL.LU.64 R4, [R1+0x450] ;  /* 0x0004500001047983 */ /* 0x001ea20000300a00 */
[----:B-1----:R-:W2:Y:S02]  /*183e0*/  LDL.LU.64 R6, [R1+0x458] ;  /* 0x0004580001067983 */ /* 0x002ea40000300a00 */
[----:B------:R-:W3:Y:S01]  /*183f0*/  LDL.LU.64 R16, [R1+0x430] ;  /* 0x0004300001107983 */ /* 0x000ee20000300a00 */
[----:B------:R-:W4:Y:S04]  /*18400*/  LDL.LU.64 R18, [R1+0x438] ;  /* 0x0004380001127983 */ /* 0x000f280000300a00 */
[----:B----4-:R-:W-:Y:S01]  /*18410*/  STL.64 [R1+0x2368], R18 ;  /* 0x0023681201007387 */ /* 0x010fe20000100a00 */
[----:B---3--:R0:W-:Y:S03]  /*18420*/  STL.64 [R1+0x2360], R16 ;  /* 0x0023601001007387 */ /* 0x0081e60000100a00 */
[----:B0-----:R-:W3:Y:S01]  /*18430*/  LDL.LU.64 R16, [R1+0x440] ;  /* 0x0004400001107983 */ /* 0x001ee20000300a00 */
[----:B------:R-:W3:Y:S02]  /*18440*/  LDL.LU.64 R18, [R1+0x448] ;  /* 0x0004480001127983 */ /* 0x000ee40000300a00 */
[----:B------:R-:W4:Y:S02]  /*18450*/  LDL.LU.64 R20, [R1+0x2e0] ;  /* 0x0002e00001147983 */ /* 0x000f240000300a00 */
[----:B------:R-:W4:Y:S01]  /*18460*/  LDL.LU.64 R22, [R1+0x2e8] ;  /* 0x0002e80001167983 */ /* 0x000f220000300a00 */
[----:B------:R0:W-:Y:S04]  /*18470*/  STL.64 [R1+0x2310], R8 ;  /* 0x0023100801007387 */ /* 0x0001e80000100a00 */
[----:B0-----:R-:W2:Y:S04]  /*18480*/  LDL.64 R8, [R1+0x40] ;  /* 0x0000400001087983 */ /* 0x001ea80000100a00 */
[----:B--2---:R0:W-:Y:S02]  /*18490*/  STL.64 [R1+0x2328], R8 ;  /* 0x0023280801007387 */ /* 0x0041e40000100a00 */
[----:B0-----:R-:W-:-:S02]  /*184a0*/  IMAD.MOV.U32 R8, RZ, RZ, R29 ;  /* 0x000000ffff087224 */ /* 0x001fc400078e001d */
[----:B------:R-:W-:Y:S01]  /*184b0*/  IMAD.MOV.U32 R9, RZ, RZ, R3 ;  /* 0x000000ffff097224 */ /* 0x000fe200078e0003 */
[----:B------:R-:W2:Y:S01]  /*184c0*/  LDL.LU R29, [R1+0x2378] ;  /* 0x00237800011d7983 */ /* 0x000ea20000300800 */
[----:B------:R-:W-:Y:S05]  /*184d0*/  STL [R1+0x2224], R27 ;  /* 0x0022241b01007387 */ /* 0x000fea0000100800 */
[C---:B------:R-:W-:Y:S01]  /*184e0*/  HMMA.16816.F32 R8, R12.reuse, R8, R4 ;  /* 0x000000080c08723c */ /* 0x040fe20000001804 */
[----:B------:R-:W-:Y:S01]  /*184f0*/  STL [R1+0x1e5c], R26 ;  /* 0x001e5c1a01007387 */ /* 0x000fe20000100800 */
[----:B------:R-:W3:Y:S11]  /*18500*/  LDL.LU.64 R4, [R1+0x2370] ;  /* 0x0023700001047983 */ /* 0x000ef60000300a00 */
[----:B------:R-:W-:Y:S10]  /*18510*/  @!UPT UIADD3 URZ, URZ, URZ, URZ ;  /* 0x0000003f3f3ff290 */ /* 0x000ff4000fffe03f */
[----:B------:R0:W-:Y:S01]  /*18520*/  STL.64 [R1+0x450], R8 ;  /* 0x0004500801007387 */ /* 0x0001e20000100a00 */
[----:B------:R1:W-:Y:S03]  /*18530*/  STL.64 [R1+0x458], R10 ;  /* 0x0004580a01007387 */ /* 0x0003e60000100a00 */
[----:B0-----:R-:W2:Y:S01]  /*18540*/  LDL.LU.64 R8, [R1+0x2c0] ;  /* 0x0002c00001087983 */ /* 0x001ea20000300a00 */
[----:B-1----:R-:W2:Y:S01]  /*18550*/  LDL.LU.64 R10, [R1+0x2c8] ;  /* 0x0002c800010a7983 */ /* 0x002ea20000300a00 */
[C---:B---3--:R-:W-:Y:S02]  /*18560*/  HMMA.16816.F32 R4, R12.reuse, R4, R16 ;  /* 0x000000040c04723c */ /* 0x048fe40000001810 */
[----:B--2---:R-:W-:Y:S01]  /*18570*/  STL.64 [R1+0x2338], R10 ;  /* 0x0023380a01007387 */ /* 0x004fe20000100a00 */
[----:B------:R-:W-:Y:S02]  /*18580*/  STL.64 [R1+0x2330], R8 ;  /* 0x0023300801007387 */ /* 0x000fe40000100a00 */
[----:B------:R-:W2:Y:S02]  /*18590*/  LDL.LU.64 R18, [R1+0x2368] ;  /* 0x0023680001127983 */ /* 0x000ea40000300a00 */
[----:B------:R-:W2:Y:S11]  /*185a0*/  LDL.LU.64 R16, [R1+0x2360] ;  /* 0x0023600001107983 */ /* 0x000eb60000300a00 */
[----:B------:R-:W-:Y:S05]  /*185b0*/  @!UPT UIADD3 URZ, URZ, URZ, URZ ;  /* 0x0000003f3f3ff290 */ /* 0x000fea000fffe03f */
[----:B------:R0:W-:Y:S01]  /*185c0*/  STL.64 [R1+0x440], R4 ;  /* 0x0004400401007387 */ /* 0x0001e20000100a00 */
[----:B------:R-:W-:Y:S03]  /*185d0*/  STL.64 [R1+0x448], R6 ;  /* 0x0004480601007387 */ /* 0x000fe60000100a00 */
[----:B0-----:R-:W2:Y:S02]  /*185e0*/  LDL.LU.64 R4, [R1+0x2358] ;  /* 0x0023580001047983 */ /* 0x001ea40000300a00 */
[C---:B--2---:R-:W-:Y:S11]  /*185f0*/  HMMA.16816.F32 R16, R12.reuse, R4, R16 ;  /* 0x000000040c10723c */ /* 0x044ff60000001810 */
[----:B------:R-:W-:Y:S11]  /*18600*/  @!UPT UIADD3 URZ, URZ, URZ, URZ ;  /* 0x0000003f3f3ff290 */ /* 0x000ff6000fffe03f */
[----:B------:R-:W-:Y:S01]  /*18610*/  @!UPT UIADD3 URZ, URZ, URZ, URZ ;  /* 0x0000003f3f3ff290 */ /* 0x000fe2000fffe03f */
[----:B------:R-:W-:Y:S01]  /*18620*/  STL.64 [R1+0x430], R16 ;  /* 0x0004301001007387 */ /* 0x000fe20000100a00 */
[----:B------:R0:W-:Y:S03]  /*18630*/  STL.64 [R1+0x438], R18 ;  /* 0x0004381201007387 */ /* 0x0001e60000100a00 */
[----:B0-----:R-:W2:Y:S01]  /*18640*/  LDL.LU.64 R18, [R1+0x2350] ;  /* 0x0023500001127983 */ /* 0x001ea20000300a00 */
[----:B------:R-:W2:Y:S02]  /*18650*/  LDL.LU.64 R16, [R1+0x2348] ;  /* 0x0023480001107983 */ /* 0x000ea40000300a00 */
[----:B------:R0:W-:Y:S02]  /*18660*/  STL.64 [R1+0x2300], R4 ;  /* 0x0023000401007387 */ /* 0x0001e40000100a00 */
[----:B0-----:R-:W3:Y:S01]  /*18670*/  LDL.64 R4, [R1+0x50] ;  /* 0x0000500001047983 */ /* 0x001ee20000100a00 */
[----:B----4-:R-:W-:Y:S01]  /*18680*/  HMMA.16816.F32 R12, R12, R24, R20 ;  /* 0x000000180c0c723c */ /* 0x010fe20000001814 */
[----:B------:R-:W-:-:S02]  /*18690*/  IMAD.MOV.U32 R8, RZ, RZ, R2 ;  /* 0x000000ffff087224 */ /* 0x000fc400078e0002 */
[----:B------:R-:W-:Y:S01]  /*186a0*/  IMAD.MOV.U32 R9, RZ, RZ, R0 ;  /* 0x000000ffff097224 */ /* 0x000fe200078e0000 */
[----:B---3--:R0:W-:Y:S04]  /*186b0*/  STL.64 [R1+0x2340], R4 ;  /* 0x0023400401007387 */ /* 0x0081e80000100a00 */
[----:B0-----:R-:W2:Y:S01]  /*186c0*/  LDL.LU.64 R4, [R1+0x2d0] ;  /* 0x0002d00001047983 */ /* 0x001ea20000300a00 */
[----:B------:R-:W2:Y:S02]  /*186d0*/  LDL.LU.64 R6, [R1+0x2d8] ;  /* 0x0002d80001067983 */ /* 0x000ea40000300a00 */
[----:B------:R-:W3:Y:S02]  /*186e0*/  LDL.LU.64 R20, [R1+0x290] ;  /* 0x0002900001147983 */ /* 0x000ee40000300a00 */
[----:B------:R-:W4:Y:S10]  /*186f0*/  LDL.LU.64 R22, [R1+0x298] ;  /* 0x0002980001167983 */ /* 0x000f340000300a00 */
[----:B------:R-:W-:Y:S01]  /*18700*/  STL.64 [R1+0x2e0], R12 ;  /* 0x0002e00c01007387 */ /* 0x000fe20000100a00 */
[----:B------:R-:W-:Y:S01]  /*18710*/  STL.64 [R1+0x2e8], R14 ;  /* 0x0002e80e01007387 */ /* 0x000fe20000100a00 */
[C---:B--2---:R-:W-:Y:S02]  /*18720*/  HMMA.16816.F32 R8, R16.reuse, R8, R4 ;  /* 0x000000081008723c */ /* 0x044fe40000001804 */
[----:B----4-:R-:W-:Y:S01]  /*18730*/  STL.64 [R1+0x2320], R22 ;  /* 0x0023201601007387 */ /* 0x010fe20000100a00 */
[----:B---3--:R0:W-:Y:S03]  /*18740*/  STL.64 [R1+0x2318], R20 ;  /* 0x0023181401007387 */ /* 0x0081e60000100a00 */
[----:B0-----:R-:W2:Y:S01]  /*18750*/  LDL.LU.64 R20, [R1+0x2b0] ;  /* 0x0002b00001147983 */ /* 0x001ea20000300a00 */
[----:B------:R-:W2:Y:S02]  /*18760*/  LDL.LU.64 R22, [R1+0x2b8] ;  /* 0x0002b80001167983 */ /* 0x000ea40000300a00 */
[----:B------:R0:W-:Y:S02]  /*18770*/  STL.64 [R1+0x22f8], R24 ;  /* 0x0022f81801007387 */ /* 0x0001e40000100a00 */
[----:B0-----:R-:W3:Y:S01]  /*18780*/  LDL.LU.64 R24, [R1+0x2a0] ;  /* 0x0002a00001187983 */ /* 0x001ee20000300a00 */
[----:B------:R-:W3:Y:S02]  /*18790*/  LDL.LU.64 R26, [R1+0x2a8] ;  /* 0x0002a800011a7983 */ /* 0x000ee40000300a00 */
[----:B------:R-:W4:Y:S02]  /*187a0*/  LDL.64 R12, [R1+0x20] ;  /* 0x00002000010c7983 */ /* 0x000f240000100a00 */
[----:B------:R-:W2:Y:S07]  /*187b0*/  LDL.LU.64 R4, [R1+0x2340] ;  /* 0x0023400001047983 */ /* 0x000eae0000300a00 */
[----:B------:R-:W-:Y:S01]  /*187c0*/  STL.64 [R1+0x2d0], R8 ;  /* 0x0002d00801007387 */ /* 0x000fe20000100a00 */
[----:B------:R0:W-:Y:S03]  /*187d0*/  STL.64 [R1+0x2d8], R10 ;  /* 0x0002d80a01007387 */ /* 0x0001e60000100a00 */
[----:B0-----:R-:W2:Y:S01]  /*187e0*/  LDL.LU.64 R10, [R1+0x2338] ;  /* 0x00233800010a7983 */ /* 0x001ea20000300a00 */
[----:B------:R-:W2:Y:S02]  /*187f0*/  LDL.LU.64 R8, [R1+0x2330] ;  /* 0x0023300001087983 */ /* 0x000ea40000300a00 */
[C---:B--2---:R-:W-:Y:S11]  /*18800*/  HMMA.16816.F32 R8, R16.reuse, R4, R8 ;  /* 0x000000041008723c */ /* 0x044ff60000001808 */
[----:B------:R-:W-:Y:S11]  /*18810*/  @!UPT UIADD3 URZ, URZ, URZ, URZ ;  /* 0x0000003f3f3ff290 */ /* 0x000ff6000fffe03f */
[----:B------:R-:W-:Y:S01]  /*18820*/  @!UPT UIADD3 URZ, URZ, URZ, URZ ;  /* 0x0000003f3f3ff290 */ /* 0x000fe2000fffe03f */
[----:B------:R0:W-:Y:S01]  /*18830*/  STL.64 [R1+0x2c0], R8 ;  /* 0x0002c00801007387 */ /* 0x0001e20000100a00 */
[----:B------:R-:W-:Y:S03]  /*18840*/  STL.64 [R1+0x2c8], R10 ;  /* 0x0002c80a01007387 */ /* 0x000fe60000100a00 */
[----:B0-----:R-:W2:Y:S01]  /*18850*/  LDL.LU.64 R8, [R1+0x2328] ;  /* 0x0023280001087983 */ /* 0x001ea20000300a00 */
[----:B------:R-:W-:Y:S02]  /*18860*/  IMAD.MOV.U32 R2, RZ, RZ, R4 ;  /* 0x000000ffff027224 */ /* 0x000fe400078e0004 */
[----:B------:R-:W-:Y:S02]  /*18870*/  IMAD.MOV.U32 R0, RZ, RZ, R5 ;  /* 0x000000ffff007224 */ /* 0x000fe400078e0005 */
[----:B------:R-:W3:Y:S01]  /*18880*/  LDL.64 R4, [R1+0x10] ;  /* 0x0000100001047983 */ /* 0x000ee20000100a00 */
[----:B--2---:R-:W-:Y:S01]  /*18890*/  HMMA.16816.F32 R20, R16, R8, R20 ;  /* 0x000000081014723c */ /* 0x004fe20000001814 */
[----:B------:R-:W-:-:S02]  /*188a0*/  IMAD.MOV.U32 R6, RZ, RZ, R8 ;  /* 0x000000ffff067224 */ /* 0x000fc400078e0008 */
[----:B------:R-:W-:Y:S11]  /*188b0*/  IMAD.MOV.U32 R3, RZ, RZ, R9 ;  /* 0x000000ffff037224 */ /* 0x000ff600078e0009 */
[----:B------:R-:W-:Y:S09]  /*188c0*/  @!UPT UIADD3 URZ, URZ, URZ, URZ ;  /* 0x0000003f3f3ff290 */ /* 0x000ff2000fffe03f */
[----:B------:R-:W-:Y:S01]  /*188d0*/  STL.64 [R1+0x2b0], R20 ;  /* 0x0002b01401007387 */ /* 0x000fe20000100a00 */
[----:B------:R0:W-:Y:S03]  /*188e0*/  STL.64 [R1+0x2b8], R22 ;  /* 0x0002b81601007387 */ /* 0x0001e60000100a00 */
[----:B0-----:R-:W4:Y:S01]  /*188f0*/  LDL.LU.64 R22, [R1+0x2320] ;  /* 0x0023200001167983 */ /* 0x001f220000300a00 */
[----:B------:R-:W4:Y:S02]  /*18900*/  LDL.LU.64 R20, [R1+0x2318] ;  /* 0x0023180001147983 */ /* 0x000f240000300a00 */
[----:B------:R-:W3:Y:S02]  /*18910*/  LDL.LU.64 R8, [R1+0x2310] ;  /* 0x0023100001087983 */ /* 0x000ee40000300a00 */
[----:B---3--:R-:W-:Y:S01]  /*18920*/  HMMA.16816.F32 R24, R16, R8, R24 ;  /* 0x000000081018723c */ /* 0x008fe20000001818 */
[----:B------:R0:W-:Y:S06]  /*18930*/  STL.64 [R1+0x22a0], R8 ;  /* 0x0022a00801007387 */ /* 0x0001ec0000100a00 */
[----:B0-----:R-:W-:-:S02]  /*18940*/  IMAD.MOV.U32 R8, RZ, RZ, R6 ;  /* 0x000000ffff087224 */ /* 0x001fc400078e0006 */
[----:B------:R-:W-:Y:S11]  /*18950*/  IMAD.MOV.U32 R9, RZ, RZ, R3 ;  /* 0x000000ffff097224 */ /* 0x000ff600078e0003 */
[----:B------:R-:W-:Y:S03]  /*18960*/  @!UPT UIADD3 URZ, URZ, URZ, URZ ;  /* 0x0000003f3f3ff290 */ /* 0x000fe6000fffe03f */
[----:B------:R-:W-:Y:S01]  /*18970*/  STL.64 [R1+0x2a0], R24 ;  /* 0x0002a01801007387 */ /* 0x000fe20000100a00 */
[----:B------:R-:W-:Y:S02]  /*18980*/  STL.64 [R1+0x2a8], R26 ;  /* 0x0002a81a01007387 */ /* 0x000fe40000100a00 */
[----:B------:R0:W-:Y:S02]  /*18990*/  STL.64 [R1+0x22b8], R8 ;  /* 0x0022b80801007387 */ /* 0x0001e40000100a00 */
[----:B0-----:R-:W-:Y:S02]  /*189a0*/  IMAD.MOV.U32 R8, RZ, RZ, R2 ;  /* 0x000000ffff087224 */ /* 0x001fe400078e0002 */
[----:B------:R-:W-:-:S05]  /*189b0*/  IMAD.MOV.U32 R9, RZ, RZ, R0 ;  /* 0x000000ffff097224 */ /* 0x000fca00078e0000 */
[----:B------:R0:W-:Y:S04]  /*189c0*/  STL.64 [R1+0x22d0], R8 ;  /* 0x0022d00801007387 */ /* 0x0001e80000100a00 */
[----:B0-----:R-:W2:Y:S01]  /*189d0*/  LDL.64 R8, [R1+0x60] ;  /* 0x0000600001087983 */ /* 0x001ea20000100a00 */
[C---:B----4-:R-:W-:Y:S03]  /*189e0*/  HMMA.16816.F32 R20, R16.reuse, R12, R20 ;  /* 0x0000000c1014723c */ /* 0x050fe60000001814 */
[----:B--2---:R0:W-:Y:S04]  /*189f0*/  STL.64 [R1+0x2308], R8 ;  /* 0x0023080801007387 */ /* 0x0041e80000100a00 */
[----:B0-----:R-:W2:Y:S01]  /*18a00*/  LDL.LU.64 R8, [R1+0x280] ;  /* 0x0002800001087983 */ /* 0x001ea20000300a00 */
[----:B------:R-:W2:Y:S11]  /*18a10*/  LDL.LU.64 R10, [R1+0x288] ;  /* 0x00028800010a7983 */ /* 0x000eb60000300a00 */
[----:B------:R-:W-:Y:S04]  /*18a20*/  @!UPT UIADD3 URZ, URZ, URZ, URZ ;  /* 0x0000003f3f3ff290 */ /* 0x000fe8000fffe03f */
[----:B------:R0:W-:Y:S02]  /*18a30*/  STL.64 [R1+0x290], R20 ;  /* 0x0002901401007387 */ /* 0x0001e40000100a00 */
[----:B------:R1:W-:Y:S01]  /*18a40*/  STL.64 [R1+0x298], R22 ;  /* 0x0002981601007387 */ /* 0x0003e20000100a00 */
[----:B------:R-:W3:Y:S01]  /*18a50*/  LDL.LU.64 R24, [R1+0x270] ;  /* 0x0002700001187983 */ /* 0x000ee20000300a00 */
[----:B------:R-:W3:Y:S03]  /*18a60*/  LDL.LU.64 R26, [R1+0x278] ;  /* 0x00027800011a7983 */ /* 0x000ee60000300a00 */
        /* <DEDUP_REMOVED lines=9> */
[----:B------:R-:W-:Y:S02]  /*18b00*/  HMMA.16816.F32 R8, R16, R4, R8 ;  /* 0x000000041008723c */ /* 0x000fe40000001808 */
[----:B--2---:R-:W-:Y:S01]  /*18b10*/  STL.64 [R1+0x22c8], R14 ;  /* 0x0022c80e01007387 */ /* 0x004fe20000100a00 */
[----:B------:R0:W-:Y:S03]  /*18b20*/  STL.64 [R1+0x22c0], R12 ;  /* 0x0022c00c01007387 */ /* 0x0001e60000100a00 */
[----:B0-----:R-:W2:Y:S01]  /*18b30*/  LDL.LU.64 R12, [R1+0x120] ;  /* 0x00012000010c7983 */ /* 0x001ea20000300a00 */
[----:B------:R-:W2:Y:S02]  /*18b40*/  LDL.LU.64 R14, [R1+0x128] ;  /* 0x00012800010e7983 */ /* 0x000ea40000300a00 */
[----:B------:R-:W-:-:S02]  /*18b50*/  IMAD.MOV.U32 R2, RZ, RZ, R4 ;  /* 0x000000ffff027224 */ /* 0x000fc400078e0004 */
[----:B------:R-:W-:Y:S01]  /*18b60*/  IMAD.MOV.U32 R0, RZ, RZ, R5 ;  /* 0x000000ffff007224 */ /* 0x000fe200078e0005 */
[----:B--2---:R-:W-:Y:S01]  /*18b70*/  STL.64 [R1+0x22e0], R14 ;  /* 0x0022e00e01007387 */ /* 0x004fe20000100a00 */
[----:B------:R0:W-:Y:S03]  /*18b80*/  STL.64 [R1+0x22d8], R12 ;  /* 0x0022d80c01007387 */ /* 0x0001e60000100a00 */
[----:B0-----:R-:W2:Y:S01]  /*18b90*/  LDL.LU.64 R12, [R1+0x130] ;  /* 0x00013000010c7983 */ /* 0x001ea20000300a00 */
[----:B------:R-:W2:Y:S06]  /*18ba0*/  LDL.LU.64 R14, [R1+0x138] ;  /* 0x00013800010e7983 */ /* 0x000eac0000300a00 */
[----:B------:R0:W-:Y:S02]  /*18bb0*/  STL.64 [R1+0x280], R8 ;  /* 0x0002800801007387 */ /* 0x0001e40000100a00 */
[----:B------:R-:W-:Y:S01]  /*18bc0*/  STL.64 [R1+0x288], R10 ;  /* 0x0002880a01007387 */ /* 0x000fe20000100a00 */
[----:B0-----:R-:W2:Y:S01]  /*18bd0*/  LDL.LU.64 R8, [R1+0x2308] ;  /* 0x0023080001087983 */ /* 0x001ea20000300a00 */
[----:B------:R-:W3:Y:S02]  /*18be0*/  LDL.LU.64 R4, [R1+0x2300] ;  /* 0x0023000001047983 */ /* 0x000ee40000300a00 */
[C---:B---3--:R-:W-:Y:S11]  /*18bf0*/  HMMA.16816.F32 R24, R16.reuse, R4, R24 ;  /* 0x000000041018723c */ /* 0x048ff60000001818 */
[----:B------:R-:W-:Y:S11]  /*18c00*/  @!UPT UIADD3 URZ, URZ, URZ, URZ ;  /* 0x0000003f3f3ff290 */ /* 0x000ff6000fffe03f */
[----:B------:R-:W-:Y:S01]  /*18c10*/  @!UPT UIADD3 URZ, URZ, URZ, URZ ;  /* 0x0000003f3f3ff290 */ /* 0x000fe2000fffe03f */
[----:B------:R0:W-:Y:S01]  /*18c20*/  STL.64 [R1+0x270], R24 ;  /* 0x0002701801007387 */ /* 0x0001e20000100a00 */
[----:B------:R-:W-:Y:S03]  /*18c30*/  STL.64 [R1+0x278], R26 ;  /* 0x0002781a01007387 */ /* 0x000fe60000100a00 */
[----:B0-----:R-:W4:Y:S01]  /*18c40*/  LDL.LU.64 R24, [R1+0x22f8] ;  /* 0x0022f80001187983 */ /* 0x001f220000300a00 */
[----:B------:R0:W-:Y:S03]  /*18c50*/  STL.64 [R1+0x2290], R4 ;  /* 0x0022900401007387 */ /* 0x0001e60000100a00 */
        /* <DEDUP_REMOVED lines=26> */
[----:B0-----:R-:W2:Y:S02]  /*18e00*/  LDL.LU.64 R8, [R1+0x22b8] ;  /* 0x0022b80001087983 */ /* 0x001ea40000300a00 */
[C---:B--2---:R-:W-:Y:S02]  /*18e10*/  HMMA.16816.F32 R8, R20.reuse, R8, R12 ;  /* 0x000000081408723c */ /* 0x044fe4000000180c */
[----:B------:R-:W2:Y:S01]  /*18e20*/  LDL.LU.64 R14, [R1+0x22b0] ;  /* 0x0022b000010e7983 */ /* 0x000ea20000300a00 */
[----:B------:R-:W2:Y:S11]  /*18e30*/  LDL.LU.64 R12, [R1+0x22a8] ;  /* 0x0022a800010c7983 */ /* 0x000eb60000300a00 */
[----:B------:R-:W-:Y:S09]  /*18e40*/  @!UPT UIADD3 URZ, URZ, URZ, URZ ;  /* 0x0000003f3f3ff290 */ /* 0x000ff2000fffe03f */
[----:B------:R0:W-:Y:S01]  /*18e50*/  STL.64 [R1+0x110], R8 ;  /* 0x0001100801007387 */ /* 0x0001e20000100a00 */
[----:B------:R-:W-:Y:S03]  /*18e60*/  STL.64 [R1+0x118], R10 ;  /* 0x0001180a01007387 */ /* 0x000fe60000100a00 */
[----:B0-----:R-:W2:Y:S02]  /*18e70*/  LDL.LU.64 R8, [R1+0x22a0] ;  /* 0x0022a00001087983 */ /* 0x001ea40000300a00 */
[C---:B--2---:R-:W-:Y:S11]  /*18e80*/  HMMA.16816.F32 R12, R20.reuse, R8, R12 ;  /* 0x00000008140c723c */ /* 0x044ff6000000180c */
[----:B------:R-:W-:Y:S11]  /*18e90*/  @!UPT UIADD3 URZ, URZ, URZ, URZ ;  /* 0x0000003f3f3ff290 */ /* 0x000ff6000fffe03f */
[----:B------:R-:W-:Y:S01]  /*18ea0*/  @!UPT UIADD3 URZ, URZ, URZ, URZ ;  /* 0x0000003f3f3ff290 */ /* 0x000fe2000fffe03f */
[----:B------:R0:W-:Y:S01]  /*18eb0*/  STL.64 [R1+0x100], R12 ;  /* 0x0001000c01007387 */ /* 0x0001e20000100a00 */
[----:B------:R-:W-:Y:S03]  /*18ec0*/  STL.64 [R1+0x108], R14 ;  /* 0x0001080e01007387 */ /* 0x000fe60000100a00 */
[----:B0-----:R-:W3:Y:S01]  /*18ed0*/  LDL.LU.64 R12, [R1+0x2298] ;  /* 0x00229800010c7983 */ /* 0x001ee20000300a00 */
[----:B------:R0:W-:Y:S03]  /*18ee0*/  STL.64 [R1+0x2248], R8 ;  /* 0x0022480801007387 */ /* 0x0001e60000100a00 */
[----:B0-----:R-:W2:Y:S04]  /*18ef0*/  LDL.64 R8, [R1+0x40] ;  /* 0x0000400001087983 */ /* 0x001ea80000100a00 */
[----:B--2---:R0:W-:Y:S04]  /*18f00*/  STL.64 [R1+0x2260], R8 ;  /* 0x0022600801007387 */ /* 0x0041e80000100a00 */
[----:B0-----:R-:W2:Y:S01]  /*18f10*/  LDL.64 R8, [R1+0x50] ;  /* 0x0000500001087983 */ /* 0x001ea20000100a00 */
[C---:B---3--:R-:W-:Y:S03]  /*18f20*/  HMMA.16816.F32 R4, R20.reuse, R12, R4 ;  /* 0x0000000c1404723c */ /* 0x048fe60000001804 */
[----:B--2---:R0:W-:Y:S04]  /*18f30*/  STL.64 [R1+0x2278], R8 ;  /* 0x0022780801007387 */ /* 0x0041e80000100a00 */
[----:B0-----:R-:W2:Y:S01]  /*18f40*/  LDL.LU.64 R8, [R1+0x5d0] ;  /* 0x0005d00001087983 */ /* 0x001ea20000300a00 */
[----:B------:R-:W2:Y:S11]  /*18f50*/  LDL.LU.64 R10, [R1+0x5d8] ;  /* 0x0005d800010a7983 */ /* 0x000eb60000300a00 */
[----:B------:R-:W-:Y:S04]  /*18f60*/  @!UPT UIADD3 URZ, URZ, URZ, URZ ;  /* 0x0000003f3f3ff290 */ /* 0x000fe8000fffe03f */
[----:B------:R0:W-:Y:S02]  /*18f70*/  STL.64 [R1+0x260], R4 ;  /* 0x0002600401007387 */ /* 0x0001e40000100a00 */
[----:B------:R-:W-:Y:S01]  /*18f80*/  STL.64 [R1+0x268], R6 ;  /* 0x0002680601007387 */ /* 0x000fe20000100a00 */
[----:B0-----:R-:W2:Y:S01]  /*18f90*/  LDL.LU.64 R4, [R1+0x2290] ;  /* 0x0022900001047983 */ /* 0x001ea20000300a00 */
[----:B------:R0:W-:Y:S03]  /*18fa0*/  STL.64 [R1+0x2240], R12 ;  /* 0x0022400c01007387 */ /* 0x0001e60000100a00 */
[----:B0-----:R-:W3:Y:S01]  /*18fb0*/  LDL.LU.64 R12, [R1+0x410] ;  /* 0x00041000010c7983 */ /* 0x001ee20000300a00 */
[----:B------:R-:W3:Y:S02]  /*18fc0*/  LDL.LU.64 R14, [R1+0x418] ;  /* 0x00041800010e7983 */ /* 0x000ee40000300a00 */
[----:B------:R-:W-:Y:S01]  /*18fd0*/  STL.64 [R1+0x2238], R16 ;  /* 0x0022381001007387 */ /* 0x000fe20000100a00 */
[C---:B--2---:R-:W-:Y:S08]  /*18fe0*/  HMMA.16816.F32 R8, R20.reuse, R4, R8 ;  /* 0x000000041408723c */ /* 0x044ff00000001808 */
[----:B---3--:R-:W-:Y:S01]  /*18ff0*/  HMMA.16816.F32 R12, R20, R16, R12 ;  /* 0x00000010140c723c */ /* 0x008fe2000000180c */
[----:B------:R-:W-:-:S02]  /*19000*/  IMAD.MOV.U32 R26, RZ, RZ, R4 ;  /* 0x000000ffff1a7224 */ /* 0x000fc400078e0004 */
[----:B------:R-:W-:Y:S11]  /*19010*/  IMAD.MOV.U32 R3, RZ, RZ, R5 ;  /* 0x000000ffff037224 */ /* 0x000ff600078e0005 */
[----:B------:R-:W-:Y:S09]  /*19020*/  @!UPT UIADD3 URZ, URZ, URZ, URZ ;  /* 0x0000003f3f3ff290 */ /* 0x000ff2000fffe03f */
[----:B------:R-:W-:Y:S01]  /*19030*/  STL.64 [R1+0x410], R12 ;  /* 0x0004100c01007387 */ /* 0x000fe20000100a00 */
[----:B------:R-:W-:Y:S02]  /*19040*/  STL.64 [R1+0x418], R14 ;  /* 0x0004180e01007387 */ /* 0x000fe40000100a00 */
[----:B------:R0:W-:Y:S02]  /*19050*/  STL.64 [R1+0x5d0], R8 ;  /* 0x0005d00801007387 */ /* 0x0001e40000100a00 */
[----:B------:R1:W-:Y:S01]  /*19060*/  STL.64 [R1+0x5d8], R10 ;  /* 0x0005d80a01007387 */ /* 0x0003e20000100a00 */
[----:B------:R-:W2:Y:S01]  /*19070*/  LDL.LU.64 R4, [R1+0x5c0] ;  /* 0x0005c00001047983 */ /* 0x000ea20000300a00 */
[----:B------:R-:W2:Y:S03]  /*19080*/  LDL.LU.64 R6, [R1+0x5c8] ;  /* 0x0005c80001067983 */ /* 0x000ea60000300a00 */
[----:B0-----:R-:W3:Y:S01]  /*19090*/  LDL.LU.64 R8, [R1+0x780] ;  /* 0x0007800001087983 */ /* 0x001ee20000300a00 */
[----:B-1----:R-:W3:Y:S02]  /*190a0*/  LDL.LU.64 R10, [R1+0x788] ;  /* 0x00078800010a7983 */ /* 0x002ee40000300a00 */
[----:B------:R-:W4:Y:S02]  /*190b0*/  LDL.LU.64 R12, [R1+0x750] ;  /* 0x00075000010c7983 */ /* 0x000f240000300a00 */
[----:B------:R-:W2:Y:S02]  /*190c0*/  LDL.LU.64 R14, [R1+0x758] ;  /* 0x00075800010e7983 */ /* 0x000ea40000300a00 */
[----:B--2---:R-:W-:Y:S01]  /*190d0*/  STL.64 [R1+0x2258], R14 ;  /* 0x0022580e01007387 */ /* 0x004fe20000100a00 */
[----:B----4-:R0:W-:Y:S03]  /*190e0*/  STL.64 [R1+0x2250], R12 ;  /* 0x0022500c01007387 */ /* 0x0101e60000100a00 */
[----:B0-----:R-:W2:Y:S01]  /*190f0*/  LDL.LU.64 R12, [R1+0x760] ;  /* 0x00076000010c7983 */ /* 0x001ea20000300a00 */
[----:B------:R-:W4:Y:S01]  /*19100*/  LDL.LU.64 R14, [R1+0x768] ;  /* 0x00076800010e7983 */ /* 0x000f220000300a00 */
[----:B------:R-:W-:Y:S02]  /*19110*/  HMMA.16816.F32 R20, R20, R24, R4 ;  /* 0x000000181414723c */ /* 0x000fe40000001804 */
[----:B----4-:R-:W-:Y:S01]  /*19120*/  STL.64 [R1+0x2270], R14 ;  /* 0x0022700e01007387 */ /* 0x010fe20000100a00 */
[----:B--2---:R0:W-:Y:S03]  /*19130*/  STL.64 [R1+0x2268], R12 ;  /* 0x0022680c01007387 */ /* 0x0041e60000100a00 */
[----:B0-----:R-:W2:Y:S01]  /*19140*/  LDL.LU.64 R12, [R1+0x770] ;  /* 0x00077000010c7983 */ /* 0x001ea20000300a00 */
[----:B------:R-:W2:Y:S02]  /*19150*/  LDL.LU.64 R14, [R1+0x778] ;  /* 0x00077800010e7983 */ /* 0x000ea40000300a00 */
[----:B------:R-:W4:Y:S02]  /*19160*/  LDL.LU.64 R16, [R1+0x740] ;  /* 0x0007400001107983 */ /* 0x000f240000300a00 */
[----:B------:R-:W4:Y:S01]  /*19170*/  LDL.LU.64 R18, [R1+0x748] ;  /* 0x0007480001127983 */ /* 0x000f220000300a00 */
[----:B------:R-:W3:Y:S01]  /*19180*/  LDL.LU.64 R6, [R1+0x2288] ;  /* 0x0022880001067983 */ /* 0x000ee20000300a00 */
[----:B------:R-:W3:Y:S10]  /*19190*/  LDL.LU.64 R4, [R1+0x2280] ;  /* 0x0022800001047983 */ /* 0x000ef40000300a00 */
[----:B------:R0:W-:Y:S02]  /*191a0*/  STL.64 [R1+0x5c0], R20 ;  /* 0x0005c01401007387 */ /* 0x0001e40000100a00 */
[----:B------:R-:W-:Y:S02]  /*191b0*/  STL.64 [R1+0x5c8], R22 ;  /* 0x0005c81601007387 */ /* 0x000fe40000100a00 */
[----:B0-----:R-:W-:-:S02]  /*191c0*/  IMAD.MOV.U32 R20, RZ, RZ, R26 ;  /* 0x000000ffff147224 */ /* 0x001fc400078e001a */
[----:B------:R-:W-:-:S05]  /*191d0*/  IMAD.MOV.U32 R21, RZ, RZ, R3 ;  /* 0x000000ffff157224 */ /* 0x000fca00078e0003 */
[----:B------:R0:W-:Y:S01]  /*191e0*/  STL.64 [R1+0x2230], R20 ;  /* 0x0022301401007387 */ /* 0x0001e20000100a00 */
[----:B------:R-:W-:Y:S02]  /*191f0*/  STL [R1+0x2228], R25 ;  /* 0x0022281901007387 */ /* 0x000fe40000100800 */
[----:B0-----:R-:W-:Y:S02]  /*19200*/  IMAD.MOV.U32 R20, RZ, RZ, R2 ;  /* 0x000000ffff147224 */ /* 0x001fe400078e0002 */
[----:B------:R-:W-:-:S07]  /*19210*/  IMAD.MOV.U32 R21, RZ, RZ, R0 ;  /* 0x000000ffff157224 */ /* 0x000fce00078e0000 */
[C---:B---3--:R-:W-:Y:S01]  /*19220*/  HMMA.16816.F32 R20, R4.reuse, R20, R8 ;  /* 0x000000140414723c */ /* 0x048fe20000001808 */
[----:B------:R-:W2:Y:S11]  /*19230*/  LDL.LU.64 R8, [R1+0x2278] ;  /* 0x0022780001087983 */ /* 0x000eb60000300a00 */
[----:B------:R-:W-:Y:S11]  /*19240*/  @!UPT UIADD3 URZ, URZ, URZ, URZ ;  /* 0x0000003f3f3ff290 */ /* 0x000ff6000fffe03f */
[----:B------:R0:W-:Y:S01]  /*19250*/  STL.64 [R1+0x780], R20 ;  /* 0x0007801401007387 */ /* 0x0001e20000100a00 */
[----:B------:R1:W-:Y:S03]  /*19260*/  STL.64 [R1+0x788], R22 ;  /* 0x0007881601007387 */ /* 0x0003e60000100a00 */
[----:B0-----:R-:W3:Y:S01]  /*19270*/  LDL.LU.64 R20, [R1+0x730] ;  /* 0x0007300001147983 */ /* 0x001ee20000300a00 */
[----:B-1----:R-:W3:Y:S01]  /*19280*/  LDL.LU.64 R22, [R1+0x738] ;  /* 0x0007380001167983 */ /* 0x002ee20000300a00 */
        /* <DEDUP_REMOVED lines=9> */
[----:B--2---:R-:W-:Y:S01]  /*19320*/  HMMA.16816.F32 R12, R4, R8, R12 ;  /* 0x00000008040c723c */ /* 0x004fe2000000180c */
[----:B------:R-:W-:-:S02]  /*19330*/  IMAD.MOV.U32 R0, RZ, RZ, R8 ;  /* 0x000000ffff007224 */ /* 0x000fc400078e0008 */
        /* <DEDUP_REMOVED lines=8> */
[----:B------:R-:W4:Y:S11]  /*193c0*/  LDL.LU.64 R12, [R1+0x2240] ;  /* 0x00224000010c7983 */ /* 0x000f360000300a00 */
[----:B------:R-:W-:Y:S11]  /*193d0*/  @!UPT UIADD3 URZ, URZ, URZ, URZ ;  /* 0x0000003f3f3ff290 */ /* 0x000ff6000fffe03f */
[----:B------:R-:W-:Y:S01]  /*193e0*/  STL.64 [R1+0x750], R8 ;  /* 0x0007500801007387 */ /* 0x000fe20000100a00 */
[----:B------:R-:W-:Y:S02]  /*193f0*/  STL.64 [R1+0x758], R10 ;  /* 0x0007580a01007387 */ /* 0x000fe40000100a00 */
[----:B------:R-:W-:Y:S01]  /*19400*/  LDSM.16.MT88.4 R8, [R28+0x380] ;  /* 0x000380001c08783b */ /* 0x000fe20000004200 */
[C---:B----4-:R-:W-:Y:S11]  /*19410*/  HMMA.16816.F32 R16, R4.reuse, R12, R16 ;  /* 0x0000000c0410723c */ /* 0x050ff60000001810 */
[----:B------:R-:W-:Y:S11]  /*19420*/  @!UPT UIADD3 URZ, URZ, URZ, URZ ;  /* 0x0000003f3f3ff290 */ /* 0x000ff6000fffe03f */
[----:B------:R-:W-:Y:S01]  /*19430*/  @!UPT UIADD3 URZ, URZ, URZ, URZ ;  /* 0x0000003f3f3ff290 */ /* 0x000fe2000fffe03f */
[----:B------:R0:W-:Y:S01]  /*19440*/  STL.64 [R1+0x740], R16 ;  /* 0x0007401001007387 */ /* 0x0001e20000100a00 */
[----:B------:R-:W-:Y:S03]  /*19450*/  STL.64 [R1+0x748], R18 ;  /* 0x0007481201007387 */ /* 0x000fe60000100a00 */
[----:B0-----:R-:W3:Y:S01]  /*19460*/  LDL.LU.64 R16, [R1+0x2238] ;  /* 0x0022380001107983 */ /* 0x001ee20000300a00 */
[----:B------:R-:W-:Y:S02]  /*19470*/  IMAD.MOV.U32 R25, RZ, RZ, R12 ;  /* 0x000000ffff197224 */ /* 0x000fe400078e000c */
[----:B------:R-:W-:Y:S02]  /*19480*/  IMAD.MOV.U32 R27, RZ, RZ, R13 ;  /* 0x000000ffff1b7224 */ /* 0x000fe400078e000d */
[----:B------:R-:W0:Y:S04]  /*19490*/  LDSM.16.MT88.4 R12, [R29] ;  /* 0x000000001d0c783b */ /* 0x000e280000004200 */
[----:B0-----:R-:W-:Y:S01]  /*194a0*/  STL.64 [R1+0x2198], R14 ;  /* 0x0021980e01007387 */ /* 0x001fe20000100a00 */
[----:B------:R0:W-:Y:S03]  /*194b0*/  STL.64 [R1+0x2190], R12 ;  /* 0x0021900c01007387 */ /* 0x0001e60000100a00 */
[----:B0-----:R-:W2:Y:S01]  /*194c0*/  LDL.LU.64 R12, [R1+0x720] ;  /* 0x00072000010c7983 */ /* 0x001ea20000300a00 */
[----:B------:R-:W2:Y:S01]  /*194d0*/  LDL.LU.64 R14, [R1+0x728] ;  /* 0x00072800010e7983 */ /* 0x000ea20000300a00 */
[C---:B---3--:R-:W-:Y:S02]  /*194e0*/  HMMA.16816.F32 R16, R4.reuse, R16, R20 ;  /* 0x000000100410723c */ /* 0x048fe40000001814 */
[----:B------:R-:W2:Y:S11]  /*194f0*/  LDL.LU.64 R20, [R1+0x2230] ;  /* 0x0022300001147983 */ /* 0x000eb60000300a00 */
[----:B------:R-:W-:Y:S10]  /*19500*/  @!UPT UIADD3 URZ, URZ, URZ, URZ ;  /* 0x0000003f3f3ff290 */ /* 0x000ff4000fffe03f */
[----:B------:R-:W-:Y:S01]  /*19510*/  STL.64 [R1+0x730], R16 ;  /* 0x0007301001007387 */ /* 0x000fe20000100a00 */
[----:B------:R-:W-:Y:S02]  /*19520*/  STL.64 [R1+0x738], R18 ;  /* 0x0007381201007387 */ /* 0x000fe40000100a00 */
[----:B------:R-:W0:Y:S02]  /*19530*/  LDSM.16.MT88.4 R16, [R29+0x80] ;  /* 0x000080001d10783b */ /* 0x000e240000004200 */
[----:B0-----:R-:W-:Y:S02]  /*19540*/  STL.64 [R1+0x2118], R18 ;  /* 0x0021181201007387 */ /* 0x001fe40000100a00 */
[----:B------:R2:W-:Y:S02]  /*19550*/  STL.64 [R1+0x2110], R16 ;  /* 0x0021101001007387 */ /* 0x0005e40000100a00 */
[----:B--2---:R-:W-:Y:S01]  /*19560*/  HMMA.16816.F32 R16, R4, R20, R12 ;  /* 0x000000140410723c */ /* 0x004fe2000000180c */
[----:B------:R-:W0:Y:S04]  /*19570*/  LDSM.16.MT88.4 R20, [R29+0x100] ;  /* 0x000100001d14783b */ /* 0x000e280000004200 */
[----:B------:R-:W2:Y:S01]  /*19580*/  LDL.LU.64 R12, [R1+0x5b0] ;  /* 0x0005b000010c7983 */ /* 0x000ea20000300a00 */
[----:B------:R-:W2:Y:S11]  /*19590*/  LDL.LU.64 R14, [R1+0x5b8] ;  /* 0x0005b800010e7983 */ /* 0x000eb60000300a00 */
[----:B------:R-:W-:Y:S06]  /*195a0*/  @!UPT UIADD3 URZ, URZ, URZ, URZ ;  /* 0x0000003f3f3ff290 */ /* 0x000fec000fffe03f */
[----:B------:R-:W-:Y:S01]  /*195b0*/  STL.64 [R1+0x720], R16 ;  /* 0x0007201001007387 */ /* 0x000fe20000100a00 */
[----:B------:R-:W-:Y:S03]  /*195c0*/  STL.64 [R1+0x728], R18 ;  /* 0x0007281201007387 */ /* 0x000fe60000100a00 */
[----:B0-----:R-:W-:Y:S01]  /*195d0*/  STL.64 [R1+0x20a0], R22 ;  /* 0x0020a01601007387 */ /* 0x001fe20000100a00 */
[----:B------:R0:W-:Y:S03]  /*195e0*/  STL.64 [R1+0x2098], R20 ;  /* 0x0020981401007387 */ /* 0x0001e60000100a00 */
[----:B0-----:R-:W3:Y:S04]  /*195f0*/  LDL.64 R20, [R1] ;  /* 0x0000000001147983 */ /* 0x001ee80000100a00 */
[----:B---3--:R0:W-:Y:S04]  /*19600*/  STL.64 [R1+0x21a0], R20 ;  /* 0x0021a01401007387 */ /* 0x0081e80000100a00 */
[----:B0-----:R-:W3:Y:S04]  /*19610*/  LDL.64 R20, [R1+0x10] ;  /* 0x0000100001147983 */ /* 0x001ee80000100a00 */
[----:B---3--:R0:W-:Y:S02]  /*19620*/  STL.64 [R1+0x21b8], R20 ;  /* 0x0021b81401007387 */ /* 0x0081e40000100a00 */
[----:B0-----:R-:W-:-:S02]  /*19630*/  IMAD.MOV.U32 R20, RZ, RZ, R25 ;  /* 0x000000ffff147224 */ /* 0x001fc400078e0019 */
[----:B------:R-:W2:Y:S01]  /*19640*/  LDL.LU R25, [R1+0x2228] ;  /* 0x0022280001197983 */ /* 0x000ea20000300800 */
[----:B------:R-:W-:Y:S02]  /*19650*/  IMAD.MOV.U32 R21, RZ, RZ, R27 ;  /* 0x000000ffff157224 */ /* 0x000fe400078e001b */
[----:B------:R-:W3:Y:S03]  /*19660*/  LDL.LU R27, [R1+0x2224] ;  /* 0x00222400011b7983 */ /* 0x000ee60000300800 */
[----:B------:R0:W-:Y:S04]  /*19670*/  STL.64 [R1+0x21d0], R20 ;  /* 0x0021d01401007387 */ /* 0x0001e80000100a00 */
[----:B0-----:R-:W4:Y:S01]  /*19680*/  LDL.64 R20, [R1+0x30] ;  /* 0x0000300001147983 */ /* 0x001f220000100a00 */
[----:B--2---:R-:W-:Y:S03]  /*19690*/  HMMA.16816.F32 R4, R4, R24, R12 ;  /* 0x000000180404723c */ /* 0x004fe6000000180c */
[----:B----4-:R0:W-:Y:S02]  /*196a0*/  STL.64 [R1+0x21e8], R20 ;  /* 0x0021e81401007387 */ /* 0x0101e40000100a00 */
[----:B0-----:R-:W-:-:S02]  /*196b0*/  IMAD.MOV.U32 R20, RZ, RZ, R0 ;  /* 0x000000ffff147224 */ /* 0x001fc400078e0000 */
[----:B------:R-:W-:Y:S01]  /*196c0*/  IMAD.MOV.U32 R21, RZ, RZ, R26 ;  /* 0x000000ffff157224 */ /* 0x000fe200078e001a */
[----:B------:R-:W2:Y:S04]  /*196d0*/  LDL.LU R0, [R1+0x2220] ;  /* 0x0022200001007983 */ /* 0x000ea80000300800 */
[----:B------:R0:W-:Y:S02]  /*196e0*/  STL.64 [R1+0x2200], R20 ;  /* 0x0022001401007387 */ /* 0x0001e40000100a00 */
[----:B0-----:R-:W-:Y:S02]  /*196f0*/  IMAD.MOV.U32 R20, RZ, RZ, R3 ;  /* 0x000000ffff147224 */ /* 0x001fe400078e0003 */
[----:B------:R-:W-:-:S05]  /*19700*/  IMAD.MOV.U32 R21, RZ, RZ, R2 ;  /* 0x000000ffff157224 */ /* 0x000fca00078e0002 */
[----:B------:R0:W-:Y:S04]  /*19710*/  STL.64 [R1+0x2218], R20 ;  /* 0x0022181401007387 */ /* 0x0001e80000100a00 */
[----:B0-----:R-:W4:Y:S01]  /*19720*/  LDL.LU.64 R20, [R1+0x5a0] ;  /* 0x0005a00001147983 */ /* 0x001f220000300a00 */
[----:B------:R-:W4:Y:S02]  /*19730*/  LDL.LU.64 R22, [R1+0x5a8] ;  /* 0x0005a80001167983 */ /* 0x000f240000300a00 */
[----:B------:R-:W-:Y:S02]  /*19740*/  STL.64 [R1+0x5b0], R4 ;  /* 0x0005b00401007387 */ /* 0x000fe40000100a00 */
[----:B------:R-:W-:Y:S01]  /*19750*/  STL.64 [R1+0x5b8], R6 ;  /* 0x0005b80601007387 */ /* 0x000fe20000100a00 */
[----:B---3--:R-:W-:Y:S01]  /*19760*/  STL [R1+0x21b0], R27 ;  /* 0x0021b01b01007387 */ /* 0x008fe20000100800 */
[----:B------:R0:W-:Y:S03]  /*19770*/  STL.64 [R1+0x21a8], R24 ;  /* 0x0021a81801007387 */ /* 0x0001e60000100a00 */
[----:B------:R-:W1:Y:S04]  /*19780*/  LDSM.16.MT88.4 R4, [R29+0x180] ;  /* 0x000180001d04783b */ /* 0x000e680000004200 */
[----:B0-----:R-:W3:Y:S01]  /*19790*/  LDL.LU.64 R24, [R1+0x550] ;  /* 0x0005500001187983 */ /* 0x001ee20000300a00 */
[----:B------:R-:W2:Y:S03]  /*197a0*/  LDL.LU.64 R26, [R1+0x558] ;  /* 0x00055800011a7983 */ /* 0x000ea60000300a00 */
[----:B--2---:R-:W-:Y:S01]  /*197b0*/  STL.64 [R1+0x21c8], R26 ;  /* 0x0021c81a01007387 */ /* 0x004fe20000100a00 */
[----:B---3--:R0:W-:Y:S03]  /*197c0*/  STL.64 [R1+0x21c0], R24 ;  /* 0x0021c01801007387 */ /* 0x0081e60000100a00 */
[----:B0-----:R-:W2:Y:S01]  /*197d0*/  LDL.LU.64 R24, [R1+0x560] ;  /* 0x0005600001187983 */ /* 0x001ea20000300a00 */
[----:B------:R-:W3:Y:S03]  /*197e0*/  LDL.LU.64 R26, [R1+0x568] ;  /* 0x00056800011a7983 */ /* 0x000ee60000300a00 */
[----:B---3--:R-:W-:Y:S01]  /*197f0*/  STL.64 [R1+0x21e0], R26 ;  /* 0x0021e01a01007387 */ /* 0x008fe20000100a00 */
[----:B--2---:R0:W-:Y:S03]  /*19800*/  STL.64 [R1+0x21d8], R24 ;  /* 0x0021d81801007387 */ /* 0x0041e60000100a00 */
        /* <DEDUP_REMOVED lines=9> */
[----:B------:R-:W2:Y:S02]  /*198a0*/  LDL.LU.64 R26, [R1+0x598] ;  /* 0x00059800011a7983 */ /* 0x000ea40000300a00 */
[----:B------:R-:W3:Y:S02]  /*198b0*/  LDL.LU.64 R12, [R1+0x540] ;  /* 0x00054000010c7983 */ /* 0x000ee40000300a00 */
[----:B------:R-:W3:Y:S01]  /*198c0*/  LDL.LU.64 R14, [R1+0x548] ;  /* 0x00054800010e7983 */ /* 0x000ee20000300a00 */
[----:B------:R-:W2:Y:S01]  /*198d0*/  LDL.LU.64 R16, [R1+0x390] ;  /* 0x0003900001107983 */ /* 0x000ea20000300a00 */
[----:B------:R-:W2:Y:S02]  /*198e0*/  LDL.LU.64 R18, [R1+0x398] ;  /* 0x0003980001127983 */ /* 0x000ea40000300a00 */
[----:B-1----:R-:W-:Y:S02]  /*198f0*/  STL.64 [R1+0x2038], R6 ;  /* 0x0020380601007387 */ /* 0x002fe40000100a00 */
[----:B------:R0:W-:Y:S02]  /*19900*/  STL.64 [R1+0x2030], R4 ;  /* 0x0020300401007387 */ /* 0x0001e40000100a00 */
[----:B0-----:R-:W4:Y:S02]  /*19910*/  LDL.64 R4, [R1+0x60] ;  /* 0x0000600001047983 */ /* 0x001f240000100a00 */
[C---:B----4-:R-:W-:Y:S11]  /*19920*/  HMMA.16816.F32 R20, R8.reuse, R4, R20 ;  /* 0x000000040814723c */ /* 0x050ff60000001814 */
[----:B------:R-:W-:Y:S11]  /*19930*/  @!UPT UIADD3 URZ, URZ, URZ, URZ ;  /* 0x0000003f3f3ff290 */ /* 0x000ff6000fffe03f */
[----:B------:R-:W-:Y:S01]  /*19940*/  @!UPT UIADD3 URZ, URZ, URZ, URZ ;  /* 0x0000003f3f3ff290 */ /* 0x000fe2000fffe03f */
        /* <DEDUP_REMOVED lines=39> */
[----:B0-----:R-:W2:Y:S01]  /*19bc0*/  LDL.LU R27, [R1+0x21b0] ;  /* 0x0021b000011b7983 */ /* 0x001ea20000300800 */
[----:B------:R-:W4:Y:S02]  /*19bd0*/  LDL.LU.64 R24, [R1+0x21a8] ;  /* 0x0021a80001187983 */ /* 0x000f240000300a00 */
[----:B------:R-:W3:Y:S02]  /*19be0*/  LDL.LU.64 R20, [R1+0x21a0] ;  /* 0x0021a00001147983 */ /* 0x000ee40000300a00 */
[C---:B---3--:R-:W-:Y:S08]  /*19bf0*/  HMMA.16816.F32 R12, R8.reuse, R20, R12 ;  /* 0x00000014080c723c */ /* 0x048ff0000000180c */
[----:B----4-:R-:W-:Y:S11]  /*19c00*/  HMMA.16816.F32 R8, R8, R24, R16 ;  /* 0x000000180808723c */ /* 0x010ff60000001810 */
[----:B------:R-:W-:Y:S04]  /*19c10*/  @!UPT UIADD3 URZ, URZ, URZ, URZ ;  /* 0x0000003f3f3ff290 */ /* 0x000fe8000fffe03f */
[----:B------:R-:W-:Y:S01]  /*19c20*/  STL.64 [R1+0x540], R12 ;  /* 0x0005400c01007387 */ /* 0x000fe20000100a00 */
[----:B------:R0:W-:Y:S03]  /*19c30*/  STL.64 [R1+0x548], R14 ;  /* 0x0005480e01007387 */ /* 0x0001e60000100a00 */
[----:B0-----:R-:W3:Y:S01]  /*19c40*/  LDL.LU.64 R14, [R1+0x2198] ;  /* 0x00219800010e7983 */ /* 0x001ee20000300a00 */
[----:B------:R-:W3:Y:S02]  /*19c50*/  LDL.LU.64 R12, [R1+0x2190] ;  /* 0x00219000010c7983 */ /* 0x000ee40000300a00 */
[----:B------:R-:W-:Y:S02]  /*19c60*/  STL.64 [R1+0x2120], R20 ;  /* 0x0021201401007387 */ /* 0x000fe40000100a00 */
[----:B--2---:R-:W-:Y:S01]  /*19c70*/  STL [R1+0x2130], R27 ;  /* 0x0021301b01007387 */ /* 0x004fe20000100800 */
[----:B------:R0:W-:Y:S01]  /*19c80*/  STL.64 [R1+0x2128], R24 ;  /* 0x0021281801007387 */ /* 0x0001e20000100a00 */
[----:B------:R-:W-:Y:S02]  /*19c90*/  STL.64 [R1+0x390], R8 ;  /* 0x0003900801007387 */ /* 0x000fe40000100a00 */
[----:B------:R-:W-:Y:S01]  /*19ca0*/  STL.64 [R1+0x398], R10 ;  /* 0x0003980a01007387 */ /* 0x000fe20000100a00 */
[----:B0-----:R-:W2:Y:S04]  /*19cb0*/  LDL.64 R24, [R1+0x20] ;  /* 0x0000200001187983 */ /* 0x001ea80000100a00 */
[----:B--2---:R0:W-:Y:S04]  /*19cc0*/  STL.64 [R1+0x2148], R24 ;  /* 0x0021481801007387 */ /* 0x0041e80000100a00 */
[----:B0-----:R-:W2:Y:S01]  /*19cd0*/  LDL.LU.64 R24, [R1+0x4f0] ;  /* 0x0004f00001187983 */ /* 0x001ea20000300a00 */
[----:B------:R-:W4:Y:S03]  /*19ce0*/  LDL.LU.64 R26, [R1+0x4f8] ;  /* 0x0004f800011a7983 */ /* 0x000f260000300a00 */
[----:B----4-:R-:W-:Y:S01]  /*19cf0*/  STL.64 [R1+0x2158], R26 ;  /* 0x0021581a01007387 */ /* 0x010fe20000100a00 */
[----:B--2---:R0:W-:Y:S03]  /*19d00*/  STL.64 [R1+0x2150], R24 ;  /* 0x0021501801007387 */ /* 0x0041e60000100a00 */
[----:B0-----:R-:W2:Y:S04]  /*19d10*/  LDL.64 R24, [R1+0x40] ;  /* 0x0000400001187983 */ /* 0x001ea80000100a00 */
[----:B--2---:R0:W-:Y:S04]  /*19d20*/  STL.64 [R1+0x2170], R24 ;  /* 0x0021701801007387 */ /* 0x0041e80000100a00 */
[----:B0-----:R-:W2:Y:S04]  /*19d30*/  LDL.64 R24, [R1+0x50] ;  /* 0x0000500001187983 */ /* 0x001ea80000100a00 */
[----:B--2---:R0:W-:Y:S04]  /*19d40*/  STL.64 [R1+0x2188], R24 ;  /* 0x0021881801007387 */ /* 0x0041e80000100a00 */
[----:B0-----:R-:W3:Y:S01]  /*19d50*/  LDL.LU.64 R24, [R1+0x520] ;  /* 0x0005200001187983 */ /* 0x001ee20000300a00 */
[----:B------:R-:W3:Y:S02]  /*19d60*/  LDL.LU.64 R26, [R1+0x528] ;  /* 0x00052800011a7983 */ /* 0x000ee40000300a00 */
[----:B------:R-:W2:Y:S02]  /*19d70*/  LDL.LU.64 R16, [R1+0x4c0] ;  /* 0x0004c00001107983 */ /* 0x000ea40000300a00 */
[----:B------:R-:W4:Y:S02]  /*19d80*/  LDL.LU.64 R18, [R1+0x4c8] ;  /* 0x0004c80001127983 */ /* 0x000f240000300a00 */
[----:B----4-:R-:W-:Y:S01]  /*19d90*/  STL.64 [R1+0x2140], R18 ;  /* 0x0021401201007387 */ /* 0x010fe20000100a00 */
[----:B--2---:R0:W-:Y:S03]  /*19da0*/  STL.64 [R1+0x2138], R16 ;  /* 0x0021381001007387 */ /* 0x0041e60000100a00 */
[----:B0-----:R-:W2:Y:S01]  /*19db0*/  LDL.LU.64 R16, [R1+0x4e0] ;  /* 0x0004e00001107983 */ /* 0x001ea20000300a00 */
[----:B------:R-:W4:Y:S01]  /*19dc0*/  LDL.LU.64 R18, [R1+0x4e8] ;  /* 0x0004e80001127983 */ /* 0x000f220000300a00 */
[----:B---3--:R-:W-:Y:S02]  /*19dd0*/  HMMA.16816.F32 R24, R12, R4, R24 ;  /* 0x000000040c18723c */ /* 0x008fe40000001818 */
[----:B----4-:R-:W-:Y:S01]  /*19de0*/  STL.64 [R1+0x2168], R18 ;  /* 0x0021681201007387 */ /* 0x010fe20000100a00 */
        /* <DEDUP_REMOVED lines=8> */
[----:B------:R-:W3:Y:S04]  /*19e70*/  LDL.LU.64 R22, [R1+0x4d8] ;  /* 0x0004d80001167983 */ /* 0x000ee80000300a00 */
[----:B------:R0:W-:Y:S01]  /*19e80*/  STL.64 [R1+0x520], R24 ;  /* 0x0005201801007387 */ /* 0x0001e20000100a00 */
[----:B------:R-:W-:Y:S03]  /*19e90*/  STL.64 [R1+0x528], R26 ;  /* 0x0005281a01007387 */ /* 0x000fe60000100a00 */
[----:B0-----:R-:W2:Y:S01]  /*19ea0*/  LDL.LU.64 R24, [R1+0x2188] ;  /* 0x0021880001187983 */ /* 0x001ea20000300a00 */
[----:B------:R-:W-:-:S02]  /*19eb0*/  IMAD.MOV.U32 R8, RZ, RZ, R7 ;  /* 0x000000ffff087224 */ /* 0x000fc400078e0007 */
[----:B------:R-:W-:Y:S01]  /*19ec0*/  IMAD.MOV.U32 R9, RZ, RZ, R6 ;  /* 0x000000ffff097224 */ /* 0x000fe200078e0006 */
        /* <DEDUP_REMOVED lines=17> */
[----:B------:R-:W4:Y:S02]  /*19fe0*/  LDL.LU.64 R26, [R1+0x2158] ;  /* 0x00215800011a7983 */ /* 0x000f240000300a00 */
[----:B------:R-:W4:Y:S02]  /*19ff0*/  LDL.LU.64 R24, [R1+0x2150] ;  /* 0x0021500001187983 */ /* 0x000f240000300a00 */
[----:B----4-:R-:W-:Y:S11]  /*1a000*/  HMMA.16816.F32 R24, R12, R8, R24 ;  /* 0x000000080c18723c */ /* 0x010ff60000001818 */
        /* <DEDUP_REMOVED lines=8> */
[----:B------:R0:W-:Y:S02]  /*1a090*/  STL.64 [R1+0x20f0], R8 ;  /* 0x0020f00801007387 */ /* 0x0001e40000100a00 */
[----:B0-----:R-:W-:Y:S02]  /*1a0a0*/  IMAD.MOV.U32 R8, RZ, RZ, R7 ;  /* 0x000000ffff087224 */ /* 0x001fe400078e0007 */
[----:B------:R-:W-:-:S05]  /*1a0b0*/  IMAD.MOV.U32 R9, RZ, RZ, R6 ;  /* 0x000000ffff097224 */ /* 0x000fca00078e0006 */
[----:B------:R0:W-:Y:S02]  /*1a0c0*/  STL.64 [R1+0x2108], R8 ;  /* 0x0021080801007387 */ /* 0x0001e40000100a00 */
[----:B0-----:R-:W-:Y:S02]  /*1a0d0*/  IMAD.MOV.U32 R8, RZ, RZ, R3 ;  /* 0x000000ffff087224 */ /* 0x001fe400078e0003 */
[----:B------:R-:W-:-:S07]  /*1a0e0*/  IMAD.MOV.U32 R9, RZ, RZ, R2 ;  /* 0x000000ffff097224 */ /* 0x000fce00078e0002 */
[C---:B---3--:R-:W-:Y:S08]  /*1a0f0*/  HMMA.16816.F32 R8, R12.reuse, R8, R20 ;  /* 0x000000080c08723c */ /* 0x048ff00000001814 */
        /* <DEDUP_REMOVED lines=8> */
[----:B------:R-:W3:Y:S02]  /*1a180*/  LDL.LU R27, [R1+0x2130] ;  /* 0x00213000011b7983 */ /* 0x000ee40000300800 */
[----:B------:R-:W4:Y:S01]  /*1a190*/  LDL.LU.64 R24, [R1+0x2128] ;  /* 0x0021280001187983 */ /* 0x000f220000300a00 */
[----:B------:R-:W2:Y:S01]  /*1a1a0*/  LDL.LU.64 R20, [R1+0x2120] ;  /* 0x0021200001147983 */ /* 0x000ea20000300a00 */
[----:B------:R-:W-:Y:S02]  /*1a1b0*/  STL.64 [R1+0x4d0], R8 ;  /* 0x0004d00801007387 */ /* 0x000fe40000100a00 */
[----:B------:R2:W-:Y:S02]  /*1a1c0*/  STL.64 [R1+0x4d8], R10 ;  /* 0x0004d80a01007387 */ /* 0x0005e40000100a00 */
[C---:B--2---:R-:W-:Y:S01]  /*1a1d0*/  HMMA.16816.F32 R8, R12.reuse, R20, R16 ;  /* 0x000000140c08723c */ /* 0x044fe20000001810 */
[----:B------:R-:W4:Y:S01]  /*1a1e0*/  LDL.LU.64 R16, [R1+0x370] ;  /* 0x0003700001107983 */ /* 0x000f220000300a00 */
[----:B------:R-:W4:Y:S11]  /*1a1f0*/  LDL.LU.64 R18, [R1+0x378] ;  /* 0x0003780001127983 */ /* 0x000f360000300a00 */
[----:B------:R-:W-:Y:S10]  /*1a200*/  @!UPT UIADD3 URZ, URZ, URZ, URZ ;  /* 0x0000003f3f3ff290 */ /* 0x000ff4000fffe03f */
[----:B------:R0:W-:Y:S01]  /*1a210*/  STL.64 [R1+0x4c0], R8 ;  /* 0x0004c00801007387 */ /* 0x0001e20000100a00 */
[----:B------:R1:W-:Y:S03]  /*1a220*/  STL.64 [R1+0x4c8], R10 ;  /* 0x0004c80a01007387 */ /* 0x0003e60000100a00 */
[----:B0-----:R-:W2:Y:S01]  /*1a230*/  LDL.LU.64 R8, [R1+0x360] ;  /* 0x0003600001087983 */ /* 0x001ea20000300a00 */
[----:B-1----:R-:W2:Y:S02]  /*1a240*/  LDL.LU.64 R10, [R1+0x368] ;  /* 0x00036800010a7983 */ /* 0x002ea40000300a00 */
[----:B------:R0:W-:Y:S02]  /*1a250*/  STL.64 [R1+0x20a8], R20 ;  /* 0x0020a81401007387 */ /* 0x0001e40000100a00 */
[----:B0-----:R-:W2:Y:S04]  /*1a260*/  LDL.64 R20, [R1+0x10] ;  /* 0x0000100001147983 */ /* 0x001ea80000100a00 */
[----:B--2---:R0:W-:Y:S04]  /*1a270*/  STL.64 [R1+0x20c0], R20 ;  /* 0x0020c01401007387 */ /* 0x0041e80000100a00 */
[----:B0-----:R-:W2:Y:S01]  /*1a280*/  LDL.LU.64 R20, [R1+0x320] ;  /* 0x0003200001147983 */ /* 0x001ea20000300a00 */
[----:B------:R-:W2:Y:S03]  /*1a290*/  LDL.LU.64 R22, [R1+0x328] ;  /* 0x0003280001167983 */ /* 0x000ea60000300a00 */
[----:B--2---:R-:W-:Y:S01]  /*1a2a0*/  STL.64 [R1+0x20d0], R22 ;  /* 0x0020d01601007387 */ /* 0x004fe20000100a00 */
[----:B------:R0:W-:Y:S03]  /*1a2b0*/  STL.64 [R1+0x20c8], R20 ;  /* 0x0020c81401007387 */ /* 0x0001e60000100a00 */
[----:B0-----:R-:W2:Y:S01]  /*1a2c0*/  LDL.LU.64 R20, [R1+0x330] ;  /* 0x0003300001147983 */ /* 0x001ea20000300a00 */
[----:B------:R-:W2:Y:S03]  /*1a2d0*/  LDL.LU.64 R22, [R1+0x338] ;  /* 0x0003380001167983 */ /* 0x000ea60000300a00 */
[----:B--2---:R-:W-:Y:S01]  /*1a2e0*/  STL.64 [R1+0x20e8], R22 ;  /* 0x0020e81601007387 */ /* 0x004fe20000100a00 */
[----:B------:R0:W-:Y:S03]  /*1a2f0*/  STL.64 [R1+0x20e0], R20 ;  /* 0x0020e01401007387 */ /* 0x0001e60000100a00 */
[----:B0-----:R-:W2:Y:S01]  /*1a300*/  LDL.LU.64 R20, [R1+0x340] ;  /* 0x0003400001147983 */ /* 0x001ea20000300a00 */
[----:B------:R-:W2:Y:S01]  /*1a310*/  LDL.LU.64 R22, [R1+0x348] ;  /* 0x0003480001167983 */ /* 0x000ea20000300a00 */
[----:B----4-:R-:W-:Y:S02]  /*1a320*/  HMMA.16816.F32 R12, R12, R24, R16 ;  /* 0x000000180c0c723c */ /* 0x010fe40000001810 */
[----:B--2---:R-:W-:Y:S01]  /*1a330*/  STL.64 [R1+0x2100], R22 ;  /* 0x0021001601007387 */ /* 0x004fe20000100a00 */
[----:B------:R0:W-:Y:S03]  /*1a340*/  STL.64 [R1+0x20f8], R20 ;  /* 0x0020f81401007387 */ /* 0x0001e60000100a00 */
[----:B0-----:R-:W2:Y:S01]  /*1a350*/  LDL.LU.64 R20, [R1+0x350] ;  /* 0x0003500001147983 */ /* 0x001ea20000300a00 */
[----:B------:R-:W2:Y:S02]  /*1a360*/  LDL.LU.64 R22, [R1+0x358] ;  /* 0x0003580001167983 */ /* 0x000ea40000300a00 */
[----:B------:R-:W4:Y:S02]  /*1a370*/  LDL.LU.64 R18, [R1+0x2118] ;  /* 0x0021180001127983 */ /* 0x000f240000300a00 */
[----:B------:R-:W4:Y:S01]  /*1a380*/  LDL.LU.64 R16, [R1+0x2110] ;  /* 0x0021100001107983 */ /* 0x000f220000300a00 */
[----:B---3--:R-:W-:Y:S01]  /*1a390*/  STL [R1+0x20b8], R27 ;  /* 0x0020b81b01007387 */ /* 0x008fe20000100800 */
[----:B------:R0:W-:Y:S10]  /*1a3a0*/  STL.64 [R1+0x20b0], R24 ;  /* 0x0020b01801007387 */ /* 0x0001f40000100a00 */
[----:B------:R-:W-:Y:S02]  /*1a3b0*/  STL.64 [R1+0x370], R12 ;  /* 0x0003700c01007387 */ /* 0x000fe40000100a00 */
[----:B------:R-:W-:Y:S01]  /*1a3c0*/  STL.64 [R1+0x378], R14 ;  /* 0x0003780e01007387 */ /* 0x000fe20000100a00 */
[----:B0-----:R-:W3:Y:S01]  /*1a3d0*/  LDL.LU.64 R24, [R1+0x310] ;  /* 0x0003100001187983 */ /* 0x001ee20000300a00 */
[----:B------:R-:W3:Y:S01]  /*1a3e0*/  LDL.LU.64 R26, [R1+0x318] ;  /* 0x00031800011a7983 */ /* 0x000ee20000300a00 */
        /* <DEDUP_REMOVED lines=27> */
[----:B------:R-:W-:Y:S02]  /*1a5a0*/  IMAD.MOV.U32 R12, RZ, RZ, R3 ;  /* 0x000000ffff0c7224 */ /* 0x000fe400078e0003 */
[----:B------:R-:W-:Y:S01]  /*1a5b0*/  IMAD.MOV.U32 R13, RZ, RZ, R2 ;  /* 0x000000ffff0d7224 */ /* 0x000fe200078e0002 */
[----:B------:R0:W-:Y:S04]  /*1a5c0*/  STL.64 [R1+0x2090], R8 ;  /* 0x0020900801007387 */ /* 0x0001e80000100a00 */
[----:B0-----:R-:W4:Y:S01]  /*1a5d0*/  LDL.LU.64 R8, [R1+0x190] ;  /* 0x0001900001087983 */ /* 0x001f220000300a00 */
[----:B------:R-:W4:Y:S01]  /*1a5e0*/  LDL.LU.64 R10, [R1+0x198] ;  /* 0x00019800010a7983 */ /* 0x000f220000300a00 */
[C---:B--2---:R-:W-:Y:S11]  /*1a5f0*/  HMMA.16816.F32 R20, R16.reuse, R12, R20 ;  /* 0x0000000c1014723c */ /* 0x044ff60000001814 */
[----:B------:R-:W-:Y:S11]  /*1a600*/  @!UPT UIADD3 URZ, URZ, URZ, URZ ;  /* 0x0000003f3f3ff290 */ /* 0x000ff6000fffe03f */
[----:B------:R-:W-:Y:S01]  /*1a610*/  @!UPT UIADD3 URZ, URZ, URZ, URZ ;  /* 0x0000003f3f3ff290 */ /* 0x000fe2000fffe03f */
[----:B------:R0:W-:Y:S01]  /*1a620*/  STL.64 [R1+0x320], R20 ;  /* 0x0003201401007387 */ /* 0x0001e20000100a00 */
[----:B------:R-:W-:Y:S03]  /*1a630*/  STL.64 [R1+0x328], R22 ;  /* 0x0003281601007387 */ /* 0x000fe60000100a00 */
[----:B0-----:R-:W3:Y:S01]  /*1a640*/  LDL.LU.64 R20, [R1+0x20c0] ;  /* 0x0020c00001147983 */ /* 0x001ee20000300a00 */
[----:B------:R0:W-:Y:S03]  /*1a650*/  STL.64 [R1+0x2088], R12 ;  /* 0x0020880c01007387 */ /* 0x0001e60000100a00 */
[----:B0-----:R-:W2:Y:S01]  /*1a660*/  LDL.LU.64 R12, [R1+0x300] ;  /* 0x00030000010c7983 */ /* 0x001ea20000300a00 */
[----:B------:R-:W2:Y:S01]  /*1a670*/  LDL.LU.64 R14, [R1+0x308] ;  /* 0x00030800010e7983 */ /* 0x000ea20000300a00 */
[----:B---3--:R-:W-:Y:S01]  /*1a680*/  HMMA.16816.F32 R24, R16, R20, R24 ;  /* 0x000000141018723c */ /* 0x008fe20000001818 */
[----:B------:R-:W-:-:S02]  /*1a690*/  IMAD.MOV.U32 R6, RZ, RZ, R20 ;  /* 0x000000ffff067224 */ /* 0x000fc400078e0014 */
[----:B------:R-:W-:Y:S11]  /*1a6a0*/  IMAD.MOV.U32 R3, RZ, RZ, R21 ;  /* 0x000000ffff037224 */ /* 0x000ff600078e0015 */
[----:B------:R-:W-:Y:S09]  /*1a6b0*/  @!UPT UIADD3 URZ, URZ, URZ, URZ ;  /* 0x0000003f3f3ff290 */ /* 0x000ff2000fffe03f */
[----:B------:R-:W-:Y:S01]  /*1a6c0*/  STL.64 [R1+0x310], R24 ;  /* 0x0003101801007387 */ /* 0x000fe20000100a00 */
[----:B------:R0:W-:Y:S03]  /*1a6d0*/  STL.64 [R1+0x318], R26 ;  /* 0x0003181a01007387 */ /* 0x0001e60000100a00 */
[----:B0-----:R-:W3:Y:S01]  /*1a6e0*/  LDL.LU R27, [R1+0x20b8] ;  /* 0x0020b800011b7983 */ /* 0x001ee20000300800 */
[----:B------:R-:W4:Y:S02]  /*1a6f0*/  LDL.LU.64 R24, [R1+0x20b0] ;  /* 0x0020b00001187983 */ /* 0x000f240000300a00 */
[----:B------:R-:W2:Y:S02]  /*1a700*/  LDL.LU.64 R20, [R1+0x20a8] ;  /* 0x0020a80001147983 */ /* 0x000ea40000300a00 */
[----:B--2---:R-:W-:Y:S01]  /*1a710*/  HMMA.16816.F32 R12, R16, R20, R12 ;  /* 0x00000014100c723c */ /* 0x004fe2000000180c */
[----:B------:R-:W-:-:S02]  /*1a720*/  IMAD.MOV.U32 R2, RZ, RZ, R20 ;  /* 0x000000ffff027224 */ /* 0x000fc400078e0014 */
[----:B------:R-:W-:Y:S11]  /*1a730*/  IMAD.MOV.U32 R26, RZ, RZ, R21 ;  /* 0x000000ffff1a7224 */ /* 0x000ff600078e0015 */
[----:B------:R-:W-:Y:S09]  /*1a740*/  @!UPT UIADD3 URZ, URZ, URZ, URZ ;  /* 0x0000003f3f3ff290 */ /* 0x000ff2000fffe03f */
[----:B------:R-:W-:Y:S01]  /*1a750*/  STL.64 [R1+0x300], R12 ;  /* 0x0003000c01007387 */ /* 0x000fe20000100a00 */
[----:B------:R4:W-:Y:S02]  /*1a760*/  STL.64 [R1+0x308], R14 ;  /* 0x0003080e01007387 */ /* 0x0009e40000100a00 */
[----:B------:R-:W2:Y:S02]  /*1a770*/  LDL.LU.64 R22, [R1+0x20a0] ;  /* 0x0020a00001167983 */ /* 0x000ea40000300a00 */
[----:B------:R-:W2:Y:S01]  /*1a780*/  LDL.LU.64 R20, [R1+0x2098] ;  /* 0x0020980001147983 */ /* 0x000ea20000300a00 */
[----:B----4-:R-:W-:Y:S01]  /*1a790*/  HMMA.16816.F32 R12, R16, R24, R8 ;  /* 0x00000018100c723c */ /* 0x010fe20000001808 */
[----:B------:R-:W2:Y:S01]  /*1a7a0*/  LDL.LU.64 R8, [R1+0x180] ;  /* 0x0001800001087983 */ /* 0x000ea20000300a00 */
[----:B------:R-:W2:Y:S11]  /*1a7b0*/  LDL.LU.64 R10, [R1+0x188] ;  /* 0x00018800010a7983 */ /* 0x000eb60000300a00 */
[----:B------:R-:W-:Y:S10]  /*1a7c0*/  @!UPT UIADD3 URZ, URZ, URZ, URZ ;  /* 0x0000003f3f3ff290 */ /* 0x000ff4000fffe03f */
[----:B------:R0:W-:Y:S01]  /*1a7d0*/  STL.64 [R1+0x190], R12 ;  /* 0x0001900c01007387 */ /* 0x0001e20000100a00 */
[----:B------:R1:W-:Y:S03]  /*1a7e0*/  STL.64 [R1+0x198], R14 ;  /* 0x0001980e01007387 */ /* 0x0003e60000100a00 */
[----:B0-----:R-:W4:Y:S01]  /*1a7f0*/  LDL.LU.64 R12, [R1+0x170] ;  /* 0x00017000010c7983 */ /* 0x001f220000300a00 */
[----:B-1----:R-:W4:Y:S02]  /*1a800*/  LDL.LU.64 R14, [R1+0x178] ;  /* 0x00017800010e7983 */ /* 0x002f240000300a00 */
[----:B---3--:R-:W-:Y:S02]  /*1a810*/  STL [R1+0x2048], R27 ;  /* 0x0020481b01007387 */ /* 0x008fe40000100800 */
[----:B------:R0:W-:Y:S01]  /*1a820*/  STL.64 [R1+0x2040], R24 ;  /* 0x0020401801007387 */ /* 0x0001e20000100a00 */
[----:B------:R1:W-:Y:S04]  /*1a830*/  STL [R1+0x2064], R26 ;  /* 0x0020641a01007387 */ /* 0x0003e80000100800 */
[----:B0-----:R-:W3:Y:S01]  /*1a840*/  LDL.LU.64 R24, [R1+0x150] ;  /* 0x0001500001187983 */ /* 0x001ee20000300a00 */
[----:B-1----:R-:W2:Y:S03]  /*1a850*/  LDL.LU.64 R26, [R1+0x158] ;  /* 0x00015800011a7983 */ /* 0x002ea60000300a00 */
[----:B--2---:R-:W-:Y:S01]  /*1a860*/  STL.64 [R1+0x2070], R26 ;  /* 0x0020701a01007387 */ /* 0x004fe20000100a00 */
[----:B---3--:R0:W-:Y:S03]  /*1a870*/  STL.64 [R1+0x2068], R24 ;  /* 0x0020681801007387 */ /* 0x0081e60000100a00 */
[----:B0-----:R-:W2:Y:S01]  /*1a880*/  LDL.64 R24, [R1+0x40] ;  /* 0x0000400001187983 */ /* 0x001ea20000100a00 */
[----:B------:R-:W-:Y:S03]  /*1a890*/  HMMA.16816.F32 R8, R20, R4, R8 ;  /* 0x000000041408723c */ /* 0x000fe60000001808 */
[----:B--2---:R0:W-:Y:S04]  /*1a8a0*/  STL.64 [R1+0x2080], R24 ;  /* 0x0020801801007387 */ /* 0x0041e80000100a00 */
[----:B0-----:R-:W4:Y:S01]  /*1a8b0*/  LDL.64 R24, [R1+0x50] ;  /* 0x0000500001187983 */ /* 0x001f220000100a00 */
[----:B------:R-:W-:-:S02]  /*1a8c0*/  IMAD.MOV.U32 R16, RZ, RZ, R6 ;  /* 0x000000ffff107224 */ /* 0x000fc400078e0006 */
[----:B------:R-:W-:-:S05]  /*1a8d0*/  IMAD.MOV.U32 R17, RZ, RZ, R3 ;  /* 0x000000ffff117224 */ /* 0x000fca00078e0003 */
[----:B------:R0:W-:Y:S01]  /*1a8e0*/  STL.64 [R1+0x2078], R16 ;  /* 0x0020781001007387 */ /* 0x0001e20000100a00 */
[----:B------:R-:W-:-:S03]  /*1a8f0*/  IMAD.MOV.U32 R3, RZ, RZ, R5 ;  /* 0x000000ffff037224 */ /* 0x000fc600078e0005 */
[----:B0-----:R-:W2:Y:S01]  /*1a900*/  LDL.LU.64 R16, [R1+0x160] ;  /* 0x0001600001107983 */ /* 0x001ea20000300a00 */
[----:B------:R-:W2:Y:S03]  /*1a910*/  LDL.LU.64 R18, [R1+0x168] ;  /* 0x0001680001127983 */ /* 0x000ea60000300a00 */
[----:B------:R0:W-:Y:S02]  /*1a920*/  STL.64 [R1+0x180], R8 ;  /* 0x0001800801007387 */ /* 0x0001e40000100a00 */
[----:B------:R1:W-:Y:S01]  /*1a930*/  STL.64 [R1+0x188], R10 ;  /* 0x0001880a01007387 */ /* 0x0003e20000100a00 */
[----:B0-----:R-:W3:Y:S01]  /*1a940*/  LDL.LU.64 R8, [R1+0x2090] ;  /* 0x0020900001087983 */ /* 0x001ee20000300a00 */
[----:B-1----:R-:W-:Y:S02]  /*1a950*/  IMAD.MOV.U32 R10, RZ, RZ, R4 ;  /* 0x000000ffff0a7224 */ /* 0x002fe400078e0004 */
[----:B------:R-:W2:Y:S02]  /*1a960*/  LDL.LU.64 R4, [R1+0x2f0] ;  /* 0x0002f00001047983 */ /* 0x000ea40000300a00 */
[----:B------:R-:W2:Y:S01]  /*1a970*/  LDL.LU.64 R6, [R1+0x2f8] ;  /* 0x0002f80001067983 */ /* 0x000ea20000300a00 */
[C---:B----4-:R-:W-:Y:S01]  /*1a980*/  HMMA.16816.F32 R12, R20.reuse, R24, R12 ;  /* 0x00000018140c723c */ /* 0x050fe2000000180c */
[----:B------:R-:W-:Y:S11]  /*1a990*/  IMAD.MOV.U32 R11, RZ, RZ, R25 ;  /* 0x000000ffff0b7224 */ /* 0x000ff600078e0019 */
[----:B------:R-:W-:Y:S11]  /*1a9a0*/  @!UPT UIADD3 URZ, URZ, URZ, URZ ;  /* 0x0000003f3f3ff290 */ /* 0x000ff6000fffe03f */
[----:B------:R0:W-:Y:S01]  /*1a9b0*/  STL.64 [R1+0x170], R12 ;  /* 0x0001700c01007387 */ /* 0x0001e20000100a00 */
[----:B------:R1:W-:Y:S03]  /*1a9c0*/  STL.64 [R1+0x178], R14 ;  /* 0x0001780e01007387 */ /* 0x0003e60000100a00 */
[----:B0-----:R-:W4:Y:S01]  /*1a9d0*/  LDL.LU.64 R12, [R1+0x2088] ;  /* 0x00208800010c7983 */ /* 0x001f220000300a00 */
[----:B-1----:R-:W-:Y:S02]  /*1a9e0*/  IMAD.MOV.U32 R14, RZ, RZ, R24 ;  /* 0x000000ffff0e7224 */ /* 0x002fe400078e0018 */
[----:B------:R-:W2:Y:S02]  /*1a9f0*/  LDL.LU.64 R24, [R1+0x2080] ;  /* 0x0020800001187983 */ /* 0x000ea40000300a00 */
[C---:B--2---:R-:W-:Y:S01]  /*1aa00*/  HMMA.16816.F32 R16, R20.reuse, R24, R16 ;  /* 0x000000181410723c */ /* 0x044fe20000001810 */
[----:B------:R-:W-:Y:S11]  /*1aa10*/  IMAD.MOV.U32 R15, RZ, RZ, R25 ;  /* 0x000000ffff0f7224 */ /* 0x000ff600078e0019 */
[----:B------:R-:W-:Y:S11]  /*1aa20*/  @!UPT UIADD3 URZ, URZ, URZ, URZ ;  /* 0x0000003f3f3ff290 */ /* 0x000ff6000fffe03f */
[----:B------:R0:W-:Y:S01]  /*1aa30*/  STL.64 [R1+0x160], R16 ;  /* 0x0001601001007387 */ /* 0x0001e20000100a00 */
[----:B------:R1:W-:Y:S03]  /*1aa40*/  STL.64 [R1+0x168], R18 ;  /* 0x0001681201007387 */ /* 0x0003e60000100a00 */
[----:B0-----:R-:W2:Y:S01]  /*1aa50*/  LDL.LU.64 R16, [R1+0x2078] ;  /* 0x0020780001107983 */ /* 0x001ea20000300a00 */
[----:B-1----:R-:W-:Y:S02]  /*1aa60*/  IMAD.MOV.U32 R18, RZ, RZ, R24 ;  /* 0x000000ffff127224 */ /* 0x002fe400078e0018 */
[----:B------:R-:W3:Y:S02]  /*1aa70*/  LDL.LU.64 R26, [R1+0x2070] ;  /* 0x00207000011a7983 */ /* 0x000ee40000300a00 */
[----:B------:R-:W3:Y:S02]  /*1aa80*/  LDL.LU.64 R24, [R1+0x2068] ;  /* 0x0020680001187983 */ /* 0x000ee40000300a00 */
[C---:B---3--:R-:W-:Y:S11]  /*1aa90*/  HMMA.16816.F32 R24, R20.reuse, R8, R24 ;  /* 0x000000081418723c */ /* 0x048ff60000001818 */
[----:B------:R-:W-:Y:S11]  /*1aaa0*/  @!UPT UIADD3 URZ, URZ, URZ, URZ ;  /* 0x0000003f3f3ff290 */ /* 0x000ff6000fffe03f */
[----:B------:R-:W-:Y:S01]  /*1aab0*/  @!UPT UIADD3 URZ, URZ, URZ, URZ ;  /* 0x0000003f3f3ff290 */ /* 0x000fe2000fffe03f */
[----:B------:R-:W-:Y:S01]  /*1aac0*/  STL.64 [R1+0x150], R24 ;  /* 0x0001501801007387 */ /* 0x000fe20000100a00 */
[----:B------:R0:W-:Y:S03]  /*1aad0*/  STL.64 [R1+0x158], R26 ;  /* 0x0001581a01007387 */ /* 0x0001e60000100a00 */
[----:B0-----:R-:W3:Y:S01]  /*1aae0*/  LDL.LU R26, [R1+0x2064] ;  /* 0x00206400011a7983 */ /* 0x001ee20000300800 */
[----:B------:R-:W-:Y:S02]  /*1aaf0*/  IMAD.MOV.U32 R24, RZ, RZ, R2 ;  /* 0x000000ffff187224 */ /* 0x000fe400078e0002 */
[----:B------:R-:W2:Y:S01]  /*1ab00*/  LDL.LU R2, [R1+0x2060] ;  /* 0x0020600001027983 */ /* 0x000ea20000300800 */
[----:B----4-:R-:W-:Y:S01]  /*1ab10*/  HMMA.16816.F32 R4, R20, R12, R4 ;  /* 0x0000000c1404723c */ /* 0x010fe20000001804 */
[----:B---3--:R-:W-:-:S05]  /*1ab20*/  IMAD.MOV.U32 R25, RZ, RZ, R26 ;  /* 0x000000ffff197224 */ /* 0x008fca00078e001a */
[----:B------:R-:W-:Y:S01]  /*1ab30*/  STL.64 [R1+0x2058], R24 ;  /* 0x0020581801007387 */ /* 0x000fe20000100a00 */
        /* <DEDUP_REMOVED lines=8> */
[----:B------:R-:W-:-:S05]  /*1abc0*/  IMAD.MOV.U32 R9, RZ, RZ, R3 ;  /* 0x000000ffff097224 */ /* 0x000fca00078e0003 */
[----:B------:R0:W-:Y:S01]  /*1abd0*/  STL.64 [R1+0x2050], R8 ;  /* 0x0020500801007387 */ /* 0x0001e20000100a00 */
[----:B------:R-:W2:Y:S02]  /*1abe0*/  LDL.LU.64 R24, [R1+0x4a0] ;  /* 0x0004a00001187983 */ /* 0x000ea40000300a00 */
[----:B------:R-:W2:Y:S02]  /*1abf0*/  LDL.LU.64 R26, [R1+0x4a8] ;  /* 0x0004a800011a7983 */ /* 0x000ea40000300a00 */
[----:B------:R1:W-:Y:S01]  /*1ac00*/  STL.64 [R1+0x2f0], R4 ;  /* 0x0002f00401007387 */ /* 0x0003e20000100a00 */
[----:B------:R3:W-:Y:S04]  /*1ac10*/  STL.64 [R1+0x2f8], R6 ;  /* 0x0002f80601007387 */ /* 0x0007e80000100a00 */
[----:B0-----:R-:W4:Y:S01]  /*1ac20*/  LDL.LU.64 R8, [R1+0x670] ;  /* 0x0006700001087983 */ /* 0x001f220000300a00 */
[----:B------:R-:W4:Y:S02]  /*1ac30*/  LDL.LU.64 R10, [R1+0x678] ;  /* 0x00067800010a7983 */ /* 0x000f240000300a00 */
[----:B-1----:R-:W2:Y:S01]  /*1ac40*/  LDL.LU.64 R4, [R1+0x660] ;  /* 0x0006600001047983 */ /* 0x002ea20000300a00 */
[----:B---3--:R-:W3:Y:S01]  /*1ac50*/  LDL.LU.64 R6, [R1+0x668] ;  /* 0x0006680001067983 */ /* 0x008ee20000300a00 */
[----:B------:R0:W-:Y:S03]  /*1ac60*/  STL.64 [R1+0x1fe0], R12 ;  /* 0x001fe00c01007387 */ /* 0x0001e60000100a00 */
[----:B0-----:R-:W2:Y:S01]  /*1ac70*/  LDL.LU.64 R12, [R1+0x7c0] ;  /* 0x0007c000010c7983 */ /* 0x001ea20000300a00 */
[----:B------:R-:W2:Y:S03]  /*1ac80*/  LDL.LU.64 R14, [R1+0x7c8] ;  /* 0x0007c800010e7983 */ /* 0x000ea60000300a00 */
[----:B--2---:R-:W-:Y:S01]  /*1ac90*/  STL.64 [R1+0x1ff8], R14 ;  /* 0x001ff80e01007387 */ /* 0x004fe20000100a00 */
[----:B------:R0:W-:Y:S03]  /*1aca0*/  STL.64 [R1+0x1ff0], R12 ;  /* 0x001ff00c01007387 */ /* 0x0001e60000100a00 */
[----:B0-----:R-:W2:Y:S01]  /*1acb0*/  LDL.LU.64 R12, [R1+0x7d0] ;  /* 0x0007d000010c7983 */ /* 0x001ea20000300a00 */
[----:B------:R-:W2:Y:S01]  /*1acc0*/  LDL.LU.64 R14, [R1+0x7d8] ;  /* 0x0007d800010e7983 */ /* 0x000ea20000300a00 */
[C---:B------:R-:W-:Y:S02]  /*1acd0*/  HMMA.16816.F32 R24, R20.reuse, R16, R24 ;  /* 0x000000101418723c */ /* 0x040fe40000001818 */
[----:B--2---:R-:W-:Y:S01]  /*1ace0*/  STL.64 [R1+0x2010], R14 ;  /* 0x0020100e01007387 */ /* 0x004fe20000100a00 */
[----:B------:R0:W-:Y:S03]  /*1acf0*/  STL.64 [R1+0x2008], R12 ;  /* 0x0020080c01007387 */ /* 0x0001e60000100a00 */
[----:B0-----:R-:W2:Y:S01]  /*1ad00*/  LDL.LU.64 R12, [R1+0x7e0] ;  /* 0x0007e000010c7983 */ /* 0x001ea20000300a00 */
[----:B------:R-:W2:Y:S03]  /*1ad10*/  LDL.LU.64 R14, [R1+0x7e8] ;  /* 0x0007e800010e7983 */ /* 0x000ea60000300a00 */
[----:B--2---:R-:W-:Y:S01]  /*1ad20*/  STL.64 [R1+0x2028], R14 ;  /* 0x0020280e01007387 */ /* 0x004fe20000100a00 */
[----:B------:R0:W-:Y:S03]  /*1ad30*/  STL.64 [R1+0x2020], R12 ;  /* 0x0020200c01007387 */ /* 0x0001e60000100a00 */
[----:B0-----:R-:W2:Y:S01]  /*1ad40*/  LDL.LU.64 R12, [R1+0x7f0] ;  /* 0x0007f000010c7983 */ /* 0x001ea20000300a00 */
[----:B------:R-:W2:Y:S08]  /*1ad50*/  LDL.LU.64 R14, [R1+0x7f8] ;  /* 0x0007f800010e7983 */ /* 0x000eb00000300a00 */
[----:B------:R0:W-:Y:S02]  /*1ad60*/  STL.64 [R1+0x4a0], R24 ;  /* 0x0004a01801007387 */ /* 0x0001e40000100a00 */
[----:B------:R-:W-:Y:S01]  /*1ad70*/  STL.64 [R1+0x4a8], R26 ;  /* 0x0004a81a01007387 */ /* 0x000fe20000100a00 */
[----:B0-----:R-:W4:Y:S01]  /*1ad80*/  LDL.LU.64 R24, [R1+0x2058] ;  /* 0x0020580001187983 */ /* 0x001f220000300a00 */
[----:B------:R0:W-:Y:S03]  /*1ad90*/  STL.64 [R1+0x1fd8], R16 ;  /* 0x001fd81001007387 */ /* 0x0001e60000100a00 */
[----:B0-----:R-:W2:Y:S01]  /*1ada0*/  LDL.LU.64 R16, [R1+0x7b0] ;  /* 0x0007b00001107983 */ /* 0x001ea20000300a00 */
[----:B------:R-:W2:Y:S01]  /*1adb0*/  LDL.LU.64 R18, [R1+0x7b8] ;  /* 0x0007b80001127983 */ /* 0x000ea20000300a00 */
[C---:B----4-:R-:W-:Y:S02]  /*1adc0*/  HMMA.16816.F32 R24, R20.reuse, R24, R8 ;  /* 0x000000181418723c */ /* 0x050fe40000001808 */
[----:B------:R-:W2:Y:S11]  /*1add0*/  LDL.LU.64 R8, [R1+0x2050] ;  /* 0x0020500001087983 */ /* 0x000eb60000300a00 */
[----:B------:R-:W-:Y:S10]  /*1ade0*/  @!UPT UIADD3 URZ, URZ, URZ, URZ ;  /* 0x0000003f3f3ff290 */ /* 0x000ff4000fffe03f */
[----:B------:R-:W-:Y:S01]  /*1adf0*/  STL.64 [R1+0x670], R24 ;  /* 0x0006701801007387 */ /* 0x000fe20000100a00 */
[----:B------:R0:W-:Y:S03]  /*1ae00*/  STL.64 [R1+0x678], R26 ;  /* 0x0006781a01007387 */ /* 0x0001e60000100a00 */
[----:B0-----:R-:W4:Y:S01]  /*1ae10*/  LDL.LU R27, [R1+0x2048] ;  /* 0x00204800011b7983 */ /* 0x001f220000300800 */
[----:B------:R-:W3:Y:S02]  /*1ae20*/  LDL.LU.64 R24, [R1+0x2040] ;  /* 0x0020400001187983 */ /* 0x000ee40000300a00 */
[----:B---3--:R-:W-:Y:S01]  /*1ae30*/  HMMA.16816.F32 R20, R20, R24, R4 ;  /* 0x000000181414723c */ /* 0x008fe20000001804 */
[----:B------:R-:W2:Y:S01]  /*1ae40*/  LDL.LU.64 R6, [R1+0x2038] ;  /* 0x0020380001067983 */ /* 0x000ea20000300a00 */
[----:B------:R-:W2:Y:S11]  /*1ae50*/  LDL.LU.64 R4, [R1+0x2030] ;  /* 0x0020300001047983 */ /* 0x000eb60000300a00 */
[----:B------:R-:W-:Y:S10]  /*1ae60*/  @!UPT UIADD3 URZ, URZ, URZ, URZ ;  /* 0x0000003f3f3ff290 */ /* 0x000ff4000fffe03f */
[----:B------:R0:W-:Y:S01]  /*1ae70*/  STL.64 [R1+0x660], R20 ;  /* 0x0006601401007387 */ /* 0x0001e20000100a00 */
[----:B------:R-:W-:Y:S03]  /*1ae80*/  STL.64 [R1+0x668], R22 ;  /* 0x0006681601007387 */ /* 0x000fe60000100a00 */
[----:B0-----:R-:W3:Y:S01]  /*1ae90*/  LDL.64 R20, [R1] ;  /* 0x0000000001147983 */ /* 0x001ee20000100a00 */
[C---:B--2---:R-:W-:Y:S03]  /*1aea0*/  HMMA.16816.F32 R8, R4.reuse, R8, R12 ;  /* 0x000000080408723c */ /* 0x044fe6000000180c */
[----:B------:R-:W2:Y:S01]  /*1aeb0*/  LDL.LU.64 R14, [R1+0x2028] ;  /* 0x00202800010e7983 */ /* 0x000ea20000300a00 */
[----:B------:R-:W2:Y:S11]  /*1aec0*/  LDL.LU.64 R12, [R1+0x2020] ;  /* 0x00202000010c7983 */ /* 0x000eb60000300a00 */
[----:B------:R-:W-:Y:S08]  /*1aed0*/  @!UPT UIADD3 URZ, URZ, URZ, URZ ;  /* 0x0000003f3f3ff290 */ /* 0x000ff0000fffe03f */
        /* <DEDUP_REMOVED lines=18> */
[----:B------:R-:W2:Y:S11]  /*1b000*/  LDL.LU.64 R12, [R1+0x1fe0] ;  /* 0x001fe000010c7983 */ /* 0x000eb60000300a00 */
[----:B------:R-:W-:Y:S10]  /*1b010*/  @!UPT UIADD3 URZ, URZ, URZ, URZ ;  /* 0x0000003f3f3ff290 */ /* 0x000ff4000fffe03f */
[----:B------:R-:W-:Y:S01]  /*1b020*/  STL.64 [R1+0x7c0], R8 ;  /* 0x0007c00801007387 */ /* 0x000fe20000100a00 */
[----:B------:R-:W-:Y:S02]  /*1b030*/  STL.64 [R1+0x7c8], R10 ;  /* 0x0007c80a01007387 */ /* 0x000fe40000100a00 */
[----:B------:R-:W0:Y:S02]  /*1b040*/  LDSM.16.MT88.4 R8, [R29+0x200] ;  /* 0x000200001d08783b */ /* 0x000e240000004200 */
[----:B0-----:R-:W-:Y:S02]  /*1b050*/  STL.64 [R1+0x1fd0], R10 ;  /* 0x001fd00a01007387 */ /* 0x001fe40000100a00 */
[----:B------:R0:W-:Y:S02]  /*1b060*/  STL.64 [R1+0x1fc8], R8 ;  /* 0x001fc80801007387 */ /* 0x0001e40000100a00 */
[----:B0-----:R-:W3:Y:S01]  /*1b070*/  LDL.LU.64 R8, [R1+0x7a0] ;  /* 0x0007a00001087983 */ /* 0x001ee20000300a00 */
[----:B------:R-:W3:Y:S01]  /*1b080*/  LDL.LU.64 R10, [R1+0x7a8] ;  /* 0x0007a800010a7983 */ /* 0x000ee20000300a00 */
[C---:B--2---:R-:W-:Y:S02]  /*1b090*/  HMMA.16816.F32 R12, R4.reuse, R12, R16 ;  /* 0x0000000c040c723c */ /* 0x044fe40000001810 */
[----:B------:R-:W3:Y:S11]  /*1b0a0*/  LDL.LU.64 R16, [R1+0x1fd8] ;  /* 0x001fd80001107983 */ /* 0x000ef60000300a00 */
[----:B------:R-:W-:Y:S10]  /*1b0b0*/  @!UPT UIADD3 URZ, URZ, URZ, URZ ;  /* 0x0000003f3f3ff290 */ /* 0x000ff4000fffe03f */
[----:B------:R-:W-:Y:S01]  /*1b0c0*/  STL.64 [R1+0x7b0], R12 ;  /* 0x0007b00c01007387 */ /* 0x000fe20000100a00 */
[----:B------:R-:W-:Y:S02]  /*1b0d0*/  STL.64 [R1+0x7b8], R14 ;  /* 0x0007b80e01007387 */ /* 0x000fe40000100a00 */
[----:B------:R-:W0:Y:S02]  /*1b0e0*/  LDSM.16.MT88.4 R12, [R29+0x280] ;  /* 0x000280001d0c783b */ /* 0x000e240000004200 */
[----:B0-----:R-:W-:Y:S02]  /*1b0f0*/  STL.64 [R1+0x1f70], R14 ;  /* 0x001f700e01007387 */ /* 0x001fe40000100a00 */
[----:B------:R0:W-:Y:S02]  /*1b100*/  STL.64 [R1+0x1f68], R12 ;  /* 0x001f680c01007387 */ /* 0x0001e40000100a00 */
[----:B0-----:R-:W2:Y:S04]  /*1b110*/  LDL.64 R12, [R1+0x30] ;  /* 0x00003000010c7983 */ /* 0x001ea80000100a00 */
[----:B--2---:R0:W-:Y:S04]  /*1b120*/  STL.64 [R1+0x1fb0], R12 ;  /* 0x001fb00c01007387 */ /* 0x0041e80000100a00 */
[----:B0-----:R-:W2:Y:S01]  /*1b130*/  LDL.64 R12, [R1+0x50] ;  /* 0x00005000010c7983 */ /* 0x001ea20000100a00 */
[----:B---3--:R-:W-:Y:S03]  /*1b140*/  HMMA.16816.F32 R16, R4, R16, R8 ;  /* 0x000000100410723c */ /* 0x008fe60000001808 */
[----:B--2---:R0:W-:Y:S04]  /*1b150*/  STL.64 [R1+0x1fc0], R12 ;  /* 0x001fc00c01007387 */ /* 0x0041e80000100a00 */
[----:B0-----:R-:W2:Y:S01]  /*1b160*/  LDL.LU.64 R12, [R1+0x790] ;  /* 0x00079000010c7983 */ /* 0x001ea20000300a00 */
[----:B------:R-:W2:Y:S02]  /*1b170*/  LDL.LU.64 R14, [R1+0x798] ;  /* 0x00079800010e7983 */ /* 0x000ea40000300a00 */
[----:B------:R-:W3:Y:S02]  /*1b180*/  LDL.LU.64 R8, [R1+0x650] ;  /* 0x0006500001087983 */ /* 0x000ee40000300a00 */
[----:B------:R-:W3:Y:S11]  /*1b190*/  LDL.LU.64 R10, [R1+0x658] ;  /* 0x00065800010a7983 */ /* 0x000ef60000300a00 */
[----:B------:R-:W-:Y:S01]  /*1b1a0*/  STL.64 [R1+0x7a0], R16 ;  /* 0x0007a01001007387 */ /* 0x000fe20000100a00 */
[----:B------:R-:W-:Y:S02]  /*1b1b0*/  STL.64 [R1+0x7a8], R18 ;  /* 0x0007a81201007387 */ /* 0x000fe40000100a00 */
[----:B------:R-:W0:Y:S02]  /*1b1c0*/  LDSM.16.MT88.4 R16, [R29+0x300] ;  /* 0x000300001d10783b */ /* 0x000e240000004200 */
[----:B0-----:R0:W-:Y:S02]  /*1b1d0*/  STL.64 [R1+0x1ef0], R18 ;  /* 0x001ef01201007387 */ /* 0x0011e40000100a00 */
[----:B------:R1:W-:Y:S02]  /*1b1e0*/  STL.64 [R1+0x1ee8], R16 ;  /* 0x001ee81001007387 */ /* 0x0003e40000100a00 */
[----:B0-----:R-:W-:-:S02]  /*1b1f0*/  IMAD.MOV.U32 R18, RZ, RZ, R20 ;  /* 0x000000ffff127224 */ /* 0x001fc400078e0014 */
[----:B-1----:R-:W-:Y:S01]  /*1b200*/  IMAD.MOV.U32 R17, RZ, RZ, R21 ;  /* 0x000000ffff117224 */ /* 0x002fe200078e0015 */
[C---:B--2---:R-:W-:Y:S01]  /*1b210*/  HMMA.16816.F32 R12, R4.reuse, R20, R12 ;  /* 0x00000014040c723c */ /* 0x044fe2000000180c */
[----:B------:R-:W0:Y:S07]  /*1b220*/  LDSM.16.MT88.4 R20, [R29+0x380] ;  /* 0x000380001d14783b */ /* 0x000e2e0000004200 */
[----:B---3--:R-:W-:Y:S11]  /*1b230*/  HMMA.16816.F32 R4, R4, R24, R8 ;  /* 0x000000180404723c */ /* 0x008ff60000001808 */
[----:B------:R-:W-:Y:S04]  /*1b240*/  @!UPT UIADD3 URZ, URZ, URZ, URZ ;  /* 0x0000003f3f3ff290 */ /* 0x000fe8000fffe03f */
[----:B------:R1:W-:Y:S01]  /*1b250*/  STL.64 [R1+0x790], R12 ;  /* 0x0007900c01007387 */ /* 0x0003e20000100a00 */
[----:B------:R2:W-:Y:S03]  /*1b260*/  STL.64 [R1+0x798], R14 ;  /* 0x0007980e01007387 */ /* 0x0005e60000100a00 */
[----:B-1----:R-:W3:Y:S01]  /*1b270*/  LDL.LU.64 R12, [R1+0x640] ;  /* 0x00064000010c7983 */ /* 0x002ee20000300a00 */
[----:B--2---:R-:W3:Y:S02]  /*1b280*/  LDL.LU.64 R14, [R1+0x648] ;  /* 0x00064800010e7983 */ /* 0x004ee40000300a00 */
[----:B------:R-:W-:Y:S02]  /*1b290*/  STL [R1+0x1fbc], R18 ;  /* 0x001fbc1201007387 */ /* 0x000fe40000100800 */
[----:B------:R1:W-:Y:S02]  /*1b2a0*/  STL [R1+0x1fb8], R17 ;  /* 0x001fb81101007387 */ /* 0x0003e40000100800 */
[----:B-1----:R-:W2:Y:S01]  /*1b2b0*/  LDL.LU.64 R16, [R1+0x630] ;  /* 0x0006300001107983 */ /* 0x002ea20000300a00 */
[----:B------:R-:W2:Y:S02]  /*1b2c0*/  LDL.LU.64 R18, [R1+0x638] ;  /* 0x0006380001127983 */ /* 0x000ea40000300a00 */
[----:B0-----:R-:W-:Y:S02]  /*1b2d0*/  STL [R1+0x1e58], R23 ;  /* 0x001e581701007387 */ /* 0x001fe40000100800 */
[----:B------:R-:W-:Y:S01]  /*1b2e0*/  STL [R1+0x1eb8], R22 ;  /* 0x001eb81601007387 */ /* 0x000fe20000100800 */
[----:B------:R0:W-:Y:S04]  /*1b2f0*/  STL.64 [R1+0x1eb0], R20 ;  /* 0x001eb01401007387 */ /* 0x0001e80000100a00 */
[----:B0-----:R-:W2:Y:S01]  /*1b300*/  LDL.LU.64 R20, [R1+0x40] ;  /* 0x0000400001147983 */ /* 0x001ea20000300a00 */
[----:B------:R-:W-:Y:S02]  /*1b310*/  STL [R1+0x1d58], R29 ;  /* 0x001d581d01007387 */ /* 0x000fe40000100800 */
[----:B------:R-:W3:Y:S02]  /*1b320*/  LDL.LU.64 R10, [R1+0x1fd0] ;  /* 0x001fd000010a7983 */ /* 0x000ee40000300a00 */
[----:B------:R-:W3:Y:S01]  /*1b330*/  LDL.LU.64 R8, [R1+0x1fc8] ;  /* 0x001fc80001087983 */ /* 0x000ee20000300a00 */
[----:B----4-:R-:W-:Y:S01]  /*1b340*/  STL [R1+0x1f80], R27 ;  /* 0x001f801b01007387 */ /* 0x010fe20000100800 */
[----:B------:R0:W-:Y:S02]  /*1b350*/  STL.64 [R1+0x1f78], R24 ;  /* 0x001f781801007387 */ /* 0x0001e40000100a00 */
[----:B------:R-:W-:Y:S02]  /*1b360*/  STL.64 [R1+0x650], R4 ;  /* 0x0006500401007387 */ /* 0x000fe40000100a00 */
[----:B------:R-:W-:Y:S02]  /*1b370*/  STL.64 [R1+0x658], R6 ;  /* 0x0006580601007387 */ /* 0x000fe40000100a00 */
[----:B------:R-:W1:Y:S04]  /*1b380*/  LDSM.16.MT88.4 R4, [R28+0x4000] ;  /* 0x004000001c04783b */ /* 0x000e680000004200 */
[----:B0-----:R-:W4:Y:S01]  /*1b390*/  LDL.LU.64 R24, [R1+0x610] ;  /* 0x0006100001187983 */ /* 0x001f220000300a00 */
[----:B------:R-:W4:Y:S03]  /*1b3a0*/  LDL.LU.64 R26, [R1+0x618] ;  /* 0x00061800011a7983 */ /* 0x000f260000300a00 */
[----:B-1----:R-:W-:Y:S01]  /*1b3b0*/  STL.64 [R1+0x1de0], R6 ;  /* 0x001de00601007387 */ /* 0x002fe20000100a00 */
[----:B------:R0:W-:Y:S03]  /*1b3c0*/  STL.64 [R1+0x1dd8], R4 ;  /* 0x001dd80401007387 */ /* 0x0001e60000100a00 */
[----:B0-----:R-:W3:Y:S02]  /*1b3d0*/  LDL.LU.64 R4, [R1+0x60] ;  /* 0x0000600001047983 */ /* 0x001ee40000300a00 */
[C---:B---3--:R-:W-:Y:S11]  /*1b3e0*/  HMMA.16816.F32 R12, R8.reuse, R4, R12 ;  /* 0x00000004080c723c */ /* 0x048ff6000000180c */
[----:B------:R-:W-:Y:S11]  /*1b3f0*/  @!UPT UIADD3 URZ, URZ, URZ, URZ ;  /* 0x0000003f3f3ff290 */ /* 0x000ff6000fffe03f */
[----:B------:R-:W-:Y:S01]  /*1b400*/  @!UPT UIADD3 URZ, URZ, URZ, URZ ;  /* 0x0000003f3f3ff290 */ /* 0x000fe2000fffe03f */
[----:B------:R0:W-:Y:S01]  /*1b410*/  STL.64 [R1+0x640], R12 ;  /* 0x0006400c01007387 */ /* 0x0001e20000100a00 */
[----:B------:R-:W-:Y:S03]  /*1b420*/  STL.64 [R1+0x648], R14 ;  /* 0x0006480e01007387 */ /* 0x000fe60000100a00 */
[----:B0-----:R-:W2:Y:S01]  /*1b430*/  LDL.LU.64 R12, [R1+0x1fc0] ;  /* 0x001fc000010c7983 */ /* 0x001ea20000300a00 */
[----:B------:R0:W-:Y:S03]  /*1b440*/  STL.64 [R1+0x1fa8], R4 ;  /* 0x001fa80401007387 */ /* 0x0001e60000100a00 */
[----:B0-----:R-:W3:Y:S01]  /*1b450*/  LDL.LU.64 R4, [R1+0x620] ;  /* 0x0006200001047983 */ /* 0x001ee20000300a00 */
[----:B------:R-:W3:Y:S01]  /*1b460*/  LDL.LU.64 R6, [R1+0x628] ;  /* 0x0006280001067983 */ /* 0x000ee20000300a00 */
[C---:B--2---:R-:W-:Y:S01]  /*1b470*/  HMMA.16816.F32 R16, R8.reuse, R12, R16 ;  /* 0x0000000c0810723c */ /* 0x044fe20000001810 */
[----:B------:R-:W-:Y:S11]  /*1b480*/  IMAD.MOV.U32 R3, RZ, RZ, R13 ;  /* 0x000000ffff037224 */ /* 0x000ff600078e000d */
[----:B------:R-:W-:Y:S11]  /*1b490*/  @!UPT UIADD3 URZ, URZ, URZ, URZ ;  /* 0x0000003f3f3ff290 */ /* 0x000ff6000fffe03f */
[----:B------:R0:W-:Y:S01]  /*1b4a0*/  STL.64 [R1+0x630], R16 ;  /* 0x0006301001007387 */ /* 0x0001e20000100a00 */
[----:B------:R1:W-:Y:S02]  /*1b4b0*/  STL.64 [R1+0x638], R18 ;  /* 0x0006381201007387 */ /* 0x0003e40000100a00 */
[----:B0-----:R-:W-:Y:S01]  /*1b4c0*/  IMAD.MOV.U32 R16, RZ, RZ, R12 ;  /* 0x000000ffff107224 */ /* 0x001fe200078e000c */
[----:B-1----:R-:W2:Y:S01]  /*1b4d0*/  LDL.LU R18, [R1+0x1fbc] ;  /* 0x001fbc0001127983 */ /* 0x002ea20000300800 */
[----:B------:R-:W2:Y:S02]  /*1b4e0*/  LDL.LU R17, [R1+0x1fb8] ;  /* 0x001fb80001117983 */ /* 0x000ea40000300800 */
[----:B------:R-:W4:Y:S01]  /*1b4f0*/  LDL.LU.64 R12, [R1+0x1fb0] ;  /* 0x001fb000010c7983 */ /* 0x000f220000300a00 */
[C---:B---3--:R-:W-:Y:S01]  /*1b500*/  HMMA.16816.F32 R4, R8.reuse, R20, R4 ;  /* 0x000000140804723c */ /* 0x048fe20000001804 */
[----:B------:R-:W-:Y:S11]  /*1b510*/  STL.64 [R1+0x1f48], R20 ;  /* 0x001f481401007387 */ /* 0x000ff60000100a00 */
[----:B------:R-:W-:Y:S11]  /*1b520*/  @!UPT UIADD3 URZ, URZ, URZ, URZ ;  /* 0x0000003f3f3ff290 */ /* 0x000ff6000fffe03f */
[----:B------:R-:W-:Y:S01]  /*1b530*/  STL.64 [R1+0x620], R4 ;  /* 0x0006200401007387 */ /* 0x000fe20000100a00 */
[----:B------:R4:W-:Y:S02]  /*1b540*/  STL.64 [R1+0x628], R6 ;  /* 0x0006280601007387 */ /* 0x0009e40000100a00 */
[----:B----4-:R-:W-:Y:S01]  /*1b550*/  HMMA.16816.F32 R4, R8, R12, R24 ;  /* 0x0000000c0804723c */ /* 0x010fe20000001818 */
[----:B------:R-:W-:Y:S02]  /*1b560*/  IMAD.MOV.U32 R23, RZ, RZ, R12 ;  /* 0x000000ffff177224 */ /* 0x000fe400078e000c */
[----:B------:R-:W-:Y:S11]  /*1b570*/  IMAD.MOV.U32 R22, RZ, RZ, R13 ;  /* 0x000000ffff167224 */ /* 0x000ff600078e000d */
[----:B------:R-:W-:Y:S09]  /*1b580*/  @!UPT UIADD3 URZ, URZ, URZ, URZ ;  /* 0x0000003f3f3ff290 */ /* 0x000ff2000fffe03f */
[----:B------:R0:W-:Y:S01]  /*1b590*/  STL.64 [R1+0x610], R4 ;  /* 0x0006100401007387 */ /* 0x0001e20000100a00 */
[----:B------:R1:W-:Y:S03]  /*1b5a0*/  STL.64 [R1+0x618], R6 ;  /* 0x0006180601007387 */ /* 0x0003e60000100a00 */
[----:B0-----:R-:W3:Y:S01]  /*1b5b0*/  LDL.LU.64 R4, [R1+0x600] ;  /* 0x0006000001047983 */ /* 0x001ee20000300a00 */
[----:B-1----:R-:W3:Y:S02]  /*1b5c0*/  LDL.LU.64 R6, [R1+0x608] ;  /* 0x0006080001067983 */ /* 0x002ee40000300a00 */
[----:B------:R-:W4:Y:S02]  /*1b5d0*/  LDL.LU.64 R12, [R1+0x5f0] ;  /* 0x0005f000010c7983 */ /* 0x000f240000300a00 */
[----:B------:R-:W3:Y:S02]  /*1b5e0*/  LDL.LU.64 R14, [R1+0x5f8] ;  /* 0x0005f800010e7983 */ /* 0x000ee40000300a00 */
[----:B------:R-:W-:-:S02]  /*1b5f0*/  IMAD.MOV.U32 R20, RZ, RZ, R16 ;  /* 0x000000ffff147224 */ /* 0x000fc400078e0010 */
[----:B------:R-:W-:Y:S02]  /*1b600*/  IMAD.MOV.U32 R21, RZ, RZ, R3 ;  /* 0x000000ffff157224 */ /* 0x000fe400078e0003 */
[----:B--2---:R-:W-:Y:S02]  /*1b610*/  IMAD.MOV.U32 R25, RZ, RZ, R17 ;  /* 0x000000ffff197224 */ /* 0x004fe400078e0011 */
[----:B------:R-:W-:Y:S01]  /*1b620*/  IMAD.MOV.U32 R24, RZ, RZ, R18 ;  /* 0x000000ffff187224 */ /* 0x000fe200078e0012 */
[----:B---3--:R-:W-:Y:S01]  /*1b630*/  STL.64 [R1+0x1fa0], R14 ;  /* 0x001fa00e01007387 */ /* 0x008fe20000100a00 */
[----:B----4-:R0:W-:Y:S03]  /*1b640*/  STL.64 [R1+0x1f98], R12 ;  /* 0x001f980c01007387 */ /* 0x0101e60000100a00 */
[----:B0-----:R-:W2:Y:S01]  /*1b650*/  LDL.64 R12, [R1+0x20] ;  /* 0x00002000010c7983 */ /* 0x001ea20000100a00 */
[----:B------:R-:W-:Y:S02]  /*1b660*/  STL.64 [R1+0x1f60], R20 ;  /* 0x001f601401007387 */ /* 0x000fe40000100a00 */
[----:B------:R-:W3:Y:S02]  /*1b670*/  LDL.LU.64 R16, [R1+0x3a0] ;  /* 0x0003a00001107983 */ /* 0x000ee40000300a00 */
[----:B------:R-:W4:Y:S01]  /*1b680*/  LDL.LU.64 R18, [R1+0x3a8] ;  /* 0x0003a80001127983 */ /* 0x000f220000300a00 */
[C---:B--2---:R-:W-:Y:S01]  /*1b690*/  HMMA.16816.F32 R4, R8.reuse, R12, R4 ;  /* 0x0000000c0804723c */ /* 0x044fe20000001804 */
[----:B----4-:R-:W-:Y:S01]  /*1b6a0*/  STL.64 [R1+0x1f00], R18 ;  /* 0x001f001201007387 */ /* 0x010fe20000100a00 */
[----:B---3--:R0:W-:Y:S02]  /*1b6b0*/  STL.64 [R1+0x1ef8], R16 ;  /* 0x001ef81001007387 */ /* 0x0081e40000100a00 */
[----:B------:R-:W-:Y:S01]  /*1b6c0*/  IMAD.MOV.U32 R3, RZ, RZ, R13 ;  /* 0x000000ffff037224 */ /* 0x000fe200078e000d */
[----:B0-----:R-:W2:Y:S11]  /*1b6d0*/  LDL.LU.64 R16, [R1+0x10] ;  /* 0x0000100001107983 */ /* 0x001eb60000300a00 */
[----:B------:R-:W-:Y:S07]  /*1b6e0*/  @!UPT UIADD3 URZ, URZ, URZ, URZ ;  /* 0x0000003f3f3ff290 */ /* 0x000fee000fffe03f */
[----:B------:R0:W-:Y:S01]  /*1b6f0*/  STL.64 [R1+0x600], R4 ;  /* 0x0006000401007387 */ /* 0x0001e20000100a00 */
[----:B------:R1:W-:Y:S03]  /*1b700*/  STL.64 [R1+0x608], R6 ;  /* 0x0006080601007387 */ /* 0x0003e60000100a00 */
[----:B0-----:R-:W3:Y:S01]  /*1b710*/  LDL.LU.64 R4, [R1+0x1fa8] ;  /* 0x001fa80001047983 */ /* 0x001ee20000300a00 */
[----:B-1----:R-:W-:Y:S02]  /*1b720*/  IMAD.MOV.U32 R6, RZ, RZ, R12 ;  /* 0x000000ffff067224 */ /* 0x002fe400078e000c */
[----:B------:R-:W2:Y:S02]  /*1b730*/  LDL.LU.64 R14, [R1+0x1fa0] ;  /* 0x001fa000010e7983 */ /* 0x000ea40000300a00 */
[----:B------:R-:W2:Y:S01]  /*1b740*/  LDL.LU.64 R12, [R1+0x1f98] ;  /* 0x001f9800010c7983 */ /* 0x000ea20000300a00 */
[----:B------:R-:W-:Y:S01]  /*1b750*/  STL [R1+0x1f90], R6 ;  /* 0x001f900601007387 */ /* 0x000fe20000100800 */
[----:B--2---:R-:W-:Y:S03]  /*1b760*/  HMMA.16816.F32 R12, R8, R16, R12 ;  /* 0x00000010080c723c */ /* 0x004fe6000000180c */
[----:B---3--:R0:W-:Y:S04]  /*1b770*/  STL.64 [R1+0x1f88], R4 ;  /* 0x001f880401007387 */ /* 0x0081e80000100a00 */
[----:B0-----:R-:W2:Y:S01]  /*1b780*/  LDL.LU.64 R4, [R1+0x5e0] ;  /* 0x0005e00001047983 */ /* 0x001ea20000300a00 */
[----:B------:R-:W2:Y:S11]  /*1b790*/  LDL.LU.64 R6, [R1+0x5e8] ;  /* 0x0005e80001067983 */ /* 0x000eb60000300a00 */
[----:B------:R-:W-:Y:S04]  /*1b7a0*/  @!UPT UIADD3 URZ, URZ, URZ, URZ ;  /* 0x0000003f3f3ff290 */ /* 0x000fe8000fffe03f */
[----:B------:R0:W-:Y:S01]  /*1b7b0*/  STL.64 [R1+0x5f0], R12 ;  /* 0x0005f00c01007387 */ /* 0x0001e20000100a00 */
[----:B------:R1:W-:Y:S03]  /*1b7c0*/  STL.64 [R1+0x5f8], R14 ;  /* 0x0005f80e01007387 */ /* 0x0003e60000100a00 */
[----:B0-----:R-:W3:Y:S01]  /*1b7d0*/  LDL.LU.64 R12, [R1+0x420] ;  /* 0x00042000010c7983 */ /* 0x001ee20000300a00 */
[----:B-1----:R-:W3:Y:S02]  /*1b7e0*/  LDL.LU.64 R14, [R1+0x428] ;  /* 0x00042800010e7983 */ /* 0x002ee40000300a00 */
[----:B------:R0:W-:Y:S02]  /*1b7f0*/  STL.64 [R1+0x1f18], R16 ;  /* 0x001f181001007387 */ /* 0x0001e40000100a00 */
[----:B0-----:R-:W4:Y:S01]  /*1b800*/  LDL.LU.64 R16, [R1+0x3c0] ;  /* 0x0003c00001107983 */ /* 0x001f220000300a00 */
[----:B------:R-:W2:Y:S03]  /*1b810*/  LDL.LU.64 R18, [R1+0x3c8] ;  /* 0x0003c80001127983 */ /* 0x000ea60000300a00 */
[----:B--2---:R-:W-:Y:S01]  /*1b820*/  STL.64 [R1+0x1f28], R18 ;  /* 0x001f281201007387 */ /* 0x004fe20000100a00 */
[----:B----4-:R0:W-:Y:S02]  /*1b830*/  STL.64 [R1+0x1f20], R16 ;  /* 0x001f201001007387 */ /* 0x0101e40000100a00 */
[----:B------:R-:W2:Y:S02]  /*1b840*/  LDL.LU.64 R20, [R1+0x400] ;  /* 0x0004000001147983 */ /* 0x000ea40000300a00 */
[----:B0-----:R-:W-:-:S02]  /*1b850*/  IMAD.MOV.U32 R16, RZ, RZ, R23 ;  /* 0x000000ffff107224 */ /* 0x001fc400078e0017 */
[----:B------:R-:W-:Y:S02]  /*1b860*/  IMAD.MOV.U32 R17, RZ, RZ, R22 ;  /* 0x000000ffff117224 */ /* 0x000fe400078e0016 */
[----:B------:R-:W2:Y:S03]  /*1b870*/  LDL.LU.64 R22, [R1+0x408] ;  /* 0x0004080001167983 */ /* 0x000ea60000300a00 */
[----:B------:R0:W-:Y:S02]  /*1b880*/  STL.64 [R1+0x1f40], R16 ;  /* 0x001f401001007387 */ /* 0x0001e40000100a00 */
[----:B0-----:R-:W4:Y:S01]  /*1b890*/  LDL.LU.64 R16, [R1+0x3e0] ;  /* 0x0003e00001107983 */ /* 0x001f220000300a00 */
[----:B------:R-:W2:Y:S01]  /*1b8a0*/  LDL.LU.64 R18, [R1+0x3e8] ;  /* 0x0003e80001127983 */ /* 0x000ea20000300a00 */
[C---:B------:R-:W-:Y:S02]  /*1b8b0*/  HMMA.16816.F32 R24, R8.reuse, R24, R4 ;  /* 0x000000180818723c */ /* 0x040fe40000001804 */
[----:B--2---:R-:W-:Y:S01]  /*1b8c0*/  STL.64 [R1+0x1f58], R18 ;  /* 0x001f581201007387 */ /* 0x004fe20000100a00 */
[----:B----4-:R0:W-:Y:S03]  /*1b8d0*/  STL.64 [R1+0x1f50], R16 ;  /* 0x001f501001007387 */ /* 0x0101e60000100a00 */
[----:B0-----:R-:W2:Y:S01]  /*1b8e0*/  LDL.LU.64 R16, [R1+0x3f0] ;  /* 0x0003f00001107983 */ /* 0x001ea20000300a00 */
[----:B------:R-:W2:Y:S02]  /*1b8f0*/  LDL.LU.64 R18, [R1+0x3f8] ;  /* 0x0003f80001127983 */ /* 0x000ea40000300a00 */
[----:B------:R-:W4:Y:S02]  /*1b900*/  LDL.LU R6, [R1+0x1f90] ;  /* 0x001f900001067983 */ /* 0x000f240000300800 */
[----:B------:R-:W2:Y:S11]  /*1b910*/  LDL.LU.64 R4, [R1+0x1f88] ;  /* 0x001f880001047983 */ /* 0x000eb60000300a00 */
[----:B------:R-:W-:Y:S01]  /*1b920*/  @!UPT UIADD3 URZ, URZ, URZ, URZ ;  /* 0x0000003f3f3ff290 */ /* 0x000fe2000fffe03f */
[----:B------:R-:W-:Y:S01]  /*1b930*/  STL.64 [R1+0x5e0], R24 ;  /* 0x0005e01801007387 */ /* 0x000fe20000100a00 */
[----:B------:R0:W-:Y:S03]  /*1b940*/  STL.64 [R1+0x5e8], R26 ;  /* 0x0005e81a01007387 */ /* 0x0001e60000100a00 */
[----:B0-----:R-:W2:Y:S01]  /*1b950*/  LDL.LU R27, [R1+0x1f80] ;  /* 0x001f8000011b7983 */ /* 0x001ea20000300800 */
[----:B------:R-:W3:Y:S02]  /*1b960*/  LDL.LU.64 R24, [R1+0x1f78] ;  /* 0x001f780001187983 */ /* 0x000ee40000300a00 */
[----:B---3--:R-:W-:Y:S01]  /*1b970*/  HMMA.16816.F32 R8, R8, R24, R12 ;  /* 0x000000180808723c */ /* 0x008fe2000000180c */
[----:B------:R-:W3:Y:S01]  /*1b980*/  LDL.LU.64 R14, [R1+0x1f70] ;  /* 0x001f7000010e7983 */ /* 0x000ee20000300a00 */
[----:B------:R-:W3:Y:S02]  /*1b990*/  LDL.LU.64 R12, [R1+0x1f68] ;  /* 0x001f6800010c7983 */ /* 0x000ee40000300a00 */
[----:B--2---:R-:W-:Y:S02]  /*1b9a0*/  STL [R1+0x1f10], R27 ;  /* 0x001f101b01007387 */ /* 0x004fe40000100800 */
[----:B------:R0:W-:Y:S11]  /*1b9b0*/  STL.64 [R1+0x1f08], R24 ;  /* 0x001f081801007387 */ /* 0x0001f60000100a00 */
[----:B------:R-:W-:Y:S06]  /*1b9c0*/  @!UPT UIADD3 URZ, URZ, URZ, URZ ;  /* 0x0000003f3f3ff290 */ /* 0x000fec000fffe03f */
[----:B------:R-:W-:Y:S01]  /*1b9d0*/  STL.64 [R1+0x420], R8 ;  /* 0x0004200801007387 */ /* 0x000fe20000100a00 */
[----:B------:R-:W-:Y:S02]  /*1b9e0*/  STL.64 [R1+0x428], R10 ;  /* 0x0004280a01007387 */ /* 0x000fe40000100a00 */
[----:B0-----:R-:W2:Y:S02]  /*1b9f0*/  LDL.LU.64 R24, [R1+0x3b0] ;  /* 0x0003b00001187983 */ /* 0x001ea40000300a00 */
[----:B------:R-:W2:Y:S01]  /*1ba00*/  LDL.LU.64 R26, [R1+0x3b8] ;  /* 0x0003b800011a7983 */ /* 0x000ea20000300a00 */
[C---:B---3--:R-:W-:Y:S01]  /*1ba10*/  HMMA.16816.F32 R20, R12.reuse, R4, R20 ;  /* 0x000000040c14723c */ /* 0x048fe20000001814 */
[----:B--2---:R-:W-:Y:S01]  /*1ba20*/  STL.64 [R1+0x1f38], R26 ;  /* 0x001f381a01007387 */ /* 0x004fe20000100a00 */
[----:B------:R0:W-:Y:S03]  /*1ba30*/  STL.64 [R1+0x1f30], R24 ;  /* 0x001f301801007387 */ /* 0x0001e60000100a00 */
[----:B0-----:R-:W2:Y:S01]  /*1ba40*/  LDL.LU.64 R24, [R1+0x3d0] ;  /* 0x0003d00001187983 */ /* 0x001ea20000300a00 */
[----:B------:R-:W2:Y:S02]  /*1ba50*/  LDL.LU.64 R26, [R1+0x3d8] ;  /* 0x0003d800011a7983 */ /* 0x000ea40000300a00 */
[----:B------:R-:W3:Y:S02]  /*1ba60*/  LDL.LU.64 R8, [R1] ;  /* 0x0000000001087983 */ /* 0x000ee40000300a00 */
[----:B------:R-:W2:Y:S11]  /*1ba70*/  LDL.64 R10, [R1+0x8] ;  /* 0x00000800010a7983 */ /* 0x000eb60000100a00 */
[----:B------:R-:W-:Y:S02]  /*1ba80*/  @!UPT UIADD3 URZ, URZ, URZ, URZ ;  /* 0x0000003f3f3ff290 */ /* 0x000fe4000fffe03f */
[----:B------:R0:W-:Y:S01]  /*1ba90*/  STL.64 [R1+0x400], R20 ;  /* 0x0004001401007387 */ /* 0x0001e20000100a00 */
[----:B------:R1:W-:Y:S03]  /*1baa0*/  STL.64 [R1+0x408], R22 ;  /* 0x0004081601007387 */ /* 0x0003e60000100a00 */
[----:B0-----:R-:W1:Y:S02]  /*1bab0*/  LDL.LU.64 R20, [R1+0x1f60] ;  /* 0x001f600001147983 */ /* 0x001e640000300a00 */
[C---:B-1----:R-:W-:Y:S02]  /*1bac0*/  HMMA.16816.F32 R20, R12.reuse, R20, R16 ;  /* 0x000000140c14723c */ /* 0x042fe40000001810 */
        /* <DEDUP_REMOVED lines=10> */
[----:B------:R1:W-:Y:S03]  /*1bb70*/  STL.64 [R1+0x3e8], R18 ;  /* 0x0003e81201007387 */ /* 0x0003e60000100a00 */
[----:B0-----:R-:W1:Y:S01]  /*1bb80*/  LDL.LU.64 R16, [R1+0x1f40] ;  /* 0x001f400001107983 */ /* 0x001e620000300a00 */
[----:B------:R-:W-:Y:S01]  /*1bb90*/  STL.64 [R1+0x1ed0], R20 ;  /* 0x001ed01401007387 */ /* 0x000fe20000100a00 */
[----:B-1----:R-:W-:Y:S02]  /*1bba0*/  HMMA.16816.F32 R16, R12, R16, R24 ;  /* 0x000000100c10723c */ /* 0x002fe40000001818 */
[----:B------:R-:W2:Y:S01]  /*1bbb0*/  LDL.LU.64 R26, [R1+0x1f38] ;  /* 0x001f3800011a7983 */ /* 0x000ea20000300a00 */
[----:B------:R-:W2:Y:S11]  /*1bbc0*/  LDL.LU.64 R24, [R1+0x1f30] ;  /* 0x001f300001187983 */ /* 0x000eb60000300a00 */
[----:B------:R-:W-:Y:S09]  /*1bbd0*/  @!UPT UIADD3 URZ, URZ, URZ, URZ ;  /* 0x0000003f3f3ff290 */ /* 0x000ff2000fffe03f */
[----:B------:R-:W-:Y:S01]  /*1bbe0*/  STL.64 [R1+0x3d0], R16 ;  /* 0x0003d01001007387 */ /* 0x000fe20000100a00 */
[----:B------:R0:W-:Y:S03]  /*1bbf0*/  STL.64 [R1+0x3d8], R18 ;  /* 0x0003d81201007387 */ /* 0x0001e60000100a00 */
[----:B0-----:R-:W2:Y:S01]  /*1bc00*/  LDL.LU.64 R18, [R1+0x1f28] ;  /* 0x001f280001127983 */ /* 0x001ea20000300a00 */
[----:B------:R-:W2:Y:S02]  /*1bc10*/  LDL.LU.64 R16, [R1+0x1f20] ;  /* 0x001f200001107983 */ /* 0x000ea40000300a00 */
[----:B----4-:R-:W-:Y:S02]  /*1bc20*/  IMAD.MOV.U32 R20, RZ, RZ, R6 ;  /* 0x000000ffff147224 */ /* 0x010fe400078e0006 */
[----:B------:R-:W-:-:S07]  /*1bc30*/  IMAD.MOV.U32 R21, RZ, RZ, R3 ;  /* 0x000000ffff157224 */ /* 0x000fce00078e0003 */
[C---:B--2---:R-:W-:Y:S01]  /*1bc40*/  HMMA.16816.F32 R20, R12.reuse, R20, R16 ;  /* 0x000000140c14723c */ /* 0x044fe20000001810 */
[----:B------:R-:W2:Y:S11]  /*1bc50*/  LDL.LU.64 R16, [R1+0x1f18] ;  /* 0x001f180001107983 */ /* 0x000eb60000300a00 */
[----:B------:R-:W-:Y:S11]  /*1bc60*/  @!UPT UIADD3 URZ, URZ, URZ, URZ ;  /* 0x0000003f3f3ff290 */ /* 0x000ff6000fffe03f */
[----:B------:R0:W-:Y:S01]  /*1bc70*/  STL.64 [R1+0x3c0], R20 ;  /* 0x0003c01401007387 */ /* 0x0001e20000100a00 */
[----:B------:R-:W-:Y:S03]  /*1bc80*/  STL.64 [R1+0x3c8], R22 ;  /* 0x0003c81601007387 */ /* 0x000fe60000100a00 */
[----:B0-----:R-:W4:Y:S01]  /*1bc90*/  LDL.LU.64 R20, [R1+0x50] ;  /* 0x0000500001147983 */ /* 0x001f220000300a00 */
[C---:B--2---:R-:W-:Y:S01]  /*1bca0*/  HMMA.16816.F32 R24, R12.reuse, R16, R24 ;  /* 0x000000100c18723c */ /* 0x044fe20000001818 */
[----:B------:R-:W-:Y:S02]  /*1bcb0*/  IMAD.MOV.U32 R6, RZ, RZ, R16 ;  /* 0x000000ffff067224 */ /* 0x000fe400078e0010 */
[----:B------:R-:W-:Y:S11]  /*1bcc0*/  IMAD.MOV.U32 R3, RZ, RZ, R17 ;  /* 0x000000ffff037224 */ /* 0x000ff600078e0011 */
[----:B------:R-:W-:Y:S09]  /*1bcd0*/  @!UPT UIADD3 URZ, URZ, URZ, URZ ;  /* 0x0000003f3f3ff290 */ /* 0x000ff2000fffe03f */
[----:B------:R-:W-:Y:S01]  /*1bce0*/  STL.64 [R1+0x3b0], R24 ;  /* 0x0003b01801007387 */ /* 0x000fe20000100a00 */
[----:B------:R0:W-:Y:S03]  /*1bcf0*/  STL.64 [R1+0x3b8], R26 ;  /* 0x0003b81a01007387 */ /* 0x0001e60000100a00 */
[----:B0-----:R-:W2:Y:S01]  /*1bd00*/  LDL.LU R27, [R1+0x1f10] ;  /* 0x001f1000011b7983 */ /* 0x001ea20000300800 */
[----:B------:R-:W2:Y:S02]  /*1bd10*/  LDL.LU.64 R24, [R1+0x1f08] ;  /* 0x001f080001187983 */ /* 0x000ea40000300a00 */
[----:B------:R-:W3:Y:S02]  /*1bd20*/  LDL.LU.64 R18, [R1+0x1f00] ;  /* 0x001f000001127983 */ /* 0x000ee40000300a00 */
[----:B------:R-:W3:Y:S02]  /*1bd30*/  LDL.LU.64 R16, [R1+0x1ef8] ;  /* 0x001ef80001107983 */ /* 0x000ee40000300a00 */
[C---:B---3--:R-:W-:Y:S11]  /*1bd40*/  HMMA.16816.F32 R16, R12.reuse, R8, R16 ;  /* 0x000000080c10723c */ /* 0x048ff60000001810 */
[----:B------:R-:W-:Y:S11]  /*1bd50*/  @!UPT UIADD3 URZ, URZ, URZ, URZ ;  /* 0x0000003f3f3ff290 */ /* 0x000ff6000fffe03f */
[----:B------:R-:W-:Y:S01]  /*1bd60*/  @!UPT UIADD3 URZ, URZ, URZ, URZ ;  /* 0x0000003f3f3ff290 */ /* 0x000fe2000fffe03f */
[----:B------:R-:W-:Y:S01]  /*1bd70*/  STL.64 [R1+0x3a0], R16 ;  /* 0x0003a01001007387 */ /* 0x000fe20000100a00 */
[----:B------:R0:W-:Y:S03]  /*1bd80*/  STL.64 [R1+0x3a8], R18 ;  /* 0x0003a81201007387 */ /* 0x0001e60000100a00 */
[----:B0-----:R-:W3:Y:S01]  /*1bd90*/  LDL.LU.64 R18, [R1+0x1ef0] ;  /* 0x001ef00001127983 */ /* 0x001ee20000300a00 */
[----:B------:R-:W3:Y:S02]  /*1bda0*/  LDL.LU.64 R16, [R1+0x1ee8] ;  /* 0x001ee80001107983 */ /* 0x000ee40000300a00 */
[----:B------:R-:W-:Y:S02]  /*1bdb0*/  STL.64 [R1+0x1e78], R10 ;  /* 0x001e780a01007387 */ /* 0x000fe40000100a00 */
[----:B------:R0:W-:Y:S02]  /*1bdc0*/  STL.64 [R1+0x1e70], R8 ;  /* 0x001e700801007387 */ /* 0x0001e40000100a00 */
[----:B0-----:R-:W2:Y:S01]  /*1bdd0*/  LDL.LU.64 R8, [R1+0x250] ;  /* 0x0002500001087983 */ /* 0x001ea20000300a00 */
[----:B------:R-:W2:Y:S02]  /*1bde0*/  LDL.LU.64 R10, [R1+0x258] ;  /* 0x00025800010a7983 */ /* 0x000ea40000300a00 */
[----:B--2---:R-:W-:Y:S01]  /*1bdf0*/  HMMA.16816.F32 R12, R12, R24, R8 ;  /* 0x000000180c0c723c */ /* 0x004fe20000001808 */
[----:B------:R-:W3:Y:S01]  /*1be00*/  LDL.LU.64 R8, [R1+0x240] ;  /* 0x0002400001087983 */ /* 0x000ee20000300a00 */
[----:B------:R-:W3:Y:S11]  /*1be10*/  LDL.LU.64 R10, [R1+0x248] ;  /* 0x00024800010a7983 */ /* 0x000ef60000300a00 */
[----:B------:R-:W-:Y:S10]  /*1be20*/  @!UPT UIADD3 URZ, URZ, URZ, URZ ;  /* 0x0000003f3f3ff290 */ /* 0x000ff4000fffe03f */
[----:B------:R-:W-:Y:S01]  /*1be30*/  STL.64 [R1+0x250], R12 ;  /* 0x0002500c01007387 */ /* 0x000fe20000100a00 */
[----:B------:R-:W-:Y:S02]  /*1be40*/  STL.64 [R1+0x258], R14 ;  /* 0x0002580e01007387 */ /* 0x000fe40000100a00 */
[----:B------:R-:W-:Y:S02]  /*1be50*/  STL [R1+0x1ec8], R27 ;  /* 0x001ec81b01007387 */ /* 0x000fe40000100800 */
[----:B------:R0:W-:Y:S02]  /*1be60*/  STL.64 [R1+0x1ec0], R24 ;  /* 0x001ec01801007387 */ /* 0x0001e40000100a00 */
[----:B0-----:R-:W2:Y:S01]  /*1be70*/  LDL.LU.64 R24, [R1+0x220] ;  /* 0x0002200001187983 */ /* 0x001ea20000300a00 */
[----:B------:R-:W2:Y:S02]  /*1be80*/  LDL.LU.64 R26, [R1+0x228] ;  /* 0x00022800011a7983 */ /* 0x000ea40000300a00 */
[----:B------:R-:W-:-:S02]  /*1be90*/  IMAD.MOV.U32 R14, RZ, RZ, R2 ;  /* 0x000000ffff0e7224 */ /* 0x000fc400078e0002 */
[----:B------:R-:W-:Y:S02]  /*1bea0*/  IMAD.MOV.U32 R15, RZ, RZ, R0 ;  /* 0x000000ffff0f7224 */ /* 0x000fe400078e0000 */
[----:B------:R-:W-:Y:S02]  /*1beb0*/  IMAD.MOV.U32 R12, RZ, RZ, R6 ;  /* 0x000000ffff0c7224 */ /* 0x000fe400078e0006 */
[----:B------:R-:W-:Y:S01]  /*1bec0*/  IMAD.MOV.U32 R13, RZ, RZ, R3 ;  /* 0x000000ffff0d7224 */ /* 0x000fe200078e0003 */
[----:B--2---:R-:W-:Y:S01]  /*1bed0*/  STL.64 [R1+0x1ee0], R26 ;  /* 0x001ee01a01007387 */ /* 0x004fe20000100a00 */
[----:B------:R0:W-:Y:S03]  /*1bee0*/  STL.64 [R1+0x1ed8], R24 ;  /* 0x001ed81801007387 */ /* 0x0001e60000100a00 */
[----:B0-----:R-:W4:Y:S01]  /*1bef0*/  LDL.LU.64 R24, [R1+0x230] ;  /* 0x0002300001187983 */ /* 0x001f220000300a00 */
[----:B------:R-:W4:Y:S02]  /*1bf00*/  LDL.LU.64 R26, [R1+0x238] ;  /* 0x00023800011a7983 */ /* 0x000f240000300a00 */
[----:B------:R-:W-:Y:S02]  /*1bf10*/  STL.64 [R1+0x1e88], R14 ;  /* 0x001e880e01007387 */ /* 0x000fe40000100a00 */
[----:B------:R0:W-:Y:S02]  /*1bf20*/  STL.64 [R1+0x1e80], R12 ;  /* 0x001e800c01007387 */ /* 0x0001e40000100a00 */
[----:B0-----:R-:W2:Y:S01]  /*1bf30*/  LDL.LU.64 R12, [R1+0x20] ;  /* 0x00002000010c7983 */ /* 0x001ea20000300a00 */
[----:B---3--:R-:W-:Y:S01]  /*1bf40*/  HMMA.16816.F32 R8, R16, R4, R8 ;  /* 0x000000041008723c */ /* 0x008fe20000001808 */
[----:B------:R-:W-:-:S02]  /*1bf50*/  IMAD.MOV.U32 R7, RZ, RZ, R5 ;  /* 0x000000ffff077224 */ /* 0x000fc400078e0005 */
[----:B------:R-:W-:Y:S01]  /*1bf60*/  IMAD.MOV.U32 R29, RZ, RZ, R4 ;  /* 0x000000ffff1d7224 */ /* 0x000fe200078e0004 */
[----:B--2---:R0:W-:Y:S04]  /*1bf70*/  STL.64 [R1+0x1ea0], R12 ;  /* 0x001ea00c01007387 */ /* 0x0041e80000100a00 */
[----:B0-----:R-:W2:Y:S11]  /*1bf80*/  LDL.LU.64 R12, [R1+0x30] ;  /* 0x00003000010c7983 */ /* 0x001eb60000300a00 */
[----:B------:R-:W-:Y:S04]  /*1bf90*/  @!UPT UIADD3 URZ, URZ, URZ, URZ ;  /* 0x0000003f3f3ff290 */ /* 0x000fe8000fffe03f */
[----:B------:R-:W-:Y:S02]  /*1bfa0*/  STL.64 [R1+0x240], R8 ;  /* 0x0002400801007387 */ /* 0x000fe40000100a00 */
[----:B------:R-:W-:Y:S02]  /*1bfb0*/  STL.64 [R1+0x248], R10 ;  /* 0x0002480a01007387 */ /* 0x000fe40000100a00 */
[----:B------:R0:W-:Y:S01]  /*1bfc0*/  STL [R1+0x1ea8], R7 ;  /* 0x001ea80701007387 */ /* 0x0001e20000100800 */
[----:B------:R-:W2:Y:S04]  /*1bfd0*/  LDL.LU.64 R4, [R1+0x210] ;  /* 0x0002100001047983 */ /* 0x000ea80000300a00 */
[----:B0-----:R-:W2:Y:S01]  /*1bfe0*/  LDL.LU.64 R6, [R1+0x218] ;  /* 0x0002180001067983 */ /* 0x001ea20000300a00 */
[----:B------:R-:W3:Y:S02]  /*1bff0*/  LDL.LU.64 R8, [R1+0x1f0] ;  /* 0x0001f00001087983 */ /* 0x000ee40000300a00 */
[----:B------:R-:W2:Y:S01]  /*1c000*/  LDL.LU.64 R10, [R1+0x1f8] ;  /* 0x0001f800010a7983 */ /* 0x000ea20000300a00 */
[----:B----4-:R-:W-:Y:S01]  /*1c010*/  HMMA.16816.F32 R24, R16, R20, R24 ;  /* 0x000000141018723c */ /* 0x010fe20000001818 */
[----:B------:R-:W-:-:S02]  /*1c020*/  IMAD.MOV.U32 R0, RZ, RZ, R20 ;  /* 0x000000ffff007224 */ /* 0x000fc400078e0014 */
[----:B------:R-:W-:Y:S01]  /*1c030*/  IMAD.MOV.U32 R2, RZ, RZ, R21 ;  /* 0x000000ffff027224 */ /* 0x000fe200078e0015 */
[----:B--2---:R-:W-:Y:S01]  /*1c040*/  STL.64 [R1+0x1e98], R10 ;  /* 0x001e980a01007387 */ /* 0x004fe20000100a00 */
[----:B---3--:R0:W-:Y:S03]  /*1c050*/  STL.64 [R1+0x1e90], R8 ;  /* 0x001e900801007387 */ /* 0x0081e60000100a00 */
[----:B0-----:R-:W2:Y:S01]  /*1c060*/  LDL.LU.64 R8, [R1+0x200] ;  /* 0x0002000001087983 */ /* 0x001ea20000300a00 */
[----:B------:R-:W2:Y:S11]  /*1c070*/  LDL.LU.64 R10, [R1+0x208] ;  /* 0x00020800010a7983 */ /* 0x000eb60000300a00 */
[----:B------:R-:W-:Y:S03]  /*1c080*/  @!UPT UIADD3 URZ, URZ, URZ, URZ ;  /* 0x0000003f3f3ff290 */ /* 0x000fe6000fffe03f */
[----:B------:R-:W-:Y:S02]  /*1c090*/  STL.64 [R1+0x230], R24 ;  /* 0x0002301801007387 */ /* 0x000fe40000100a00 */
[----:B------:R0:W-:Y:S02]  /*1c0a0*/  STL.64 [R1+0x238], R26 ;  /* 0x0002381a01007387 */ /* 0x0001e40000100a00 */
[----:B0-----:R-:W3:Y:S01]  /*1c0b0*/  LDL.LU.64 R26, [R1+0x1ee0] ;  /* 0x001ee000011a7983 */ /* 0x001ee20000300a00 */
        /* <DEDUP_REMOVED lines=8> */
[----:B------:R-:W4:Y:S01]  /*1c140*/  LDL.LU.64 R24, [R1+0x1ec0] ;  /* 0x001ec00001187983 */ /* 0x000f220000300a00 */
[----:B------:R-:W-:Y:S01]  /*1c150*/  HMMA.16816.F32 R4, R16, R12, R4 ;  /* 0x0000000c1004723c */ /* 0x000fe20000001804 */
[----:B------:R-:W-:Y:S02]  /*1c160*/  IMAD.MOV.U32 R26, RZ, RZ, R20 ;  /* 0x000000ffff1a7224 */ /* 0x000fe400078e0014 */
[----:B------:R-:W-:Y:S01]  /*1c170*/  IMAD.MOV.U32 R23, RZ, RZ, R21 ;  /* 0x000000ffff177224 */ /* 0x000fe200078e0015 */
[----:B------:R-:W2:Y:S01]  /*1c180*/  LDL.LU R22, [R1+0x1eb8] ;  /* 0x001eb80001167983 */ /* 0x000ea20000300800 */
[----:B------:R-:W2:Y:S03]  /*1c190*/  LDL.LU.64 R20, [R1+0x1eb0] ;  /* 0x001eb00001147983 */ /* 0x000ea60000300a00 */
[----:B---3--:R-:W-:Y:S01]  /*1c1a0*/  STL.64 [R1+0x1e68], R26 ;  /* 0x001e681a01007387 */ /* 0x008fe20000100a00 */
[----:B----4-:R0:W-:Y:S03]  /*1c1b0*/  STL.64 [R1+0x1e60], R24 ;  /* 0x001e601801007387 */ /* 0x0101e60000100a00 */
[----:B0-----:R-:W3:Y:S01]  /*1c1c0*/  LDL.LU.64 R24, [R1+0x1e0] ;  /* 0x0001e00001187983 */ /* 0x001ee20000300a00 */
[----:B------:R-:W3:Y:S10]  /*1c1d0*/  LDL.LU.64 R26, [R1+0x1e8] ;  /* 0x0001e800011a7983 */ /* 0x000ef40000300a00 */
[----:B------:R0:W-:Y:S02]  /*1c1e0*/  STL.64 [R1+0x210], R4 ;  /* 0x0002100401007387 */ /* 0x0001e40000100a00 */
[----:B------:R1:W-:Y:S02]  /*1c1f0*/  STL.64 [R1+0x218], R6 ;  /* 0x0002180601007387 */ /* 0x0003e40000100a00 */
[----:B0-----:R-:W-:Y:S01]  /*1c200*/  IMAD.MOV.U32 R5, RZ, RZ, R13 ;  /* 0x000000ffff057224 */ /* 0x001fe200078e000d */
[----:B-1----:R-:W4:Y:S01]  /*1c210*/  LDL.LU R7, [R1+0x1ea8] ;  /* 0x001ea80001077983 */ /* 0x002f220000300800 */
[----:B------:R-:W-:-:S02]  /*1c220*/  IMAD.MOV.U32 R6, RZ, RZ, R12 ;  /* 0x000000ffff067224 */ /* 0x000fc400078e000c */
[----:B------:R-:W2:Y:S02]  /*1c230*/  LDL.LU.64 R12, [R1+0x1ea0] ;  /* 0x001ea000010c7983 */ /* 0x000ea40000300a00 */
        /* <DEDUP_REMOVED lines=9> */
[----:B------:R-:W2:Y:S02]  /*1c2d0*/  LDL.LU.64 R12, [R1+0x1e80] ;  /* 0x001e8000010c7983 */ /* 0x000ea40000300a00 */
[C---:B--2---:R-:W-:Y:S11]  /*1c2e0*/  HMMA.16816.F32 R8, R16.reuse, R12, R8 ;  /* 0x0000000c1008723c */ /* 0x044ff60000001808 */
[----:B------:R-:W-:Y:S11]  /*1c2f0*/  @!UPT UIADD3 URZ, URZ, URZ, URZ ;  /* 0x0000003f3f3ff290 */ /* 0x000ff6000fffe03f */
[----:B------:R-:W-:Y:S01]  /*1c300*/  @!UPT UIADD3 URZ, URZ, URZ, URZ ;  /* 0x0000003f3f3ff290 */ /* 0x000fe2000fffe03f */
[----:B------:R-:W-:Y:S01]  /*1c310*/  STL.64 [R1+0x1f0], R8 ;  /* 0x0001f00801007387 */ /* 0x000fe20000100a00 */
[----:B------:R0:W-:Y:S03]  /*1c320*/  STL.64 [R1+0x1f8], R10 ;  /* 0x0001f80a01007387 */ /* 0x0001e60000100a00 */
[----:B0-----:R-:W2:Y:S01]  /*1c330*/  LDL.LU.64 R10, [R1+0x1e78] ;  /* 0x001e7800010a7983 */ /* 0x001ea20000300a00 */
[----:B------:R-:W3:Y:S02]  /*1c340*/  LDL.LU.64 R8, [R1+0x1e70] ;  /* 0x001e700001087983 */ /* 0x000ee40000300a00 */
[----:B------:R-:W-:Y:S02]  /*1c350*/  STL.64 [R1+0x1e00], R14 ;  /* 0x001e000e01007387 */ /* 0x000fe40000100a00 */
[----:B------:R0:W-:Y:S02]  /*1c360*/  STL.64 [R1+0x1df8], R12 ;  /* 0x001df80c01007387 */ /* 0x0001e40000100a00 */
[----:B0-----:R-:W2:Y:S01]  /*1c370*/  LDL.LU.64 R12, [R1+0xf0] ;  /* 0x0000f000010c7983 */ /* 0x001ea20000300a00 */
[----:B------:R-:W2:Y:S01]  /*1c380*/  LDL.LU.64 R14, [R1+0xf8] ;  /* 0x0000f800010e7983 */ /* 0x000ea20000300a00 */
[----:B---3--:R-:W-:Y:S11]  /*1c390*/  HMMA.16816.F32 R24, R16, R8, R24 ;  /* 0x000000081018723c */ /* 0x008ff60000001818 */
[----:B------:R-:W-:Y:S11]  /*1c3a0*/  @!UPT UIADD3 URZ, URZ, URZ, URZ ;  /* 0x0000003f3f3ff290 */ /* 0x000ff6000fffe03f */
[----:B------:R-:W-:Y:S01]  /*1c3b0*/  @!UPT UIADD3 URZ, URZ, URZ, URZ ;  /* 0x0000003f3f3ff290 */ /* 0x000fe2000fffe03f */
[----:B------:R-:W-:Y:S01]  /*1c3c0*/  STL.64 [R1+0x1e0], R24 ;  /* 0x0001e01801007387 */ /* 0x000fe20000100a00 */
[----:B------:R0:W-:Y:S03]  /*1c3d0*/  STL.64 [R1+0x1e8], R26 ;  /* 0x0001e81a01007387 */ /* 0x0001e60000100a00 */
[----:B0-----:R-:W3:Y:S01]  /*1c3e0*/  LDL.LU.64 R26, [R1+0x1e68] ;  /* 0x001e6800011a7983 */ /* 0x001ee20000300a00 */
[----:B------:R-:W4:Y:S02]  /*1c3f0*/  LDL.LU.64 R24, [R1+0x1e60] ;  /* 0x001e600001187983 */ /* 0x000f240000300a00 */
[----:B--2---:R-:W-:Y:S02]  /*1c400*/  STL.64 [R1+0x1e10], R10 ;  /* 0x001e100a01007387 */ /* 0x004fe40000100a00 */
[----:B------:R3:W-:Y:S02]  /*1c410*/  STL.64 [R1+0x1e08], R8 ;  /* 0x001e080801007387 */ /* 0x0007e40000100a00 */
[----:B---3--:R-:W-:-:S02]  /*1c420*/  IMAD.MOV.U32 R8, RZ, RZ, R26 ;  /* 0x000000ffff087224 */ /* 0x008fc400078e001a */
[----:B------:R-:W2:Y:S01]  /*1c430*/  LDL.LU R26, [R1+0x1e5c] ;  /* 0x001e5c00011a7983 */ /* 0x000ea20000300800 */
[----:B----4-:R-:W-:Y:S01]  /*1c440*/  HMMA.16816.F32 R12, R16, R24, R12 ;  /* 0x00000018100c723c */ /* 0x010fe2000000180c */
[----:B------:R-:W-:Y:S02]  /*1c450*/  IMAD.MOV.U32 R9, RZ, RZ, R23 ;  /* 0x000000ffff097224 */ /* 0x000fe400078e0017 */
[----:B------:R-:W3:Y:S03]  /*1c460*/  LDL.LU R23, [R1+0x1e58] ;  /* 0x001e580001177983 */ /* 0x000ee60000300800 */
[----:B------:R0:W-:Y:S02]  /*1c470*/  STL.64 [R1+0x1e20], R8 ;  /* 0x001e200801007387 */ /* 0x0001e40000100a00 */
[----:B0-----:R-:W-:Y:S02]  /*1c480*/  IMAD.MOV.U32 R8, RZ, RZ, R0 ;  /* 0x000000ffff087224 */ /* 0x001fe400078e0000 */
[----:B------:R-:W-:Y:S01]  /*1c490*/  IMAD.MOV.U32 R9, RZ, RZ, R2 ;  /* 0x000000ffff097224 */ /* 0x000fe200078e0002 */
[----:B------:R-:W4:Y:S01]  /*1c4a0*/  LDL.LU R0, [R1+0x1e54] ;  /* 0x001e540001007983 */ /* 0x000f220000300800 */
[----:B------:R-:W3:Y:S03]  /*1c4b0*/  LDL.LU R2, [R1+0x1e50] ;  /* 0x001e500001027983 */ /* 0x000ee60000300800 */
[----:B------:R-:W-:Y:S04]  /*1c4c0*/  STL.64 [R1+0x1e38], R8 ;  /* 0x001e380801007387 */ /* 0x000fe80000100a00 */
[----:B--2---:R-:W-:Y:S01]  /*1c4d0*/  STL.64 [R1+0x1df0], R26 ;  /* 0x001df01a01007387 */ /* 0x004fe20000100a00 */
[----:B------:R0:W-:Y:S03]  /*1c4e0*/  STL.64 [R1+0x1de8], R24 ;  /* 0x001de81801007387 */ /* 0x0001e60000100a00 */
[----:B------:R-:W-:Y:S02]  /*1c4f0*/  STL.64 [R1+0xf0], R12 ;  /* 0x0000f00c01007387 */ /* 0x000fe40000100a00 */
[----:B------:R-:W-:Y:S02]  /*1c500*/  STL.64 [R1+0xf8], R14 ;  /* 0x0000f80e01007387 */ /* 0x000fe40000100a00 */
[----:B0-----:R-:W-:-:S02]  /*1c510*/  IMAD.MOV.U32 R24, RZ, RZ, R6 ;  /* 0x000000ffff187224 */ /* 0x001fc400078e0006 */
[----:B------:R-:W-:-:S05]  /*1c520*/  IMAD.MOV.U32 R25, RZ, RZ, R5 ;  /* 0x000000ffff197224 */ /* 0x000fca00078e0005 */
[----:B------:R0:W-:Y:S04]  /*1c530*/  STL.64 [R1+0x1e18], R24 ;  /* 0x001e181801007387 */ /* 0x0001e80000100a00 */
[----:B0-----:R-:W2:Y:S01]  /*1c540*/  LDL.LU.64 R24, [R1+0xc0] ;  /* 0x0000c00001187983 */ /* 0x001ea20000300a00 */
[----:B------:R-:W2:Y:S03]  /*1c550*/  LDL.LU.64 R26, [R1+0xc8] ;  /* 0x0000c800011a7983 */ /* 0x000ea60000300a00 */
        /* <DEDUP_REMOVED lines=8> */
[----:B0-----:R-:W3:Y:S01]  /*1c5e0*/  LDL.LU.64 R24, [R1+0xe0] ;  /* 0x0000e00001187983 */ /* 0x001ee20000300a00 */
[----:B------:R-:W3:Y:S02]  /*1c5f0*/  LDL.LU.64 R26, [R1+0xe8] ;  /* 0x0000e800011a7983 */ /* 0x000ee40000300a00 */
[----:B------:R-:W2:Y:S02]  /*1c600*/  LDL.LU.64 R12, [R1+0xb0] ;  /* 0x0000b000010c7983 */ /* 0x000ea40000300a00 */
[----:B------:R-:W-:Y:S01]  /*1c610*/  IMAD.MOV.U32 R16, RZ, RZ, R4 ;  /* 0x000000ffff107224 */ /* 0x000fe200078e0004 */
[----:B------:R-:W2:Y:S01]  /*1c620*/  LDL.LU.64 R14, [R1+0xb8] ;  /* 0x0000b800010e7983 */ /* 0x000ea20000300a00 */
[----:B------:R-:W2:Y:S02]  /*1c630*/  LDL.LU.64 R4, [R1+0xa0] ;  /* 0x0000a00001047983 */ /* 0x000ea40000300a00 */
[----:B------:R-:W2:Y:S02]  /*1c640*/  LDL.LU.64 R6, [R1+0xa8] ;  /* 0x0000a80001067983 */ /* 0x000ea40000300a00 */
[----:B----4-:R-:W-:Y:S01]  /*1c650*/  IMAD.MOV.U32 R19, RZ, RZ, R0 ;  /* 0x000000ffff137224 */ /* 0x010fe200078e0000 */
[----:B---3--:R-:W-:Y:S01]  /*1c660*/  HMMA.16816.F32 R8, R20, R8, R24 ;  /* 0x000000081408723c */ /* 0x008fe20000001818 */
[----:B------:R-:W3:Y:S01]  /*1c670*/  LDL.LU.64 R26, [R1+0x1e48] ;  /* 0x001e4800011a7983 */ /* 0x000ee20000300a00 */
[----:B------:R-:W3:Y:S11]  /*1c680*/  LDL.LU.64 R24, [R1+0x1e40] ;  /* 0x001e400001187983 */ /* 0x000ef60000300a00 */
[----:B------:R-:W-:Y:S10]  /*1c690*/  @!UPT UIADD3 URZ, URZ, URZ, URZ ;  /* 0x0000003f3f3ff290 */ /* 0x000ff4000fffe03f */
[----:B------:R0:W-:Y:S01]  /*1c6a0*/  STL [R1+0xe0], R8 ;  /* 0x0000e00801007387 */ /* 0x0001e20000100800 */
[----:B------:R-:W-:-:S03]  /*1c6b0*/  IMAD.MOV.U32 R0, RZ, RZ, R9 ;  /* 0x000000ffff007224 */ /* 0x000fc600078e0009 */
[----:B0-----:R-:W3:Y:S01]  /*1c6c0*/  LDL.LU.64 R8, [R1+0x1e38] ;  /* 0x001e380001087983 */ /* 0x001ee20000300a00 */
[----:B------:R-:W-:Y:S02]  /*1c6d0*/  IMAD.MOV.U32 R17, RZ, RZ, R3 ;  /* 0x000000ffff117224 */ /* 0x000fe400078e0003 */
[----:B------:R-:W-:Y:S02]  /*1c6e0*/  IMAD.MOV.U32 R18, RZ, RZ, R2 ;  /* 0x000000ffff127224 */ /* 0x000fe400078e0002 */
[----:B------:R-:W-:Y:S02]  /*1c6f0*/  IMAD.MOV.U32 R3, RZ, RZ, R10 ;  /* 0x000000ffff037224 */ /* 0x000fe400078e000a */
[----:B------:R-:W-:-:S05]  /*1c700*/  IMAD.MOV.U32 R2, RZ, RZ, R11 ;  /* 0x000000ffff027224 */ /* 0x000fca00078e000b */
[----:B------:R-:W-:Y:S01]  /*1c710*/  STL [R1+0x16a4], R2 ;  /* 0x0016a40201007387 */ /* 0x000fe20000100800 */
[----:B------:R-:W-:Y:S02]  /*1c720*/  STL [R1+0x16a0], R3 ;  /* 0x0016a00301007387 */ /* 0x000fe40000100800 */
[----:B------:R-:W-:Y:S01]  /*1c730*/  STL [R1+0x169c], R0 ;  /* 0x00169c0001007387 */ /* 0x000fe20000100800 */
[C---:B---3--:R-:W-:Y:S01]  /*1c740*/  HMMA.16816.F32 R8, R20.reuse, R8, R24 ;  /* 0x000000081408723c */ /* 0x048fe20000001818 */
[----:B------:R-:W3:Y:S01]  /*1c750*/  LDL.LU.64 R26, [R1+0x1e30] ;  /* 0x001e3000011a7983 */ /* 0x000ee20000300a00 */
[----:B------:R-:W3:Y:S11]  /*1c760*/  LDL.LU.64 R24, [R1+0x1e28] ;  /* 0x001e280001187983 */ /* 0x000ef60000300a00 */
[----:B------:R-:W-:Y:S10]  /*1c770*/  @!UPT UIADD3 URZ, URZ, URZ, URZ ;  /* 0x0000003f3f3ff290 */ /* 0x000ff4000fffe03f */
[----:B------:R0:W-:Y:S01]  /*1c780*/  STL.64 [R1+0xd0], R8 ;  /* 0x0000d00801007387 */ /* 0x0001e20000100a00 */
[----:B------:R3:W-:Y:S03]  /*1c790*/  STL.64 [R1+0xd8], R10 ;  /* 0x0000d80a01007387 */ /* 0x0007e60000100a00 */
[----:B0-----:R-:W3:Y:S02]  /*1c7a0*/  LDL.LU.64 R8, [R1+0x1e20] ;  /* 0x001e200001087983 */ /* 0x001ee40000300a00 */
[C---:B---3--:R-:W-:Y:S02]  /*1c7b0*/  HMMA.16816.F32 R8, R20.reuse, R8, R24 ;  /* 0x000000081408723c */ /* 0x048fe40000001818 */
[----:B------:R-:W3:Y:S06]  /*1c7c0*/  LDL.LU.64 R24, [R1+0x1e18] ;  /* 0x001e180001187983 */ /* 0x000eec0000300a00 */
[----:B--2---:R-:W-:Y:S11]  /*1c7d0*/  HMMA.16816.F32 R4, R20, R16, R4 ;  /* 0x000000101404723c */ /* 0x004ff60000001804 */
[----:B------:R-:W-:Y:S05]  /*1c7e0*/  @!UPT UIADD3 URZ, URZ, URZ, URZ ;  /* 0x0000003f3f3ff290 */ /* 0x000fea000fffe03f */
[----:B------:R-:W-:Y:S02]  /*1c7f0*/  IMAD.MOV.U32 R0, RZ, RZ, R11 ;  /* 0x000000ffff007224 */ /* 0x000fe400078e000b */
[----:B------:R-:W-:Y:S02]  /*1c800*/  IMAD.MOV.U32 R3, RZ, RZ, R10 ;  /* 0x000000ffff037224 */ /* 0x000fe400078e000a */
[----:B------:R-:W-:Y:S01]  /*1c810*/  IMAD.MOV.U32 R2, RZ, RZ, R9 ;  /* 0x000000ffff027224 */ /* 0x000fe200078e0009 */
[----:B------:R0:W-:Y:S01]  /*1c820*/  STL [R1+0xc0], R8 ;  /* 0x0000c00801007387 */ /* 0x0001e20000100800 */
[----:B------:R-:W2:Y:S03]  /*1c830*/  LDL.LU.64 R10, [R1+0x1e10] ;  /* 0x001e1000010a7983 */ /* 0x000ea60000300a00 */
[----:B0-----:R-:W4:Y:S01]  /*1c840*/  LDL.LU.64 R8, [R1+0x1e08] ;  /* 0x001e080001087983 */ /* 0x001f220000300a00 */
[----:B------:R0:W-:Y:S02]  /*1c850*/  STL [R1+0x16b0], R0 ;  /* 0x0016b00001007387 */ /* 0x0001e40000100800 */
[----:B------:R1:W-:Y:S02]  /*1c860*/  STL [R1+0x16ac], R3 ;  /* 0x0016ac0301007387 */ /* 0x0003e40000100800 */
[----:B------:R1:W-:Y:S02]  /*1c870*/  STL [R1+0x16a8], R2 ;  /* 0x0016a80201007387 */ /* 0x0003e40000100800 */
[----:B0-----:R-:W-:-:S02]  /*1c880*/  IMAD.MOV.U32 R0, RZ, RZ, R5 ;  /* 0x000000ffff007224 */ /* 0x001fc400078e0005 */
[----:B-1----:R-:W-:Y:S02]  /*1c890*/  IMAD.MOV.U32 R3, RZ, RZ, R6 ;  /* 0x000000ffff037224 */ /* 0x002fe400078e0006 */
[----:B------:R-:W-:Y:S01]  /*1c8a0*/  IMAD.MOV.U32 R2, RZ, RZ, R7 ;  /* 0x000000ffff027224 */ /* 0x000fe200078e0007 */
[C---:B---3--:R-:W-:Y:S01]  /*1c8b0*/  HMMA.16816.F32 R24, R20.reuse, R24, R12 ;  /* 0x000000181418723c */ /* 0x048fe2000000180c */
[----:B------:R-:W3:Y:S01]  /*1c8c0*/  LDL.LU.64 R14, [R1+0x1e00] ;  /* 0x001e0000010e7983 */ /* 0x000ee20000300a00 */
[----:B------:R-:W2:Y:S11]  /*1c8d0*/  LDL.LU.64 R12, [R1+0x1df8] ;  /* 0x001df800010c7983 */ /* 0x000eb60000300a00 */
[----:B------:R-:W-:Y:S10]  /*1c8e0*/  @!UPT UIADD3 URZ, URZ, URZ, URZ ;  /* 0x0000003f3f3ff290 */ /* 0x000ff4000fffe03f */
[----:B------:R-:W-:Y:S01]  /*1c8f0*/  STL.64 [R1+0xb0], R24 ;  /* 0x0000b01801007387 */ /* 0x000fe20000100a00 */
[----:B------:R-:W-:Y:S02]  /*1c900*/  STL.64 [R1+0xb8], R26 ;  /* 0x0000b81a01007387 */ /* 0x000fe40000100a00 */
[----:B------:R0:W-:Y:S02]  /*1c910*/  STL [R1+0xa0], R4 ;  /* 0x0000a00401007387 */ /* 0x0001e40000100800 */
[----:B0-----:R-:W2:Y:S01]  /*1c920*/  LDL.LU.64 R4, [R1+0x90] ;  /* 0x0000900001047983 */ /* 0x001ea20000300a00 */
[----:B------:R-:W2:Y:S02]  /*1c930*/  LDL.LU.64 R6, [R1+0x98] ;  /* 0x0000980001067983 */ /* 0x000ea40000300a00 */
[----:B------:R0:W-:Y:S02]  /*1c940*/  STL.64 [R1+0x1d80], R18 ;  /* 0x001d801201007387 */ /* 0x0001e40000100a00 */
[----:B------:R-:W2:Y:S01]  /*1c950*/  LDL.LU R16, [R1+0x1a0] ;  /* 0x0001a00001107983 */ /* 0x000ea20000300800 */
[----:B------:R-:W2:Y:S04]  /*1c960*/  LDL.LU R17, [R1+0x1a4] ;  /* 0x0001a40001117983 */ /* 0x000ea80000300800 */
[----:B0-----:R-:W2:Y:S01]  /*1c970*/  LDL.LU R18, [R1+0x1a8] ;  /* 0x0001a80001127983 */ /* 0x001ea20000300800 */
[----:B------:R-:W2:Y:S03]  /*1c980*/  LDL.LU R19, [R1+0x1ac] ;  /* 0x0001ac0001137983 */ /* 0x000ea60000300800 */
[----:B--2---:R0:W-:Y:S01]  /*1c990*/  STL.64 [R1+0x1d90], R18 ;  /* 0x001d901201007387 */ /* 0x0041e20000100a00 */
[----:B------:R-:W-:Y:S03]  /*1c9a0*/  STL.64 [R1+0x1d88], R16 ;  /* 0x001d881001007387 */ /* 0x000fe60000100a00 */
[----:B0-----:R-:W2:Y:S01]  /*1c9b0*/  LDL.64 R18, [R1+0x48] ;  /* 0x0000480001127983 */ /* 0x001ea20000100a00 */
[C---:B------:R-:W-:Y:S03]  /*1c9c0*/  HMMA.16816.F32 R4, R20.reuse, R12, R4 ;  /* 0x0000000c1404723c */ /* 0x040fe60000001804 */
[----:B--2---:R0:W-:Y:S04]  /*1c9d0*/  STL.64 [R1+0x1da8], R18 ;  /* 0x001da81201007387 */ /* 0x0041e80000100a00 */
[----:B0-----:R-:W2:Y:S04]  /*1c9e0*/  LDL R18, [R1+0x58] ;  /* 0x0000580001127983 */ /* 0x001ea80000100800 */
[----:B------:R-:W2:Y:S04]  /*1c9f0*/  LDL R19, [R1+0x5c] ;  /* 0x00005c0001137983 */ /* 0x000ea80000100800 */
[----:B--2---:R0:W-:Y:S04]  /*1ca00*/  STL.64 [R1+0x1dc0], R18 ;  /* 0x001dc01201007387 */ /* 0x0041e80000100a00 */
[----:B0-----:R-:W2:Y:S04]  /*1ca10*/  LDL R18, [R1+0x68] ;  /* 0x0000680001127983 */ /* 0x001ea80000100800 */
[----:B------:R-:W2:Y:S01]  /*1ca20*/  LDL R19, [R1+0x6c] ;  /* 0x00006c0001137983 */ /* 0x000ea20000100800 */
[----:B------:R-:W-:Y:S02]  /*1ca30*/  STL [R1+0x1d5c], R2 ;  /* 0x001d5c0201007387 */ /* 0x000fe40000100800 */
[----:B------:R-:W-:Y:S02]  /*1ca40*/  STL [R1+0x1b00], R3 ;  /* 0x001b000301007387 */ /* 0x000fe40000100800 */
[----:B------:R-:W-:Y:S01]  /*1ca50*/  STL [R1+0x1aa8], R0 ;  /* 0x001aa80001007387 */ /* 0x000fe20000100800 */
[----:B------:R-:W4:Y:S01]  /*1ca60*/  LDL.LU.64 R24, [R1+0x80] ;  /* 0x0000800001187983 */ /* 0x000f220000300a00 */
[----:B------:R-:W4:Y:S02]  /*1ca70*/  LDL.LU.64 R26, [R1+0x88] ;  /* 0x00008800011a7983 */ /* 0x000f240000300a00 */
[----:B------:R-:W-:Y:S02]  /*1ca80*/  STL.64 [R1+0x90], R4 ;  /* 0x0000900401007387 */ /* 0x000fe40000100a00 */
[----:B------:R-:W-:Y:S01]  /*1ca90*/  STL.64 [R1+0x98], R6 ;  /* 0x0000980601007387 */ /* 0x000fe20000100a00 */
[----:B---3--:R0:W-:Y:S01]  /*1caa0*/  STL.64 [R1+0x1d78], R14 ;  /* 0x001d780e01007387 */ /* 0x0081e20000100a00 */
[----:B------:R-:W3:Y:S02]  /*1cab0*/  LDL.LU R12, [R1+0x380] ;  /* 0x00038000010c7983 */ /* 0x000ee40000300800 */
[----:B------:R-:W3:Y:S01]  /*1cac0*/  LDL.LU R13, [R1+0x384] ;  /* 0x00038400010d7983 */ /* 0x000ee20000300800 */
[----:B0-----:R-:W2:Y:S01]  /*1cad0*/  LDL.LU R14, [R1+0x388] ;  /* 0x00038800010e7983 */ /* 0x001ea20000300800 */
[----:B------:R-:W2:Y:S03]  /*1cae0*/  LDL.LU R15, [R1+0x38c] ;  /* 0x00038c00010f7983 */ /* 0x000ea60000300800 */
[----:B--2---:R-:W-:Y:S01]  /*1caf0*/  STL.64 [R1+0x1da0], R14 ;  /* 0x001da00e01007387 */ /* 0x004fe20000100a00 */
[----:B---3--:R0:W-:Y:S03]  /*1cb00*/  STL.64 [R1+0x1d98], R12 ;  /* 0x001d980c01007387 */ /* 0x0081e60000100a00 */
[----:B0-----:R-:W2:Y:S01]  /*1cb10*/  LDL.LU R12, [R1+0x1b0] ;  /* 0x0001b000010c7983 */ /* 0x001ea20000300800 */
[----:B------:R-:W2:Y:S02]  /*1cb20*/  LDL.LU R13, [R1+0x1b4] ;  /* 0x0001b400010d7983 */ /* 0x000ea40000300800 */
[----:B------:R-:W3:Y:S02]  /*1cb30*/  LDL.LU R14, [R1+0x1b8] ;  /* 0x0001b800010e7983 */ /* 0x000ee40000300800 */
[----:B------:R-:W3:Y:S01]  /*1cb40*/  LDL.LU R15, [R1+0x1bc] ;  /* 0x0001bc00010f7983 */ /* 0x000ee20000300800 */
[----:B------:R-:W2:Y:S01]  /*1cb50*/  LDL.LU.64 R4, [R1+0x70] ;  /* 0x0000700001047983 */ /* 0x000ea20000300a00 */
[----:B------:R-:W2:Y:S01]  /*1cb60*/  LDL.LU.64 R6, [R1+0x78] ;  /* 0x0000780001067983 */ /* 0x000ea20000300a00 */
[C---:B----4-:R-:W-:Y:S02]  /*1cb70*/  HMMA.16816.F32 R24, R20.reuse, R8, R24 ;  /* 0x000000081418723c */ /* 0x050fe40000001818 */
[----:B---3--:R-:W-:Y:S01]  /*1cb80*/  STL.64 [R1+0x1db8], R14 ;  /* 0x001db80e01007387 */ /* 0x008fe20000100a00 */
[----:B--2---:R0:W-:Y:S03]  /*1cb90*/  STL.64 [R1+0x1db0], R12 ;  /* 0x001db00c01007387 */ /* 0x0041e60000100a00 */
[----:B0-----:R-:W2:Y:S01]  /*1cba0*/  LDL.LU R12, [R1+0x1c0] ;  /* 0x0001c000010c7983 */ /* 0x001ea20000300800 */
[----:B------:R-:W2:Y:S02]  /*1cbb0*/  LDL.LU R13, [R1+0x1c4] ;  /* 0x0001c400010d7983 */ /* 0x000ea40000300800 */
[----:B------:R-:W3:Y:S02]  /*1cbc0*/  LDL.LU R14, [R1+0x1c8] ;  /* 0x0001c800010e7983 */ /* 0x000ee40000300800 */
[----:B------:R-:W3:Y:S02]  /*1cbd0*/  LDL.LU R15, [R1+0x1cc] ;  /* 0x0001cc00010f7983 */ /* 0x000ee40000300800 */
[----:B---3--:R-:W-:Y:S01]  /*1cbe0*/  STL.64 [R1+0x1dd0], R14 ;  /* 0x001dd00e01007387 */ /* 0x008fe20000100a00 */
[----:B--2---:R0:W-:Y:S03]  /*1cbf0*/  STL.64 [R1+0x1dc8], R12 ;  /* 0x001dc80c01007387 */ /* 0x0041e60000100a00 */
[----:B0-----:R-:W2:Y:S01]  /*1cc00*/  LDL.LU R12, [R1+0x1d0] ;  /* 0x0001d000010c7983 */ /* 0x001ea20000300800 */
[----:B------:R-:W2:Y:S02]  /*1cc10*/  LDL.LU R13, [R1+0x1d4] ;  /* 0x0001d400010d7983 */ /* 0x000ea40000300800 */
[----:B------:R-:W2:Y:S02]  /*1cc20*/  LDL.LU R14, [R1+0x1d8] ;  /* 0x0001d800010e7983 */ /* 0x000ea40000300800 */
[----:B------:R-:W2:Y:S01]  /*1cc30*/  LDL.LU R15, [R1+0x1dc] ;  /* 0x0001dc00010f7983 */ /* 0x000ea20000300800 */
[----:B------:R-:W-:Y:S01]  /*1cc40*/  STL.64 [R1+0x80], R24 ;  /* 0x0000801801007387 */ /* 0x000fe20000100a00 */
[----:B------:R0:W-:Y:S03]  /*1cc50*/  STL.64 [R1+0x88], R26 ;  /* 0x0000881a01007387 */ /* 0x0001e60000100a00 */
[----:B0-----:R-:W3:Y:S01]  /*1cc60*/  LDL.LU.64 R26, [R1+0x1df0] ;  /* 0x001df000011a7983 */ /* 0x001ee20000300a00 */
[----:B------:R-:W4:Y:S02]  /*1cc70*/  LDL.LU.64 R24, [R1+0x1de8] ;  /* 0x001de80001187983 */ /* 0x000f240000300a00 */
[----:B------:R0:W-:Y:S02]  /*1cc80*/  STL.64 [R1+0x1d70], R10 ;  /* 0x001d700a01007387 */ /* 0x0001e40000100a00 */
[----:B------:R-:W2:Y:S01]  /*1cc90*/  LDL.LU R8, [R1+0x530] ;  /* 0x0005300001087983 */ /* 0x000ea20000300800 */
[----:B------:R-:W2:Y:S04]  /*1cca0*/  LDL.LU R9, [R1+0x534] ;  /* 0x0005340001097983 */ /* 0x000ea80000300800 */
[----:B0-----:R-:W2:Y:S01]  /*1ccb0*/  LDL.LU R10, [R1+0x538] ;  /* 0x00053800010a7983 */ /* 0x001ea20000300800 */
[----:B------:R-:W2:Y:S01]  /*1ccc0*/  LDL.LU R11, [R1+0x53c] ;  /* 0x00053c00010b7983 */ /* 0x000ea20000300800 */
[----:B----4-:R-:W-:Y:S02]  /*1ccd0*/  HMMA.16816.F32 R20, R20, R24, R4 ;  /* 0x000000181414723c */ /* 0x010fe40000001804 */
[----:B------:R-:W2:Y:S01]  /*1cce0*/  LDL.LU.64 R6, [R1+0x1de0] ;  /* 0x001de00001067983 */ /* 0x000ea20000300a00 */
[----:B------:R-:W2:Y:S11]  /*1ccf0*/  LDL.LU.64 R4, [R1+0x1dd8] ;  /* 0x001dd80001047983 */ /* 0x000eb60000300a00 */
[----:B------:R-:W-:Y:S09]  /*1cd00*/  @!UPT UIADD3 URZ, URZ, URZ, URZ ;  /* 0x0000003f3f3ff290 */ /* 0x000ff2000fffe03f */
[----:B------:R-:W-:Y:S01]  /*1cd10*/  STL.64 [R1+0x70], R20 ;  /* 0x0000701401007387 */ /* 0x000fe20000100a00 */
[----:B------:R0:W-:Y:S03]  /*1cd20*/  STL.64 [R1+0x78], R22 ;  /* 0x0000781601007387 */ /* 0x0001e60000100a00 */
[----:B0-----:R-:W4:Y:S01]  /*1cd30*/  LDL.64 R22, [R1+0x38] ;  /* 0x0000380001167983 */ /* 0x001f220000100a00 */
[----:B--2---:R-:W-:Y:S03]  /*1cd40*/  HMMA.16816.F32 R16, R4, R18, R12 ;  /* 0x000000120410723c */ /* 0x004fe6000000180c */
[----:B------:R-:W2:Y:S01]  /*1cd50*/  LDL.LU.64 R14, [R1+0x1dd0] ;  /* 0x001dd000010e7983 */ /* 0x000ea20000300a00 */
[----:B------:R-:W2:Y:S11]  /*1cd60*/  LDL.LU.64 R12, [R1+0x1dc8] ;  /* 0x001dc800010c7983 */ /* 0x000eb60000300a00 */
[----:B------:R-:W-:Y:S08]  /*1cd70*/  @!UPT UIADD3 URZ, URZ, URZ, URZ ;  /* 0x0000003f3f3ff290 */ /* 0x000ff0000fffe03f */
[----:B------:R-:W-:Y:S01]  /*1cd80*/  STL.64 [R1+0x1d0], R16 ;  /* 0x0001d01001007387 */ /* 0x000fe20000100a00 */
[----:B------:R0:W-:Y:S03]  /*1cd90*/  STL.64 [R1+0x1d8], R18 ;  /* 0x0001d81201007387 */ /* 0x0001e60000100a00 */
[----:B0-----:R-:W2:Y:S01]  /*1cda0*/  LDL.LU.64 R18, [R1+0x1dc0] ;  /* 0x001dc00001127983 */ /* 0x001ea20000300a00 */
[----:B------:R-:W-:-:S05]  /*1cdb0*/  IMAD.MOV.U32 R24, RZ, RZ, R16 ;  /* 0x000000ffff187224 */ /* 0x000fca00078e0010 */
[----:B------:R-:W-:Y:S01]  /*1cdc0*/  STL [R1+0x14fc], R24 ;  /* 0x0014fc1801007387 */ /* 0x000fe20000100800 */
        /* <DEDUP_REMOVED lines=19> */
[C---:B----4-:R-:W-:Y:S11]  /*1cf00*/  HMMA.16816.F32 R16, R4.reuse, R22, R16 ;  /* 0x000000160410723c */ /* 0x050ff60000001810 */
[----:B------:R-:W-:Y:S11]  /*1cf10*/  @!UPT UIADD3 URZ, URZ, URZ, URZ ;  /* 0x0000003f3f3ff290 */ /* 0x000ff6000fffe03f */
[----:B------:R-:W-:Y:S01]  /*1cf20*/  @!UPT UIADD3 URZ, URZ, URZ, URZ ;  /* 0x0000003f3f3ff290 */ /* 0x000fe2000fffe03f */
[----:B------:R-:W-:Y:S01]  /*1cf30*/  STL.64 [R1+0x1a0], R16 ;  /* 0x0001a01001007387 */ /* 0x000fe20000100a00 */
        /* <DEDUP_REMOVED lines=10> */
[----:B0-----:R-:W4:Y:S01]  /*1cfe0*/  LDL.LU R16, [R1+0x710] ;  /* 0x0007100001107983 */ /* 0x001f220000300800 */
[----:B------:R-:W4:Y:S02]  /*1cff0*/  LDL.LU R17, [R1+0x714] ;  /* 0x0007140001117983 */ /* 0x000f240000300800 */
[----:B------:R-:W4:Y:S02]  /*1d000*/  LDL.LU R18, [R1+0x718] ;  /* 0x0007180001127983 */ /* 0x000f240000300800 */
[----:B------:R-:W4:Y:S01]  /*1d010*/  LDL.LU R19, [R1+0x71c] ;  /* 0x00071c0001137983 */ /* 0x000f220000300800 */
[C---:B--2---:R-:W-:Y:S01]  /*1d020*/  HMMA.16816.F32 R12, R4.reuse, R14, R8 ;  /* 0x0000000e040c723c */ /* 0x044fe20000001808 */
[----:B------:R-:W4:Y:S11]  /*1d030*/  LDL.LU.64 R10, [R1+0x1d70] ;  /* 0x001d7000010a7983 */ /* 0x000f360000300a00 */
[----:B------:R-:W-:Y:S11]  /*1d040*/  @!UPT UIADD3 URZ, URZ, URZ, URZ ;  /* 0x0000003f3f3ff290 */ /* 0x000ff6000fffe03f */
[----:B------:R-:W-:Y:S01]  /*1d050*/  STL.64 [R1+0x530], R12 ;  /* 0x0005300c01007387 */ /* 0x000fe20000100a00 */
[----:B------:R-:W-:Y:S02]  /*1d060*/  STL.64 [R1+0x538], R14 ;  /* 0x0005380e01007387 */ /* 0x000fe40000100a00 */
[----:B------:R-:W0:Y:S02]  /*1d070*/  LDSM.16.MT88.4 R12, [R28+0x4180] ;  /* 0x004180001c0c783b */ /* 0x000e240000004200 */
[----:B0-----:R-:W-:Y:S02]  /*1d080*/  STL.64 [R1+0x1c58], R14 ;  /* 0x001c580e01007387 */ /* 0x001fe40000100a00 */
[----:B------:R0:W-:Y:S02]  /*1d090*/  STL.64 [R1+0x1c50], R12 ;  /* 0x001c500c01007387 */ /* 0x0001e40000100a00 */
[----:B0-----:R-:W2:Y:S01]  /*1d0a0*/  LDL.LU R12, [R1+0x700] ;  /* 0x00070000010c7983 */ /* 0x001ea20000300800 */
[----:B------:R-:W2:Y:S02]  /*1d0b0*/  LDL.LU R13, [R1+0x704] ;  /* 0x00070400010d7983 */ /* 0x000ea40000300800 */
[----:B------:R-:W2:Y:S02]  /*1d0c0*/  LDL.LU R14, [R1+0x708] ;  /* 0x00070800010e7983 */ /* 0x000ea40000300800 */
[----:B------:R-:W2:Y:S01]  /*1d0d0*/  LDL.LU R15, [R1+0x70c] ;  /* 0x00070c00010f7983 */ /* 0x000ea20000300800 */
[----:B----4-:R-:W-:Y:S01]  /*1d0e0*/  HMMA.16816.F32 R16, R4, R10, R16 ;  /* 0x0000000a0410723c */ /* 0x010fe20000001810 */
[----:B------:R-:W-:-:S02]  /*1d0f0*/  IMAD.MOV.U32 R2, RZ, RZ, R10 ;  /* 0x000000ffff027224 */ /* 0x000fc400078e000a */
[----:B------:R-:W-:Y:S02]  /*1d100*/  IMAD.MOV.U32 R29, RZ, RZ, R11 ;  /* 0x000000ffff1d7224 */ /* 0x000fe400078e000b */
[----:B------:R-:W0:Y:S11]  /*1d110*/  LDSM.16.MT88.4 R8, [R28+0x4200] ;  /* 0x004200001c08783b */ /* 0x000e360000004200 */
[----:B------:R-:W-:Y:S07]  /*1d120*/  @!UPT UIADD3 URZ, URZ, URZ, URZ ;  /* 0x0000003f3f3ff290 */ /* 0x000fee000fffe03f */
[----:B------:R-:W-:Y:S01]  /*1d130*/  STL.64 [R1+0x710], R16 ;  /* 0x0007101001007387 */ /* 0x000fe20000100a00 */
[----:B------:R-:W-:Y:S03]  /*1d140*/  STL.64 [R1+0x718], R18 ;  /* 0x0007181201007387 */ /* 0x000fe60000100a00 */
[----:B0-----:R3:W-:Y:S01]  /*1d150*/  STL.64 [R1+0x1bf0], R10 ;  /* 0x001bf00a01007387 */ /* 0x0017e20000100a00 */
[----:B------:R0:W-:Y:S02]  /*1d160*/  STL.64 [R1+0x1be8], R8 ;  /* 0x001be80801007387 */ /* 0x0001e40000100a00 */
[----:B---3--:R-:W-:Y:S01]  /*1d170*/  IMAD.MOV.U32 R10, RZ, RZ, R27 ;  /* 0x000000ffff0a7224 */ /* 0x008fe200078e001b */
[----:B0-----:R-:W3:Y:S01]  /*1d180*/  LDL.LU R8, [R1+0x460] ;  /* 0x0004600001087983 */ /* 0x001ee20000300800 */
[----:B------:R-:W-:Y:S02]  /*1d190*/  IMAD.MOV.U32 R9, RZ, RZ, R26 ;  /* 0x000000ffff097224 */ /* 0x000fe400078e001a */
[----:B------:R-:W4:Y:S02]  /*1d1a0*/  LDL.LU R26, [R1+0x1d6c] ;  /* 0x001d6c00011a7983 */ /* 0x000f240000300800 */
[----:B------:R-:W2:Y:S01]  /*1d1b0*/  LDL.LU R27, [R1+0x1d68] ;  /* 0x001d6800011b7983 */ /* 0x000ea20000300800 */
[----:B------:R-:W2:Y:S04]  /*1d1c0*/  LDL.LU R11, [R1+0x46c] ;  /* 0x00046c00010b7983 */ /* 0x000ea80000300800 */
[----:B--2---:R0:W-:Y:S01]  /*1d1d0*/  STL.64 [R1+0x1c38], R10 ;  /* 0x001c380a01007387 */ /* 0x0041e20000100a00 */
[----:B---3--:R-:W-:Y:S03]  /*1d1e0*/  STL.64 [R1+0x1c30], R8 ;  /* 0x001c300801007387 */ /* 0x008fe60000100a00 */
[----:B0-----:R-:W2:Y:S04]  /*1d1f0*/  LDL R10, [R1+0x58] ;  /* 0x00005800010a7983 */ /* 0x001ea80000100800 */
[----:B------:R-:W2:Y:S01]  /*1d200*/  LDL R11, [R1+0x5c] ;  /* 0x00005c00010b7983 */ /* 0x000ea20000100800 */
[----:B----4-:R-:W-:-:S02]  /*1d210*/  IMAD.MOV.U32 R16, RZ, RZ, R26 ;  /* 0x000000ffff107224 */ /* 0x010fc400078e001a */
[----:B------:R-:W-:Y:S01]  /*1d220*/  IMAD.MOV.U32 R17, RZ, RZ, R27 ;  /* 0x000000ffff117224 */ /* 0x000fe200078e001b */
[----:B--2---:R-:W-:Y:S01]  /*1d230*/  STL.64 [R1+0x1d40], R10 ;  /* 0x001d400a01007387 */ /* 0x004fe20000100a00 */
[----:B------:R-:W2:Y:S02]  /*1d240*/  LDL.LU R26, [R1+0x1d64] ;  /* 0x001d6400011a7983 */ /* 0x000ea40000300800 */
[----:B------:R-:W2:Y:S02]  /*1d250*/  LDL.LU R27, [R1+0x1d60] ;  /* 0x001d6000011b7983 */ /* 0x000ea40000300800 */
[----:B------:R-:W3:Y:S01]  /*1d260*/  LDL.LU R18, [R1+0x808] ;  /* 0x0008080001127983 */ /* 0x000ee20000300800 */
[----:B------:R-:W3:Y:S04]  /*1d270*/  LDL.LU R19, [R1+0x80c] ;  /* 0x00080c0001137983 */ /* 0x000ee80000300800 */
[----:B---3--:R0:W-:Y:S01]  /*1d280*/  STL.64 [R1+0x1cf8], R18 ;  /* 0x001cf81201007387 */ /* 0x0081e20000100a00 */
[----:B------:R-:W-:Y:S03]  /*1d290*/  STL.64 [R1+0x1cf0], R16 ;  /* 0x001cf01001007387 */ /* 0x000fe60000100a00 */
[----:B0-----:R-:W3:Y:S01]  /*1d2a0*/  LDL.64 R18, [R1+0x18] ;  /* 0x0000180001127983 */ /* 0x001ee20000100a00 */
[----:B--2---:R-:W-:Y:S01]  /*1d2b0*/  HMMA.16816.F32 R4, R4, R26, R12 ;  /* 0x0000001a0404723c */ /* 0x004fe2000000180c */
[----:B------:R-:W-:-:S02]  /*1d2c0*/  IMAD.MOV.U32 R25, RZ, RZ, R22 ;  /* 0x000000ffff197224 */ /* 0x000fc400078e0016 */
[----:B---3--:R0:W-:Y:S04]  /*1d2d0*/  STL.64 [R1+0x1d00], R18 ;  /* 0x001d001201007387 */ /* 0x0081e80000100a00 */
[----:B0-----:R-:W2:Y:S01]  /*1d2e0*/  LDL.64 R18, [R1+0x28] ;  /* 0x0000280001127983 */ /* 0x001ea20000100a00 */
[----:B------:R-:W-:Y:S02]  /*1d2f0*/  IMAD.MOV.U32 R24, RZ, RZ, R23 ;  /* 0x000000ffff187224 */ /* 0x000fe400078e0017 */
[----:B------:R-:W0:Y:S01]  /*1d300*/  LDSM.16.MT88.4 R20, [R28+0x4080] ;  /* 0x004080001c14783b */ /* 0x000e220000004200 */
[----:B--2---:R1:W-:Y:S11]  /*1d310*/  STL.64 [R1+0x1d10], R18 ;  /* 0x001d101201007387 */ /* 0x0043f60000100a00 */
[----:B------:R-:W-:Y:S01]  /*1d320*/  @!UPT UIADD3 URZ, URZ, URZ, URZ ;  /* 0x0000003f3f3ff290 */ /* 0x000fe2000fffe03f */
[----:B------:R-:W-:Y:S02]  /*1d330*/  STL.64 [R1+0x700], R4 ;  /* 0x0007000401007387 */ /* 0x000fe40000100a00 */
[----:B------:R-:W-:Y:S02]  /*1d340*/  STL.64 [R1+0x708], R6 ;  /* 0x0007080601007387 */ /* 0x000fe40000100a00 */
[----:B------:R-:W2:Y:S01]  /*1d350*/  LDSM.16.MT88.4 R4, [R28+0x4280] ;  /* 0x004280001c04783b */ /* 0x000ea20000004200 */
[----:B-1----:R-:W-:Y:S02]  /*1d360*/  IMAD.MOV.U32 R18, RZ, RZ, R25 ;  /* 0x000000ffff127224 */ /* 0x002fe400078e0019 */
[----:B------:R-:W-:-:S05]  /*1d370*/  IMAD.MOV.U32 R19, RZ, RZ, R24 ;  /* 0x000000ffff137224 */ /* 0x000fca00078e0018 */
[----:B------:R1:W-:Y:S01]  /*1d380*/  STL.64 [R1+0x1d28], R18 ;  /* 0x001d281201007387 */ /* 0x0003e20000100a00 */
[----:B------:R-:W3:Y:S02]  /*1d390*/  LDL.LU R16, [R1+0x840] ;  /* 0x0008400001107983 */ /* 0x000ee40000300800 */
[----:B------:R-:W3:Y:S01]  /*1d3a0*/  LDL.LU R17, [R1+0x844] ;  /* 0x0008440001117983 */ /* 0x000ee20000300800 */
[----:B-1----:R-:W4:Y:S01]  /*1d3b0*/  LDL.LU R18, [R1+0x848] ;  /* 0x0008480001127983 */ /* 0x002f220000300800 */
[----:B------:R-:W4:Y:S02]  /*1d3c0*/  LDL.LU R19, [R1+0x84c] ;  /* 0x00084c0001137983 */ /* 0x000f240000300800 */
[----:B------:R-:W0:Y:S02]  /*1d3d0*/  LDL R10, [R1+0x68] ;  /* 0x00006800010a7983 */ /* 0x000e240000100800 */
[----:B------:R-:W0:Y:S01]  /*1d3e0*/  LDL R11, [R1+0x6c] ;  /* 0x00006c00010b7983 */ /* 0x000e220000100800 */
[----:B----4-:R-:W-:Y:S01]  /*1d3f0*/  STL.64 [R1+0x1d38], R18 ;  /* 0x001d381201007387 */ /* 0x010fe20000100a00 */
[----:B---3--:R1:W-:Y:S03]  /*1d400*/  STL.64 [R1+0x1d30], R16 ;  /* 0x001d301001007387 */ /* 0x0083e60000100a00 */
[----:B-1----:R-:W3:Y:S01]  /*1d410*/  LDL.LU R16, [R1+0x850] ;  /* 0x0008500001107983 */ /* 0x002ee20000300800 */
[----:B------:R-:W3:Y:S02]  /*1d420*/  LDL.LU R17, [R1+0x854] ;  /* 0x0008540001117983 */ /* 0x000ee40000300800 */
[----:B------:R-:W4:Y:S02]  /*1d430*/  LDL.LU R18, [R1+0x858] ;  /* 0x0008580001127983 */ /* 0x000f240000300800 */
[----:B------:R-:W4:Y:S02]  /*1d440*/  LDL.LU R19, [R1+0x85c] ;  /* 0x00085c0001137983 */ /* 0x000f240000300800 */
[----:B----4-:R-:W-:Y:S01]  /*1d450*/  STL.64 [R1+0x1d50], R18 ;  /* 0x001d501201007387 */ /* 0x010fe20000100a00 */
[----:B---3--:R1:W-:Y:S03]  /*1d460*/  STL.64 [R1+0x1d48], R16 ;  /* 0x001d481001007387 */ /* 0x0083e60000100a00 */
[----:B-1----:R-:W0:Y:S01]  /*1d470*/  LDL.LU R16, [R1+0x860] ;  /* 0x0008600001107983 */ /* 0x002e220000300800 */
[----:B------:R-:W0:Y:S02]  /*1d480*/  LDL.LU R17, [R1+0x864] ;  /* 0x0008640001117983 */ /* 0x000e240000300800 */
[----:B------:R-:W0:Y:S02]  /*1d490*/  LDL.LU R18, [R1+0x868] ;  /* 0x0008680001127983 */ /* 0x000e240000300800 */
[----:B------:R-:W0:Y:S01]  /*1d4a0*/  LDL.LU R19, [R1+0x86c] ;  /* 0x00086c0001137983 */ /* 0x000e220000300800 */
[----:B------:R1:W-:Y:S01]  /*1d4b0*/  STL.64 [R1+0x1d08], R26 ;  /* 0x001d081a01007387 */ /* 0x0003e20000100a00 */
[----:B------:R-:W3:Y:S02]  /*1d4c0*/  LDL.LU R24, [R1+0x820] ;  /* 0x0008200001187983 */ /* 0x000ee40000300800 */
[----:B------:R-:W3:Y:S01]  /*1d4d0*/  LDL.LU R25, [R1+0x824] ;  /* 0x0008240001197983 */ /* 0x000ee20000300800 */
[----:B-1----:R-:W4:Y:S01]  /*1d4e0*/  LDL.LU R26, [R1+0x828] ;  /* 0x00082800011a7983 */ /* 0x002f220000300800 */
[----:B------:R-:W4:Y:S03]  /*1d4f0*/  LDL.LU R27, [R1+0x82c] ;  /* 0x00082c00011b7983 */ /* 0x000f260000300800 */
[----:B----4-:R-:W-:Y:S01]  /*1d500*/  STL.64 [R1+0x1d20], R26 ;  /* 0x001d201a01007387 */ /* 0x010fe20000100a00 */
[----:B---3--:R1:W-:Y:S03]  /*1d510*/  STL.64 [R1+0x1d18], R24 ;  /* 0x001d181801007387 */ /* 0x0083e60000100a00 */
[----:B-1----:R-:W3:Y:S01]  /*1d520*/  LDL.LU R24, [R1+0x830] ;  /* 0x0008300001187983 */ /* 0x002ee20000300800 */
[----:B------:R-:W3:Y:S02]  /*1d530*/  LDL.LU R25, [R1+0x834] ;  /* 0x0008340001197983 */ /* 0x000ee40000300800 */
[----:B------:R-:W3:Y:S02]  /*1d540*/  LDL.LU R26, [R1+0x838] ;  /* 0x00083800011a7983 */ /* 0x000ee40000300800 */
[----:B------:R-:W3:Y:S01]  /*1d550*/  LDL.LU R27, [R1+0x83c] ;  /* 0x00083c00011b7983 */ /* 0x000ee20000300800 */
[----:B------:R-:W4:Y:S01]  /*1d560*/  LDL.LU R12, [R1+0x4b0] ;  /* 0x0004b000010c7983 */ /* 0x000f220000300800 */
[----:B------:R-:W4:Y:S02]  /*1d570*/  LDL.LU R13, [R1+0x4b4] ;  /* 0x0004b400010d7983 */ /* 0x000f240000300800 */
[----:B------:R-:W2:Y:S02]  /*1d580*/  LDL.LU R14, [R1+0x4b8] ;  /* 0x0004b800010e7983 */ /* 0x000ea40000300800 */
[----:B------:R-:W2:Y:S01]  /*1d590*/  LDL.LU R15, [R1+0x4bc] ;  /* 0x0004bc00010f7983 */ /* 0x000ea20000300800 */
[----:B0-----:R-:W-:Y:S01]  /*1d5a0*/  HMMA.16816.F32 R8, R20, R10, R16 ;  /* 0x0000000a1408723c */ /* 0x001fe20000001810 */
[----:B--2---:R0:W-:Y:S01]  /*1d5b0*/  STL.64 [R1+0x1c68], R14 ;  /* 0x001c680e01007387 */ /* 0x0041e20000100a00 */
[----:B----4-:R-:W-:Y:S02]  /*1d5c0*/  STL.64 [R1+0x1c60], R12 ;  /* 0x001c600c01007387 */ /* 0x010fe40000100a00 */
[----:B0-----:R-:W-:-:S02]  /*1d5d0*/  IMAD.MOV.U32 R14, RZ, RZ, R2 ;  /* 0x000000ffff0e7224 */ /* 0x001fc400078e0002 */
[----:B------:R-:W-:Y:S01]  /*1d5e0*/  IMAD.MOV.U32 R15, RZ, RZ, R29 ;  /* 0x000000ffff0f7224 */ /* 0x000fe200078e001d */
[----:B------:R-:W2:Y:S01]  /*1d5f0*/  LDL.LU R2, [R1+0x1d5c] ;  /* 0x001d5c0001027983 */ /* 0x000ea20000300800 */
[----:B------:R-:W4:Y:S02]  /*1d600*/  LDL.LU R29, [R1+0x1d58] ;  /* 0x001d5800011d7983 */ /* 0x000f240000300800 */
[----:B------:R-:W-:Y:S02]  /*1d610*/  STL.64 [R1+0x1b78], R6 ;  /* 0x001b780601007387 */ /* 0x000fe40000100a00 */
[----:B------:R-:W-:Y:S01]  /*1d620*/  STL.64 [R1+0x1b70], R4 ;  /* 0x001b700401007387 */ /* 0x000fe20000100a00 */
[----:B------:R-:W2:Y:S01]  /*1d630*/  LDL.LU.64 R18, [R1+0x1d50] ;  /* 0x001d500001127983 */ /* 0x000ea20000300a00 */
[----:B------:R-:W2:Y:S09]  /*1d640*/  LDL.LU.64 R16, [R1+0x1d48] ;  /* 0x001d480001107983 */ /* 0x000eb20000300a00 */
[----:B------:R-:W-:Y:S02]  /*1d650*/  STL.64 [R1+0x860], R8 ;  /* 0x0008600801007387 */ /* 0x000fe40000100a00 */
[----:B------:R0:W-:Y:S02]  /*1d660*/  STL.64 [R1+0x868], R10 ;  /* 0x0008680a01007387 */ /* 0x0001e40000100a00 */
        /* <DEDUP_REMOVED lines=10> */
[----:B------:R0:W-:Y:S01]  /*1d710*/  STL.64 [R1+0x1cc8], R10 ;  /* 0x001cc80a01007387 */ /* 0x0001e20000100a00 */
[----:B------:R-:W3:Y:S02]  /*1d720*/  LDL.LU R8, [R1+0x6f0] ;  /* 0x0006f00001087983 */ /* 0x000ee40000300800 */
[----:B------:R-:W3:Y:S01]  /*1d730*/  LDL.LU R9, [R1+0x6f4] ;  /* 0x0006f40001097983 */ /* 0x000ee20000300800 */
[----:B0-----:R-:W3:Y:S01]  /*1d740*/  LDL.LU R10, [R1+0x6f8] ;  /* 0x0006f800010a7983 */ /* 0x001ee20000300800 */
[----:B------:R-:W3:Y:S01]  /*1d750*/  LDL.LU R11, [R1+0x6fc] ;  /* 0x0006fc00010b7983 */ /* 0x000ee20000300800 */
[C---:B--2---:R-:W-:Y:S11]  /*1d760*/  HMMA.16816.F32 R16, R20.reuse, R6, R16 ;  /* 0x000000061410723c */ /* 0x044ff60000001810 */
[----:B------:R-:W-:Y:S11]  /*1d770*/  @!UPT UIADD3 URZ, URZ, URZ, URZ ;  /* 0x0000003f3f3ff290 */ /* 0x000ff6000fffe03f */
[----:B------:R-:W-:Y:S01]  /*1d780*/  @!UPT UIADD3 URZ, URZ, URZ, URZ ;  /* 0x0000003f3f3ff290 */ /* 0x000fe2000fffe03f */
[----:B------:R-:W-:Y:S01]  /*1d790*/  STL.64 [R1+0x840], R16 ;  /* 0x0008401001007387 */ /* 0x000fe20000100a00 */
[----:B------:R0:W-:Y:S03]  /*1d7a0*/  STL.64 [R1+0x848], R18 ;  /* 0x0008481201007387 */ /* 0x0001e60000100a00 */
[----:B0-----:R-:W3:Y:S01]  /*1d7b0*/  LDL.LU.64 R18, [R1+0x1d28] ;  /* 0x001d280001127983 */ /* 0x001ee20000300a00 */
[----:B------:R0:W-:Y:S02]  /*1d7c0*/  STL.64 [R1+0x1cc0], R6 ;  /* 0x001cc00601007387 */ /* 0x0001e40000100a00 */
[----:B------:R-:W2:Y:S02]  /*1d7d0*/  LDL.LU R4, [R1+0x810] ;  /* 0x0008100001047983 */ /* 0x000ea40000300800 */
[----:B------:R-:W2:Y:S01]  /*1d7e0*/  LDL.LU R5, [R1+0x814] ;  /* 0x0008140001057983 */ /* 0x000ea20000300800 */
[----:B0-----:R-:W2:Y:S01]  /*1d7f0*/  LDL.LU R6, [R1+0x818] ;  /* 0x0008180001067983 */ /* 0x001ea20000300800 */
[----:B------:R-:W2:Y:S01]  /*1d800*/  LDL.LU R7, [R1+0x81c] ;  /* 0x00081c0001077983 */ /* 0x000ea20000300800 */
[C---:B---3--:R-:W-:Y:S02]  /*1d810*/  HMMA.16816.F32 R16, R20.reuse, R18, R24 ;  /* 0x000000121410723c */ /* 0x048fe40000001818 */
[----:B------:R-:W3:Y:S01]  /*1d820*/  LDL.LU.64 R26, [R1+0x1d20] ;  /* 0x001d2000011a7983 */ /* 0x000ee20000300a00 */
[----:B------:R-:W3:Y:S11]  /*1d830*/  LDL.LU.64 R24, [R1+0x1d18] ;  /* 0x001d180001187983 */ /* 0x000ef60000300a00 */
[----:B------:R-:W-:Y:S09]  /*1d840*/  @!UPT UIADD3 URZ, URZ, URZ, URZ ;  /* 0x0000003f3f3ff290 */ /* 0x000ff2000fffe03f */
[----:B------:R-:W-:Y:S01]  /*1d850*/  STL.64 [R1+0x830], R16 ;  /* 0x0008301001007387 */ /* 0x000fe20000100a00 */
[----:B------:R0:W-:Y:S03]  /*1d860*/  STL.64 [R1+0x838], R18 ;  /* 0x0008381201007387 */ /* 0x0001e60000100a00 */
[----:B0-----:R-:W3:Y:S02]  /*1d870*/  LDL.LU.64 R18, [R1+0x1d10] ;  /* 0x001d100001127983 */ /* 0x001ee40000300a00 */
[C---:B---3--:R-:W-:Y:S01]  /*1d880*/  HMMA.16816.F32 R24, R20.reuse, R18, R24 ;  /* 0x000000121418723c */ /* 0x048fe20000001818 */
[----:B------:R-:W-:Y:S02]  /*1d890*/  IMAD.MOV.U32 R3, RZ, RZ, R18 ;  /* 0x000000ffff037224 */ /* 0x000fe400078e0012 */
[----:B------:R-:W-:Y:S11]  /*1d8a0*/  IMAD.MOV.U32 R0, RZ, RZ, R19 ;  /* 0x000000ffff007224 */ /* 0x000ff600078e0013 */
[----:B------:R-:W-:Y:S09]  /*1d8b0*/  @!UPT UIADD3 URZ, URZ, URZ, URZ ;  /* 0x0000003f3f3ff290 */ /* 0x000ff2000fffe03f */
[----:B------:R-:W-:Y:S01]  /*1d8c0*/  STL.64 [R1+0x820], R24 ;  /* 0x0008201801007387 */ /* 0x000fe20000100a00 */
[----:B------:R0:W-:Y:S03]  /*1d8d0*/  STL.64 [R1+0x828], R26 ;  /* 0x0008281a01007387 */ /* 0x0001e60000100a00 */
[----:B0-----:R-:W3:Y:S01]  /*1d8e0*/  LDL.LU.64 R26, [R1+0x1d08] ;  /* 0x001d0800011a7983 */ /* 0x001ee20000300a00 */
[----:B------:R-:W2:Y:S02]  /*1d8f0*/  LDL.LU.64 R18, [R1+0x1d00] ;  /* 0x001d000001127983 */ /* 0x000ea40000300a00 */
[C---:B--2---:R-:W-:Y:S11]  /*1d900*/  HMMA.16816.F32 R4, R20.reuse, R18, R4 ;  /* 0x000000121404723c */ /* 0x044ff60000001804 */
[----:B------:R-:W-:Y:S11]  /*1d910*/  @!UPT UIADD3 URZ, URZ, URZ, URZ ;  /* 0x0000003f3f3ff290 */ /* 0x000ff6000fffe03f */
[----:B------:R-:W-:Y:S01]  /*1d920*/  @!UPT UIADD3 URZ, URZ, URZ, URZ ;  /* 0x0000003f3f3ff290 */ /* 0x000fe2000fffe03f */
[----:B------:R0:W-:Y:S01]  /*1d930*/  STL.64 [R1+0x810], R4 ;  /* 0x0008100401007387 */ /* 0x0001e20000100a00 */
[----:B------:R-:W-:Y:S02]  /*1d940*/  STL.64 [R1+0x818], R6 ;  /* 0x0008180601007387 */ /* 0x000fe40000100a00 */
[----:B0-----:R-:W-:Y:S02]  /*1d950*/  IMAD.MOV.U32 R5, RZ, RZ, R18 ;  /* 0x000000ffff057224 */ /* 0x001fe400078e0012 */
[----:B------:R-:W-:Y:S02]  /*1d960*/  IMAD.MOV.U32 R4, RZ, RZ, R19 ;  /* 0x000000ffff047224 */ /* 0x000fe400078e0013 */
[----:B------:R-:W2:Y:S01]  /*1d970*/  LDL.LU.64 R18, [R1+0x1cf8] ;  /* 0x001cf80001127983 */ /* 0x000ea20000300a00 */
[----:B------:R-:W2:Y:S02]  /*1d980*/  LDL.LU.64 R16, [R1+0x1cf0] ;  /* 0x001cf00001107983 */ /* 0x000ea40000300a00 */
[----:B--2---:R-:W-:Y:S11]  /*1d990*/  HMMA.16816.F32 R16, R20, R14, R16 ;  /* 0x0000000e1410723c */ /* 0x004ff60000001810 */
[----:B------:R-:W-:Y:S11]  /*1d9a0*/  @!UPT UIADD3 URZ, URZ, URZ, URZ ;  /* 0x0000003f3f3ff290 */ /* 0x000ff6000fffe03f */
[----:B------:R-:W-:Y:S01]  /*1d9b0*/  @!UPT UIADD3 URZ, URZ, URZ, URZ ;  /* 0x0000003f3f3ff290 */ /* 0x000fe2000fffe03f */
[----:B------:R-:W-:Y:S01]  /*1d9c0*/  STL.64 [R1+0x800], R16 ;  /* 0x0008001001007387 */ /* 0x000fe20000100a00 */
[----:B------:R0:W-:Y:S03]  /*1d9d0*/  STL.64 [R1+0x808], R18 ;  /* 0x0008081201007387 */ /* 0x0001e60000100a00 */
[----:B0-----:R-:W2:Y:S01]  /*1d9e0*/  LDL.LU.64 R18, [R1+0x1ce8] ;  /* 0x001ce80001127983 */ /* 0x001ea20000300a00 */
[----:B------:R-:W2:Y:S02]  /*1d9f0*/  LDL.LU.64 R16, [R1+0x1ce0] ;  /* 0x001ce00001107983 */ /* 0x000ea40000300a00 */
[----:B------:R0:W-:Y:S02]  /*1da00*/  STL.64 [R1+0x1c78], R14 ;  /* 0x001c780e01007387 */ /* 0x0001e40000100a00 */
[----:B0-----:R-:W-:Y:S02]  /*1da10*/  IMAD.MOV.U32 R14, RZ, RZ, R5 ;  /* 0x000000ffff0e7224 */ /* 0x001fe400078e0005 */
[----:B------:R-:W-:-:S05]  /*1da20*/  IMAD.MOV.U32 R15, RZ, RZ, R4 ;  /* 0x000000ffff0f7224 */ /* 0x000fca00078e0004 */
[----:B------:R0:W-:Y:S02]  /*1da30*/  STL.64 [R1+0x1c90], R14 ;  /* 0x001c900e01007387 */ /* 0x0001e40000100a00 */
[----:B0-----:R-:W-:Y:S02]  /*1da40*/  IMAD.MOV.U32 R14, RZ, RZ, R3 ;  /* 0x000000ffff0e7224 */ /* 0x001fe400078e0003 */
[----:B------:R-:W-:-:S05]  /*1da50*/  IMAD.MOV.U32 R15, RZ, RZ, R0 ;  /* 0x000000ffff0f7224 */ /* 0x000fca00078e0000 */
[----:B------:R3:W-:Y:S02]  /*1da60*/  STL.64 [R1+0x1ca8], R14 ;  /* 0x001ca80e01007387 */ /* 0x0007e40000100a00 */
[----:B---3--:R-:W-:Y:S02]  /*1da70*/  HMMA.16816.F32 R12, R20, R26, R8 ;  /* 0x0000001a140c723c */ /* 0x008fe40000001808 */
[----:B------:R-:W2:Y:S01]  /*1da80*/  LDL.64 R10, [R1+0x68] ;  /* 0x00006800010a7983 */ /* 0x000ea20000100a00 */
[----:B------:R-:W3:Y:S11]  /*1da90*/  LDL.LU R4, [R1+0x6d0] ;  /* 0x0006d00001047983 */ /* 0x000ef60000300800 */
[----:B------:R-:W-:Y:S09]  /*1daa0*/  @!UPT UIADD3 URZ, URZ, URZ, URZ ;  /* 0x0000003f3f3ff290 */ /* 0x000ff2000fffe03f */
[----:B------:R-:W-:Y:S01]  /*1dab0*/  STL.64 [R1+0x6f0], R12 ;  /* 0x0006f00c01007387 */ /* 0x000fe20000100a00 */
[----:B------:R-:W-:Y:S02]  /*1dac0*/  STL.64 [R1+0x6f8], R14 ;  /* 0x0006f80e01007387 */ /* 0x000fe40000100a00 */
[----:B------:R-:W3:Y:S02]  /*1dad0*/  LDL.LU R5, [R1+0x6d4] ;  /* 0x0006d40001057983 */ /* 0x000ee40000300800 */
[----:B------:R-:W2:Y:S01]  /*1dae0*/  LDL.LU R6, [R1+0x6d8] ;  /* 0x0006d80001067983 */ /* 0x000ea20000300800 */
[----:B------:R-:W2:Y:S04]  /*1daf0*/  LDL.LU R7, [R1+0x6dc] ;  /* 0x0006dc0001077983 */ /* 0x000ea80000300800 */
[----:B--2---:R-:W-:Y:S01]  /*1db00*/  STL.64 [R1+0x1cd8], R6 ;  /* 0x001cd80601007387 */ /* 0x004fe20000100a00 */
[----:B---3--:R0:W-:Y:S03]  /*1db10*/  STL.64 [R1+0x1cd0], R4 ;  /* 0x001cd00401007387 */ /* 0x0081e60000100a00 */
[----:B0-----:R-:W2:Y:S01]  /*1db20*/  LDL.LU R4, [R1+0x6e0] ;  /* 0x0006e00001047983 */ /* 0x001ea20000300800 */
[----:B------:R-:W2:Y:S02]  /*1db30*/  LDL.LU R5, [R1+0x6e4] ;  /* 0x0006e40001057983 */ /* 0x000ea40000300800 */
[----:B------:R-:W2:Y:S02]  /*1db40*/  LDL.LU R6, [R1+0x6e8] ;  /* 0x0006e80001067983 */ /* 0x000ea40000300800 */
[----:B------:R-:W2:Y:S01]  /*1db50*/  LDL.LU R7, [R1+0x6ec] ;  /* 0x0006ec0001077983 */ /* 0x000ea20000300800 */
[----:B------:R-:W3:Y:S01]  /*1db60*/  LDL.LU R12, [R1+0x6b0] ;  /* 0x0006b000010c7983 */ /* 0x000ee20000300800 */
[----:B------:R-:W3:Y:S02]  /*1db70*/  LDL.LU R13, [R1+0x6b4] ;  /* 0x0006b400010d7983 */ /* 0x000ee40000300800 */
[----:B------:R-:W2:Y:S02]  /*1db80*/  LDL.LU R14, [R1+0x6b8] ;  /* 0x0006b800010e7983 */ /* 0x000ea40000300800 */
[----:B------:R-:W2:Y:S02]  /*1db90*/  LDL.LU R15, [R1+0x6bc] ;  /* 0x0006bc00010f7983 */ /* 0x000ea40000300800 */
[----:B--2---:R-:W-:Y:S01]  /*1dba0*/  STL.64 [R1+0x1cb8], R14 ;  /* 0x001cb80e01007387 */ /* 0x004fe20000100a00 */
[----:B---3--:R0:W-:Y:S03]  /*1dbb0*/  STL.64 [R1+0x1cb0], R12 ;  /* 0x001cb00c01007387 */ /* 0x0081e60000100a00 */
[----:B0-----:R-:W2:Y:S01]  /*1dbc0*/  LDL.LU R12, [R1+0x6c0] ;  /* 0x0006c000010c7983 */ /* 0x001ea20000300800 */
[----:B------:R-:W2:Y:S02]  /*1dbd0*/  LDL.LU R13, [R1+0x6c4] ;  /* 0x0006c400010d7983 */ /* 0x000ea40000300800 */
[----:B------:R-:W2:Y:S02]  /*1dbe0*/  LDL.LU R14, [R1+0x6c8] ;  /* 0x0006c800010e7983 */ /* 0x000ea40000300800 */
[----:B------:R-:W2:Y:S01]  /*1dbf0*/  LDL.LU R15, [R1+0x6cc] ;  /* 0x0006cc00010f7983 */ /* 0x000ea20000300800 */
[----:B------:R0:W-:Y:S01]  /*1dc00*/  STL.64 [R1+0x1c70], R26 ;  /* 0x001c701a01007387 */ /* 0x0001e20000100a00 */
[----:B------:R-:W3:Y:S02]  /*1dc10*/  LDL.LU R24, [R1+0x680] ;  /* 0x0006800001187983 */ /* 0x000ee40000300800 */
[----:B------:R-:W3:Y:S01]  /*1dc20*/  LDL.LU R25, [R1+0x684] ;  /* 0x0006840001197983 */ /* 0x000ee20000300800 */
[----:B0-----:R-:W2:Y:S01]  /*1dc30*/  LDL.LU R26, [R1+0x688] ;  /* 0x00068800011a7983 */ /* 0x001ea20000300800 */
[----:B------:R-:W2:Y:S01]  /*1dc40*/  LDL.LU R27, [R1+0x68c] ;  /* 0x00068c00011b7983 */ /* 0x000ea20000300800 */
[----:B------:R-:W-:Y:S02]  /*1dc50*/  HMMA.16816.F32 R4, R16, R10, R4 ;  /* 0x0000000a1004723c */ /* 0x000fe40000001804 */
[----:B--2---:R-:W-:Y:S01]  /*1dc60*/  STL.64 [R1+0x1c88], R26 ;  /* 0x001c881a01007387 */ /* 0x004fe20000100a00 */
[----:B---3--:R0:W-:Y:S03]  /*1dc70*/  STL.64 [R1+0x1c80], R24 ;  /* 0x001c801801007387 */ /* 0x0081e60000100a00 */
[----:B0-----:R-:W2:Y:S01]  /*1dc80*/  LDL.LU R24, [R1+0x690] ;  /* 0x0006900001187983 */ /* 0x001ea20000300800 */
[----:B------:R-:W2:Y:S02]  /*1dc90*/  LDL.LU R25, [R1+0x694] ;  /* 0x0006940001197983 */ /* 0x000ea40000300800 */
[----:B------:R-:W3:Y:S02]  /*1dca0*/  LDL.LU R26, [R1+0x698] ;  /* 0x00069800011a7983 */ /* 0x000ee40000300800 */
[----:B------:R-:W3:Y:S02]  /*1dcb0*/  LDL.LU R27, [R1+0x69c] ;  /* 0x00069c00011b7983 */ /* 0x000ee40000300800 */
[----:B------:R-:W-:-:S02]  /*1dcc0*/  IMAD.MOV.U32 R3, RZ, RZ, R10 ;  /* 0x000000ffff037224 */ /* 0x000fc400078e000a */
[----:B------:R-:W-:Y:S01]  /*1dcd0*/  IMAD.MOV.U32 R0, RZ, RZ, R11 ;  /* 0x000000ffff007224 */ /* 0x000fe200078e000b */
[----:B---3--:R-:W-:Y:S01]  /*1dce0*/  STL.64 [R1+0x1ca0], R26 ;  /* 0x001ca01a01007387 */ /* 0x008fe20000100a00 */
[----:B--2---:R0:W-:Y:S03]  /*1dcf0*/  STL.64 [R1+0x1c98], R24 ;  /* 0x001c981801007387 */ /* 0x0041e60000100a00 */
[----:B0-----:R-:W2:Y:S01]  /*1dd00*/  LDL.LU R24, [R1+0x6a0] ;  /* 0x0006a00001187983 */ /* 0x001ea20000300800 */
[----:B------:R-:W2:Y:S02]  /*1dd10*/  LDL.LU R25, [R1+0x6a4] ;  /* 0x0006a40001197983 */ /* 0x000ea40000300800 */
[----:B------:R-:W2:Y:S02]  /*1dd20*/  LDL.LU R26, [R1+0x6a8] ;  /* 0x0006a800011a7983 */ /* 0x000ea40000300800 */
[----:B------:R-:W2:Y:S01]  /*1dd30*/  LDL.LU R27, [R1+0x6ac] ;  /* 0x0006ac00011b7983 */ /* 0x000ea20000300800 */
[----:B------:R-:W3:Y:S01]  /*1dd40*/  LDL.64 R22, [R1+0x38] ;  /* 0x0000380001167983 */ /* 0x000ee20000100a00 */
[----:B------:R-:W-:Y:S02]  /*1dd50*/  STL.64 [R1+0x6e0], R4 ;  /* 0x0006e00401007387 */ /* 0x000fe40000100a00 */
[----:B------:R0:W-:Y:S02]  /*1dd60*/  STL.64 [R1+0x6e8], R6 ;  /* 0x0006e80601007387 */ /* 0x0001e40000100a00 */
[----:B0-----:R-:W2:Y:S01]  /*1dd70*/  LDL.LU.64 R6, [R1+0x1cd8] ;  /* 0x001cd80001067983 */ /* 0x001ea20000300a00 */
        /* <DEDUP_REMOVED lines=8> */
[----:B------:R0:W-:Y:S02]  /*1de00*/  STL.64 [R1+0x1c48], R10 ;  /* 0x001c480a01007387 */ /* 0x0001e40000100a00 */
        /* <DEDUP_REMOVED lines=10> */
[----:B------:R-:W3:Y:S02]  /*1deb0*/  LDL.LU.64 R12, [R1+0x1cb0] ;  /* 0x001cb000010c7983 */ /* 0x000ee40000300a00 */
[----:B------:R0:W-:Y:S02]  /*1dec0*/  STL.64 [R1+0x1c40], R6 ;  /* 0x001c400601007387 */ /* 0x0001e40000100a00 */
[----:B------:R-:W2:Y:S01]  /*1ded0*/  LDL.LU R4, [R1+0x480] ;  /* 0x0004800001047983 */ /* 0x000ea20000300800 */
[----:B------:R-:W2:Y:S04]  /*1dee0*/  LDL.LU R5, [R1+0x484] ;  /* 0x0004840001057983 */ /* 0x000ea80000300800 */
[----:B0-----:R-:W2:Y:S01]  /*1def0*/  LDL.LU R6, [R1+0x488] ;  /* 0x0004880001067983 */ /* 0x001ea20000300800 */
[----:B------:R-:W2:Y:S01]  /*1df00*/  LDL.LU R7, [R1+0x48c] ;  /* 0x00048c0001077983 */ /* 0x000ea20000300800 */
[C---:B---3--:R-:W-:Y:S11]  /*1df10*/  HMMA.16816.F32 R12, R16.reuse, R22, R12 ;  /* 0x00000016100c723c */ /* 0x048ff6000000180c */
[----:B------:R-:W-:Y:S11]  /*1df20*/  @!UPT UIADD3 URZ, URZ, URZ, URZ ;  /* 0x0000003f3f3ff290 */ /* 0x000ff6000fffe03f */
[----:B------:R-:W-:Y:S01]  /*1df30*/  @!UPT UIADD3 URZ, URZ, URZ, URZ ;  /* 0x0000003f3f3ff290 */ /* 0x000fe2000fffe03f */
[----:B------:R-:W-:Y:S01]  /*1df40*/  STL.64 [R1+0x6b0], R12 ;  /* 0x0006b00c01007387 */ /* 0x000fe20000100a00 */
[----:B------:R0:W-:Y:S03]  /*1df50*/  STL.64 [R1+0x6b8], R14 ;  /* 0x0006b80e01007387 */ /* 0x0001e60000100a00 */
[----:B0-----:R-:W3:Y:S02]  /*1df60*/  LDL.LU.64 R14, [R1+0x1ca8] ;  /* 0x001ca800010e7983 */ /* 0x001ee40000300a00 */
[C---:B---3--:R-:W-:Y:S02]  /*1df70*/  HMMA.16816.F32 R12, R16.reuse, R14, R24 ;  /* 0x0000000e100c723c */ /* 0x048fe40000001818 */
[----:B------:R-:W3:Y:S01]  /*1df80*/  LDL.LU.64 R26, [R1+0x1ca0] ;  /* 0x001ca000011a7983 */ /* 0x000ee20000300a00 */
[----:B------:R-:W3:Y:S11]  /*1df90*/  LDL.LU.64 R24, [R1+0x1c98] ;  /* 0x001c980001187983 */ /* 0x000ef60000300a00 */
[----:B------:R-:W-:Y:S09]  /*1dfa0*/  @!UPT UIADD3 URZ, URZ, URZ, URZ ;  /* 0x0000003f3f3ff290 */ /* 0x000ff2000fffe03f */
        /* <DEDUP_REMOVED lines=11> */
[----:B------:R-:W3:Y:S11]  /*1e060*/  LDL.LU.64 R26, [R1+0x1c70] ;  /* 0x001c7000011a7983 */ /* 0x000ef60000300a00 */
[----:B------:R-:W-:Y:S10]  /*1e070*/  @!UPT UIADD3 URZ, URZ, URZ, URZ ;  /* 0x0000003f3f3ff290 */ /* 0x000ff4000fffe03f */
[----:B------:R-:W-:Y:S01]  /*1e080*/  STL.64 [R1+0x680], R12 ;  /* 0x0006800c01007387 */ /* 0x000fe20000100a00 */
[----:B------:R0:W-:Y:S03]  /*1e090*/  STL.64 [R1+0x688], R14 ;  /* 0x0006880e01007387 */ /* 0x0001e60000100a00 */
[----:B0-----:R-:W3:Y:S01]  /*1e0a0*/  LDL.LU.64 R14, [R1+0x1c68] ;  /* 0x001c6800010e7983 */ /* 0x001ee20000300a00 */
[----:B------:R-:W3:Y:S02]  /*1e0b0*/  LDL.LU.64 R12, [R1+0x1c60] ;  /* 0x001c6000010c7983 */ /* 0x000ee40000300a00 */
[----:B---3--:R-:W-:Y:S01]  /*1e0c0*/  HMMA.16816.F32 R16, R16, R26, R12 ;  /* 0x0000001a1010723c */ /* 0x008fe2000000180c */
[----:B------:R-:W3:Y:S01]  /*1e0d0*/  LDL.LU.64 R14, [R1+0x1c58] ;  /* 0x001c5800010e7983 */ /* 0x000ee20000300a00 */
[----:B------:R-:W3:Y:S02]  /*1e0e0*/  LDL.LU.64 R12, [R1+0x1c50] ;  /* 0x001c5000010c7983 */ /* 0x000ee40000300a00 */
[----:B------:R0:W-:Y:S02]  /*1e0f0*/  STL.64 [R1+0x1bf8], R26 ;  /* 0x001bf81a01007387 */ /* 0x0001e40000100a00 */
[----:B0-----:R-:W2:Y:S11]  /*1e100*/  LDL.64 R26, [R1+0x8] ;  /* 0x00000800011a7983 */ /* 0x001eb60000100a00 */
[----:B------:R-:W-:Y:S06]  /*1e110*/  @!UPT UIADD3 URZ, URZ, URZ, URZ ;  /* 0x0000003f3f3ff290 */ /* 0x000fec000fffe03f */
[----:B------:R-:W-:Y:S01]  /*1e120*/  STL.64 [R1+0x4b0], R16 ;  /* 0x0004b01001007387 */ /* 0x000fe20000100a00 */
[----:B------:R0:W-:Y:S03]  /*1e130*/  STL.64 [R1+0x4b8], R18 ;  /* 0x0004b81201007387 */ /* 0x0001e60000100a00 */
[----:B--2---:R1:W-:Y:S01]  /*1e140*/  STL.64 [R1+0x1c10], R26 ;  /* 0x001c101a01007387 */ /* 0x0043e20000100a00 */
[----:B0-----:R-:W2:Y:S02]  /*1e150*/  LDL.64 R18, [R1+0x28] ;  /* 0x0000280001127983 */ /* 0x001ea40000100a00 */
[----:B-1----:R-:W-:Y:S02]  /*1e160*/  IMAD.MOV.U32 R26, RZ, RZ, R3 ;  /* 0x000000ffff1a7224 */ /* 0x002fe400078e0003 */
[----:B------:R-:W-:-:S07]  /*1e170*/  IMAD.MOV.U32 R27, RZ, RZ, R0 ;  /* 0x000000ffff1b7224 */ /* 0x000fce00078e0000 */
[C---:B---3--:R-:W-:Y:S01]  /*1e180*/  HMMA.16816.F32 R24, R12.reuse, R26, R8 ;  /* 0x0000001a0c18723c */ /* 0x048fe20000001808 */
[----:B------:R-:W3:Y:S11]  /*1e190*/  LDL.LU.64 R10, [R1+0x1c48] ;  /* 0x001c4800010a7983 */ /* 0x000ef60000300a00 */
[----:B------:R-:W-:Y:S11]  /*1e1a0*/  @!UPT UIADD3 URZ, URZ, URZ, URZ ;  /* 0x0000003f3f3ff290 */ /* 0x000ff6000fffe03f */
[----:B------:R-:W-:Y:S01]  /*1e1b0*/  STL.64 [R1+0x490], R24 ;  /* 0x0004901801007387 */ /* 0x000fe20000100a00 */
[----:B------:R0:W-:Y:S03]  /*1e1c0*/  STL.64 [R1+0x498], R26 ;  /* 0x0004981a01007387 */ /* 0x0001e60000100a00 */
[----:B0-----:R-:W2:Y:S01]  /*1e1d0*/  LDL.64 R26, [R1+0x18] ;  /* 0x00001800011a7983 */ /* 0x001ea20000100a00 */
[C---:B---3--:R-:W-:Y:S03]  /*1e1e0*/  HMMA.16816.F32 R8, R12.reuse, R10, R4 ;  /* 0x0000000a0c08723c */ /* 0x048fe60000001804 */
[----:B--2---:R0:W-:Y:S01]  /*1e1f0*/  STL.64 [R1+0x1c28], R26 ;  /* 0x001c281a01007387 */ /* 0x0041e20000100a00 */
[----:B------:R-:W2:Y:S02]  /*1e200*/  LDL.LU R24, [R1+0x470] ;  /* 0x0004700001187983 */ /* 0x000ea40000300800 */
[----:B------:R-:W2:Y:S01]  /*1e210*/  LDL.LU R25, [R1+0x474] ;  /* 0x0004740001197983 */ /* 0x000ea20000300800 */
[----:B0-----:R-:W2:Y:S01]  /*1e220*/  LDL.LU R26, [R1+0x478] ;  /* 0x00047800011a7983 */ /* 0x001ea20000300800 */
[----:B------:R-:W2:Y:S02]  /*1e230*/  LDL.LU R27, [R1+0x47c] ;  /* 0x00047c00011b7983 */ /* 0x000ea40000300800 */
[----:B------:R-:W2:Y:S11]  /*1e240*/  LDL.LU.64 R6, [R1+0x1c40] ;  /* 0x001c400001067983 */ /* 0x000eb60000300a00 */
[----:B------:R-:W-:Y:S02]  /*1e250*/  @!UPT UIADD3 URZ, URZ, URZ, URZ ;  /* 0x0000003f3f3ff290 */ /* 0x000fe4000fffe03f */
[----:B------:R-:W-:Y:S01]  /*1e260*/  STL.64 [R1+0x480], R8 ;  /* 0x0004800801007387 */ /* 0x000fe20000100a00 */
[----:B------:R0:W-:Y:S04]  /*1e270*/  STL.64 [R1+0x488], R10 ;  /* 0x0004880a01007387 */ /* 0x0001e80000100a00 */
[----:B0-----:R-:W3:Y:S01]  /*1e280*/  LDL.LU.64 R10, [R1+0x1c38] ;  /* 0x001c3800010a7983 */ /* 0x001ee20000300a00 */
[----:B------:R-:W3:Y:S01]  /*1e290*/  LDL.LU.64 R8, [R1+0x1c30] ;  /* 0x001c300001087983 */ /* 0x000ee20000300a00 */
[C---:B--2---:R-:W-:Y:S08]  /*1e2a0*/  HMMA.16816.F32 R24, R12.reuse, R6, R24 ;  /* 0x000000060c18723c */ /* 0x044ff00000001818 */
[C---:B---3--:R-:W-:Y:S11]  /*1e2b0*/  HMMA.16816.F32 R4, R12.reuse, R22, R8 ;  /* 0x000000160c04723c */ /* 0x048ff60000001808 */
[----:B------:R-:W-:Y:S04]  /*1e2c0*/  @!UPT UIADD3 URZ, URZ, URZ, URZ ;  /* 0x0000003f3f3ff290 */ /* 0x000fe8000fffe03f */
[----:B------:R0:W-:Y:S01]  /*1e2d0*/  STL.64 [R1+0x470], R24 ;  /* 0x0004701801007387 */ /* 0x0001e20000100a00 */
[----:B------:R1:W-:Y:S03]  /*1e2e0*/  STL.64 [R1+0x478], R26 ;  /* 0x0004781a01007387 */ /* 0x0003e60000100a00 */
[----:B0-----:R-:W2:Y:S04]  /*1e2f0*/  LDL.LU R24, [R1+0x450] ;  /* 0x0004500001187983 */ /* 0x001ea80000300800 */
[----:B------:R0:W-:Y:S02]  /*1e300*/  STL.64 [R1+0x460], R4 ;  /* 0x0004600401007387 */ /* 0x0001e40000100a00 */
[----:B------:R3:W-:Y:S02]  /*1e310*/  STL.64 [R1+0x468], R6 ;  /* 0x0004680601007387 */ /* 0x0007e40000100a00 */
[----:B------:R-:W2:Y:S01]  /*1e320*/  LDL.LU R25, [R1+0x454] ;  /* 0x0004540001197983 */ /* 0x000ea20000300800 */
[----:B-1----:R-:W2:Y:S01]  /*1e330*/  LDL.LU R26, [R1+0x458] ;  /* 0x00045800011a7983 */ /* 0x002ea20000300800 */
[----:B------:R-:W2:Y:S03]  /*1e340*/  LDL.LU R27, [R1+0x45c] ;  /* 0x00045c00011b7983 */ /* 0x000ea60000300800 */
[----:B0-----:R-:W2:Y:S01]  /*1e350*/  LDL.LU R4, [R1+0x2c0] ;  /* 0x0002c00001047983 */ /* 0x001ea20000300800 */
[----:B------:R-:W2:Y:S02]  /*1e360*/  LDL.LU R5, [R1+0x2c4] ;  /* 0x0002c40001057983 */ /* 0x000ea40000300800 */
[----:B---3--:R-:W3:Y:S02]  /*1e370*/  LDL.LU R6, [R1+0x2c8] ;  /* 0x0002c80001067983 */ /* 0x008ee40000300800 */
[----:B------:R-:W3:Y:S01]  /*1e380*/  LDL.LU R7, [R1+0x2cc] ;  /* 0x0002cc0001077983 */ /* 0x000ee20000300800 */
[----:B------:R-:W2:Y:S01]  /*1e390*/  LDL.LU R8, [R1+0x2e0] ;  /* 0x0002e00001087983 */ /* 0x000ea20000300800 */
[----:B------:R-:W2:Y:S02]  /*1e3a0*/  LDL.LU R9, [R1+0x2e4] ;  /* 0x0002e40001097983 */ /* 0x000ea40000300800 */
[----:B------:R-:W2:Y:S02]  /*1e3b0*/  LDL.LU R10, [R1+0x2e8] ;  /* 0x0002e800010a7983 */ /* 0x000ea40000300800 */
[----:B------:R-:W2:Y:S02]  /*1e3c0*/  LDL.LU R11, [R1+0x2ec] ;  /* 0x0002ec00010b7983 */ /* 0x000ea40000300800 */
[----:B--2---:R-:W-:Y:S01]  /*1e3d0*/  STL.64 [R1+0x1c08], R10 ;  /* 0x001c080a01007387 */ /* 0x004fe20000100a00 */
[----:B------:R0:W-:Y:S03]  /*1e3e0*/  STL.64 [R1+0x1c00], R8 ;  /* 0x001c000801007387 */ /* 0x0001e60000100a00 */
[----:B0-----:R-:W2:Y:S01]  /*1e3f0*/  LDL.LU R8, [R1+0x430] ;  /* 0x0004300001087983 */ /* 0x001ea20000300800 */
        /* <DEDUP_REMOVED lines=8> */
[----:B------:R-:W2:Y:S01]  /*1e480*/  LDL.LU R11, [R1+0x44c] ;  /* 0x00044c00010b7983 */ /* 0x000ea20000300800 */
[----:B---3--:R0:W-:Y:S01]  /*1e490*/  STL.64 [R1+0x1bd8], R6 ;  /* 0x001bd80601007387 */ /* 0x0081e20000100a00 */
[----:B------:R-:W-:Y:S03]  /*1e4a0*/  STL.64 [R1+0x1bd0], R4 ;  /* 0x001bd00401007387 */ /* 0x000fe60000100a00 */
[----:B0-----:R-:W3:Y:S01]  /*1e4b0*/  LDL.64 R6, [R1+0x68] ;  /* 0x0000680001067983 */ /* 0x001ee20000100a00 */
[----:B------:R0:W-:Y:S03]  /*1e4c0*/  STL.64 [R1+0x1bb0], R22 ;  /* 0x001bb01601007387 */ /* 0x0001e60000100a00 */
[----:B0-----:R-:W2:Y:S01]  /*1e4d0*/  LDL.64 R22, [R1+0x48] ;  /* 0x0000480001167983 */ /* 0x001ea20000100a00 */
[C---:B------:R-:W-:Y:S03]  /*1e4e0*/  HMMA.16816.F32 R24, R12.reuse, R18, R24 ;  /* 0x000000120c18723c */ /* 0x040fe60000001818 */
[----:B--2---:R0:W-:Y:S04]  /*1e4f0*/  STL.64 [R1+0x1bc8], R22 ;  /* 0x001bc81601007387 */ /* 0x0041e80000100a00 */
[----:B0-----:R-:W2:Y:S04]  /*1e500*/  LDL.64 R22, [R1+0x58] ;  /* 0x0000580001167983 */ /* 0x001ea80000100a00 */
[----:B--2---:R0:W-:Y:S01]  /*1e510*/  STL.64 [R1+0x1be0], R22 ;  /* 0x001be01601007387 */ /* 0x0041e20000100a00 */
[----:B------:R-:W2:Y:S02]  /*1e520*/  LDL.LU R20, [R1+0x2d0] ;  /* 0x0002d00001147983 */ /* 0x000ea40000300800 */
[----:B------:R-:W2:Y:S01]  /*1e530*/  LDL.LU R21, [R1+0x2d4] ;  /* 0x0002d40001157983 */ /* 0x000ea20000300800 */
[----:B0-----:R-:W2:Y:S01]  /*1e540*/  LDL.LU R22, [R1+0x2d8] ;  /* 0x0002d80001167983 */ /* 0x001ea20000300800 */
[----:B------:R-:W2:Y:S07]  /*1e550*/  LDL.LU R23, [R1+0x2dc] ;  /* 0x0002dc0001177983 */ /* 0x000eae0000300800 */
[----:B------:R-:W-:Y:S02]  /*1e560*/  STL.64 [R1+0x450], R24 ;  /* 0x0004501801007387 */ /* 0x000fe40000100a00 */
[----:B------:R0:W-:Y:S02]  /*1e570*/  STL.64 [R1+0x458], R26 ;  /* 0x0004581a01007387 */ /* 0x0001e40000100a00 */
[----:B0-----:R-:W2:Y:S02]  /*1e580*/  LDL.LU.64 R26, [R1+0x1c28] ;  /* 0x001c2800011a7983 */ /* 0x001ea40000300a00 */
        /* <DEDUP_REMOVED lines=18> */
[----:B------:R-:W-:Y:S01]  /*1e6b0*/  STL.64 [R1+0x1ba8], R18 ;  /* 0x001ba81201007387 */ /* 0x000fe20000100a00 */
[----:B------:R0:W-:Y:S04]  /*1e6c0*/  STL.64 [R1+0x1ba0], R16 ;  /* 0x001ba01001007387 */ /* 0x0001e80000100a00 */
[----:B0-----:R-:W3:Y:S01]  /*1e6d0*/  LDL.LU R16, [R1+0x2a0] ;  /* 0x0002a00001107983 */ /* 0x001ee20000300800 */
[----:B------:R-:W3:Y:S02]  /*1e6e0*/  LDL.LU R17, [R1+0x2a4] ;  /* 0x0002a40001117983 */ /* 0x000ee40000300800 */
[----:B------:R-:W3:Y:S02]  /*1e6f0*/  LDL.LU R18, [R1+0x2a8] ;  /* 0x0002a80001127983 */ /* 0x000ee40000300800 */
[----:B------:R-:W3:Y:S01]  /*1e700*/  LDL.LU R19, [R1+0x2ac] ;  /* 0x0002ac0001137983 */ /* 0x000ee20000300800 */
[----:B--2---:R-:W-:Y:S01]  /*1e710*/  HMMA.16816.F32 R12, R12, R26, R8 ;  /* 0x0000001a0c0c723c */ /* 0x004fe20000001808 */
[----:B---3--:R-:W-:Y:S01]  /*1e720*/  STL.64 [R1+0x1bc0], R18 ;  /* 0x001bc01201007387 */ /* 0x008fe20000100a00 */
[----:B------:R0:W-:Y:S03]  /*1e730*/  STL.64 [R1+0x1bb8], R16 ;  /* 0x001bb81001007387 */ /* 0x0001e60000100a00 */
[----:B0-----:R-:W2:Y:S01]  /*1e740*/  LDL.LU R16, [R1+0x2b0] ;  /* 0x0002b00001107983 */ /* 0x001ea20000300800 */
[----:B------:R-:W2:Y:S02]  /*1e750*/  LDL.LU R17, [R1+0x2b4] ;  /* 0x0002b40001117983 */ /* 0x000ea40000300800 */
[----:B------:R-:W2:Y:S02]  /*1e760*/  LDL.LU R18, [R1+0x2b8] ;  /* 0x0002b80001127983 */ /* 0x000ea40000300800 */
[----:B------:R-:W2:Y:S01]  /*1e770*/  LDL.LU R19, [R1+0x2bc] ;  /* 0x0002bc0001137983 */ /* 0x000ea20000300800 */
[----:B------:R-:W3:Y:S01]  /*1e780*/  LDL.LU.64 R10, [R1+0x1bf0] ;  /* 0x001bf000010a7983 */ /* 0x000ee20000300a00 */
[----:B------:R-:W3:Y:S02]  /*1e790*/  LDL.LU.64 R8, [R1+0x1be8] ;  /* 0x001be80001087983 */ /* 0x000ee40000300a00 */
[----:B------:R0:W-:Y:S02]  /*1e7a0*/  STL.64 [R1+0x1b80], R26 ;  /* 0x001b801a01007387 */ /* 0x0001e40000100a00 */
[----:B------:R-:W2:Y:S07]  /*1e7b0*/  LDL.LU R24, [R1+0x290] ;  /* 0x0002900001187983 */ /* 0x000eae0000300800 */
[----:B------:R-:W-:Y:S01]  /*1e7c0*/  STL.64 [R1+0x2e0], R12 ;  /* 0x0002e00c01007387 */ /* 0x000fe20000100a00 */
[----:B------:R1:W-:Y:S02]  /*1e7d0*/  STL.64 [R1+0x2e8], R14 ;  /* 0x0002e80e01007387 */ /* 0x0003e40000100a00 */
[----:B------:R-:W2:Y:S01]  /*1e7e0*/  LDL.LU R25, [R1+0x294] ;  /* 0x0002940001197983 */ /* 0x000ea20000300800 */
[----:B0-----:R-:W2:Y:S01]  /*1e7f0*/  LDL.LU R26, [R1+0x298] ;  /* 0x00029800011a7983 */ /* 0x001ea20000300800 */
[----:B------:R-:W2:Y:S02]  /*1e800*/  LDL.LU R27, [R1+0x29c] ;  /* 0x00029c00011b7983 */ /* 0x000ea40000300800 */
[----:B-1----:R-:W-:-:S02]  /*1e810*/  IMAD.MOV.U32 R14, RZ, RZ, R3 ;  /* 0x000000ffff0e7224 */ /* 0x002fc400078e0003 */
[----:B------:R-:W-:Y:S02]  /*1e820*/  IMAD.MOV.U32 R15, RZ, RZ, R0 ;  /* 0x000000ffff0f7224 */ /* 0x000fe400078e0000 */
[----:B------:R-:W-:Y:S02]  /*1e830*/  IMAD.MOV.U32 R3, RZ, RZ, R6 ;  /* 0x000000ffff037224 */ /* 0x000fe400078e0006 */
[----:B------:R-:W-:Y:S01]  /*1e840*/  IMAD.MOV.U32 R0, RZ, RZ, R7 ;  /* 0x000000ffff007224 */ /* 0x000fe200078e0007 */
[C---:B---3--:R-:W-:Y:S11]  /*1e850*/  HMMA.16816.F32 R20, R8.reuse, R6, R20 ;  /* 0x000000060814723c */ /* 0x048ff60000001814 */
[----:B------:R-:W-:Y:S11]  /*1e860*/  @!UPT UIADD3 URZ, URZ, URZ, URZ ;  /* 0x0000003f3f3ff290 */ /* 0x000ff6000fffe03f */
[----:B------:R-:W-:Y:S01]  /*1e870*/  @!UPT UIADD3 URZ, URZ, URZ, URZ ;  /* 0x0000003f3f3ff290 */ /* 0x000fe2000fffe03f */
[----:B------:R-:W-:Y:S01]  /*1e880*/  STL.64 [R1+0x2d0], R20 ;  /* 0x0002d01401007387 */ /* 0x000fe20000100a00 */
[----:B------:R0:W-:Y:S03]  /*1e890*/  STL.64 [R1+0x2d8], R22 ;  /* 0x0002d81601007387 */ /* 0x0001e60000100a00 */
[----:B0-----:R-:W3:Y:S01]  /*1e8a0*/  LDL.LU.64 R22, [R1+0x1be0] ;  /* 0x001be00001167983 */ /* 0x001ee20000300a00 */
[----:B------:R-:W3:Y:S02]  /*1e8b0*/  LDL.LU.64 R6, [R1+0x1bd8] ;  /* 0x001bd80001067983 */ /* 0x000ee40000300a00 */
[----:B------:R-:W3:Y:S02]  /*1e8c0*/  LDL.LU.64 R4, [R1+0x1bd0] ;  /* 0x001bd00001047983 */ /* 0x000ee40000300a00 */
[C---:B---3--:R-:W-:Y:S11]  /*1e8d0*/  HMMA.16816.F32 R4, R8.reuse, R22, R4 ;  /* 0x000000160804723c */ /* 0x048ff60000001804 */
[----:B------:R-:W-:Y:S11]  /*1e8e0*/  @!UPT UIADD3 URZ, URZ, URZ, URZ ;  /* 0x0000003f3f3ff290 */ /* 0x000ff6000fffe03f */
[----:B------:R-:W-:Y:S01]  /*1e8f0*/  @!UPT UIADD3 URZ, URZ, URZ, URZ ;  /* 0x0000003f3f3ff290 */ /* 0x000fe2000fffe03f */
[----:B------:R0:W-:Y:S01]  /*1e900*/  STL.64 [R1+0x2c0], R4 ;  /* 0x0002c00401007387 */ /* 0x0001e20000100a00 */
[----:B------:R1:W-:Y:S02]  /*1e910*/  STL.64 [R1+0x2c8], R6 ;  /* 0x0002c80601007387 */ /* 0x0003e40000100a00 */
[----:B0-----:R-:W-:Y:S02]  /*1e920*/  IMAD.MOV.U32 R5, RZ, RZ, R22 ;  /* 0x000000ffff057224 */ /* 0x001fe400078e0016 */
[----:B------:R-:W-:Y:S02]  /*1e930*/  IMAD.MOV.U32 R4, RZ, RZ, R23 ;  /* 0x000000ffff047224 */ /* 0x000fe400078e0017 */
[----:B------:R-:W2:Y:S02]  /*1e940*/  LDL.LU.64 R22, [R1+0x1bc8] ;  /* 0x001bc80001167983 */ /* 0x000ea40000300a00 */
[----:B--2---:R-:W-:Y:S01]  /*1e950*/  HMMA.16816.F32 R16, R8, R22, R16 ;  /* 0x000000160810723c */ /* 0x004fe20000001810 */
[----:B-1----:R-:W-:-:S02]  /*1e960*/  IMAD.MOV.U32 R7, RZ, RZ, R22 ;  /* 0x000000ffff077224 */ /* 0x002fc400078e0016 */
        /* <DEDUP_REMOVED lines=10> */
[----:B------:R-:W-:Y:S01]  /*1ea10*/  STL.64 [R1+0x2a0], R16 ;  /* 0x0002a01001007387 */ /* 0x000fe20000100a00 */
[----:B------:R0:W-:Y:S03]  /*1ea20*/  STL.64 [R1+0x2a8], R18 ;  /* 0x0002a81201007387 */ /* 0x0001e60000100a00 */
[----:B0-----:R-:W2:Y:S01]  /*1ea30*/  LDL.LU.64 R18, [R1+0x1ba8] ;  /* 0x001ba80001127983 */ /* 0x001ea20000300a00 */
[----:B------:R-:W3:Y:S02]  /*1ea40*/  LDL.LU.64 R16, [R1+0x1ba0] ;  /* 0x001ba00001107983 */ /* 0x000ee40000300a00 */
[----:B------:R0:W-:Y:S02]  /*1ea50*/  STL.64 [R1+0x1b28], R22 ;  /* 0x001b281601007387 */ /* 0x0001e40000100a00 */
[----:B0-----:R-:W-:Y:S02]  /*1ea60*/  IMAD.MOV.U32 R22, RZ, RZ, R7 ;  /* 0x000000ffff167224 */ /* 0x001fe400078e0007 */
[----:B------:R-:W-:-:S05]  /*1ea70*/  IMAD.MOV.U32 R23, RZ, RZ, R6 ;  /* 0x000000ffff177224 */ /* 0x000fca00078e0006 */
[----:B------:R0:W-:Y:S02]  /*1ea80*/  STL.64 [R1+0x1b40], R22 ;  /* 0x001b401601007387 */ /* 0x0001e40000100a00 */
[----:B0-----:R-:W-:Y:S02]  /*1ea90*/  IMAD.MOV.U32 R23, RZ, RZ, R4 ;  /* 0x000000ffff177224 */ /* 0x001fe400078e0004 */
[----:B------:R-:W-:Y:S01]  /*1eaa0*/  IMAD.MOV.U32 R22, RZ, RZ, R5 ;  /* 0x000000ffff167224 */ /* 0x000fe200078e0005 */
[C---:B--2---:R-:W-:Y:S11]  /*1eab0*/  HMMA.16816.F32 R24, R8.reuse, R18, R24 ;  /* 0x000000120818723c */ /* 0x044ff60000001818 */
[----:B------:R-:W-:Y:S11]  /*1eac0*/  @!UPT UIADD3 URZ, URZ, URZ, URZ ;  /* 0x0000003f3f3ff290 */ /* 0x000ff6000fffe03f */
[----:B------:R-:W-:Y:S01]  /*1ead0*/  @!UPT UIADD3 URZ, URZ, URZ, URZ ;  /* 0x0000003f3f3ff290 */ /* 0x000fe2000fffe03f */
[----:B------:R-:W-:Y:S01]  /*1eae0*/  STL.64 [R1+0x290], R24 ;  /* 0x0002901801007387 */ /* 0x000fe20000100a00 */
[----:B------:R3:W-:Y:S02]  /*1eaf0*/  STL.64 [R1+0x298], R26 ;  /* 0x0002981a01007387 */ /* 0x0007e40000100a00 */
[----:B------:R-:W2:Y:S02]  /*1eb00*/  LDL.LU R4, [R1+0x140] ;  /* 0x0001400001047983 */ /* 0x000ea40000300800 */
[----:B------:R-:W2:Y:S01]  /*1eb10*/  LDL.LU R5, [R1+0x144] ;  /* 0x0001440001057983 */ /* 0x000ea20000300800 */
[----:B------:R-:W2:Y:S01]  /*1eb20*/  LDL.LU R6, [R1+0x148] ;  /* 0x0001480001067983 */ /* 0x000ea20000300800 */
[----:B------:R-:W2:Y:S02]  /*1eb30*/  LDL.LU R7, [R1+0x14c] ;  /* 0x00014c0001077983 */ /* 0x000ea40000300800 */
[----:B---3--:R-:W-:Y:S02]  /*1eb40*/  IMAD.MOV.U32 R26, RZ, RZ, R17 ;  /* 0x000000ffff1a7224 */ /* 0x008fe400078e0011 */
[----:B------:R-:W-:Y:S01]  /*1eb50*/  IMAD.MOV.U32 R27, RZ, RZ, R16 ;  /* 0x000000ffff1b7224 */ /* 0x000fe200078e0010 */
[----:B--2---:R-:W-:Y:S01]  /*1eb60*/  STL.64 [R1+0x1b90], R6 ;  /* 0x001b900601007387 */ /* 0x004fe20000100a00 */
[----:B------:R-:W-:Y:S03]  /*1eb70*/  STL.64 [R1+0x1b88], R4 ;  /* 0x001b880401007387 */ /* 0x000fe60000100a00 */
[----:B------:R0:W-:Y:S02]  /*1eb80*/  STL.64 [R1+0x1b98], R26 ;  /* 0x001b981a01007387 */ /* 0x0001e40000100a00 */
[----:B------:R-:W2:Y:S01]  /*1eb90*/  LDL.LU R24, [R1+0x280] ;  /* 0x0002800001187983 */ /* 0x000ea20000300800 */
[----:B------:R-:W2:Y:S04]  /*1eba0*/  LDL.LU R25, [R1+0x284] ;  /* 0x0002840001197983 */ /* 0x000ea80000300800 */
[----:B0-----:R-:W2:Y:S01]  /*1ebb0*/  LDL.LU R26, [R1+0x288] ;  /* 0x00028800011a7983 */ /* 0x001ea20000300800 */
[----:B------:R-:W2:Y:S02]  /*1ebc0*/  LDL.LU R27, [R1+0x28c] ;  /* 0x00028c00011b7983 */ /* 0x000ea40000300800 */
[----:B------:R-:W3:Y:S02]  /*1ebd0*/  LDL.LU R4, [R1+0x270] ;  /* 0x0002700001047983 */ /* 0x000ee40000300800 */
[----:B------:R-:W3:Y:S01]  /*1ebe0*/  LDL.LU R5, [R1+0x274] ;  /* 0x0002740001057983 */ /* 0x000ee20000300800 */
[----:B------:R-:W3:Y:S01]  /*1ebf0*/  LDL.LU R6, [R1+0x278] ;  /* 0x0002780001067983 */ /* 0x000ee20000300800 */
[----:B------:R-:W3:Y:S02]  /*1ec00*/  LDL.LU R7, [R1+0x27c] ;  /* 0x00027c0001077983 */ /* 0x000ee40000300800 */
[----:B------:R-:W-:Y:S02]  /*1ec10*/  STL.64 [R1+0x1b58], R22 ;  /* 0x001b581601007387 */ /* 0x000fe40000100a00 */
[----:B------:R0:W-:Y:S01]  /*1ec20*/  STL.64 [R1+0x1b20], R18 ;  /* 0x001b201201007387 */ /* 0x0001e20000100a00 */
[----:B------:R-:W2:Y:S01]  /*1ec30*/  LDL.LU R16, [R1+0x100] ;  /* 0x0001000001107983 */ /* 0x000ea20000300800 */
[----:B------:R-:W2:Y:S03]  /*1ec40*/  LDL.LU R17, [R1+0x104] ;  /* 0x0001040001117983 */ /* 0x000ea60000300800 */
[----:B0-----:R-:W2:Y:S01]  /*1ec50*/  LDL.LU R18, [R1+0x108] ;  /* 0x0001080001127983 */ /* 0x001ea20000300800 */
[----:B------:R-:W2:Y:S03]  /*1ec60*/  LDL.LU R19, [R1+0x10c] ;  /* 0x00010c0001137983 */ /* 0x000ea60000300800 */
[----:B--2---:R-:W-:Y:S01]  /*1ec70*/  STL.64 [R1+0x1b38], R18 ;  /* 0x001b381201007387 */ /* 0x004fe20000100a00 */
[----:B------:R0:W-:Y:S03]  /*1ec80*/  STL.64 [R1+0x1b30], R16 ;  /* 0x001b301001007387 */ /* 0x0001e60000100a00 */
[----:B0-----:R-:W2:Y:S01]  /*1ec90*/  LDL.LU R16, [R1+0x110] ;  /* 0x0001100001107983 */ /* 0x001ea20000300800 */
[----:B------:R-:W2:Y:S02]  /*1eca0*/  LDL.LU R17, [R1+0x114] ;  /* 0x0001140001117983 */ /* 0x000ea40000300800 */
[----:B------:R-:W2:Y:S02]  /*1ecb0*/  LDL.LU R18, [R1+0x118] ;  /* 0x0001180001127983 */ /* 0x000ea40000300800 */
[----:B------:R-:W2:Y:S01]  /*1ecc0*/  LDL.LU R19, [R1+0x11c] ;  /* 0x00011c0001137983 */ /* 0x000ea20000300800 */
[C---:B------:R-:W-:Y:S01]  /*1ecd0*/  HMMA.16816.F32 R24, R8.reuse, R14, R24 ;  /* 0x0000000e0818723c */ /* 0x040fe20000001818 */
        /* <DEDUP_REMOVED lines=27> */
[----:B---3--:R-:W-:Y:S02]  /*1ee90*/  HMMA.16816.F32 R8, R8, R26, R4 ;  /* 0x0000001a0808723c */ /* 0x008fe40000001804 */
[----:B------:R-:W2:Y:S01]  /*1eea0*/  LDL.LU.64 R6, [R1+0x1b78] ;  /* 0x001b780001067983 */ /* 0x000ea20000300a00 */
[----:B------:R-:W2:Y:S11]  /*1eeb0*/  LDL.LU.64 R4, [R1+0x1b70] ;  /* 0x001b700001047983 */ /* 0x000eb60000300a00 */
[----:B------:R-:W-:Y:S09]  /*1eec0*/  @!UPT UIADD3 URZ, URZ, URZ, URZ ;  /* 0x0000003f3f3ff290 */ /* 0x000ff2000fffe03f */
[----:B------:R0:W-:Y:S01]  /*1eed0*/  STL.64 [R1+0x140], R8 ;  /* 0x0001400801007387 */ /* 0x0001e20000100a00 */
[----:B------:R1:W-:Y:S03]  /*1eee0*/  STL.64 [R1+0x148], R10 ;  /* 0x0001480a01007387 */ /* 0x0003e60000100a00 */
[----:B0-----:R-:W3:Y:S01]  /*1eef0*/  LDL.LU R8, [R1+0x5d0] ;  /* 0x0005d00001087983 */ /* 0x001ee20000300800 */
[----:B------:R-:W3:Y:S02]  /*1ef00*/  LDL.LU R9, [R1+0x5d4] ;  /* 0x0005d40001097983 */ /* 0x000ee40000300800 */
[----:B-1----:R-:W3:Y:S02]  /*1ef10*/  LDL.LU R10, [R1+0x5d8] ;  /* 0x0005d800010a7983 */ /* 0x002ee40000300800 */
[----:B------:R-:W3:Y:S02]  /*1ef20*/  LDL.LU R11, [R1+0x5dc] ;  /* 0x0005dc00010b7983 */ /* 0x000ee40000300800 */
[----:B------:R-:W-:-:S02]  /*1ef30*/  IMAD.MOV.U32 R22, RZ, RZ, R3 ;  /* 0x000000ffff167224 */ /* 0x000fc400078e0003 */
[----:B------:R-:W-:-:S07]  /*1ef40*/  IMAD.MOV.U32 R23, RZ, RZ, R0 ;  /* 0x000000ffff177224 */ /* 0x000fce00078e0000 */
[C---:B--2---:R-:W-:Y:S01]  /*1ef50*/  HMMA.16816.F32 R20, R4.reuse, R22, R16 ;  /* 0x000000160414723c */ /* 0x044fe20000001810 */
[----:B---3--:R-:W-:Y:S01]  /*1ef60*/  STL.64 [R1+0x1b10], R10 ;  /* 0x001b100a01007387 */ /* 0x008fe20000100a00 */
[----:B------:R0:W-:Y:S03]  /*1ef70*/  STL.64 [R1+0x1b08], R8 ;  /* 0x001b080801007387 */ /* 0x0001e60000100a00 */
[----:B0-----:R-:W2:Y:S01]  /*1ef80*/  LDL.LU R8, [R1+0x410] ;  /* 0x0004100001087983 */ /* 0x001ea20000300800 */
[----:B------:R-:W2:Y:S02]  /*1ef90*/  LDL.LU R9, [R1+0x414] ;  /* 0x0004140001097983 */ /* 0x000ea40000300800 */
[----:B------:R-:W2:Y:S02]  /*1efa0*/  LDL.LU R10, [R1+0x418] ;  /* 0x00041800010a7983 */ /* 0x000ea40000300800 */
[----:B------:R-:W2:Y:S01]  /*1efb0*/  LDL.LU R11, [R1+0x41c] ;  /* 0x00041c00010b7983 */ /* 0x000ea20000300800 */
[----:B------:R-:W3:Y:S01]  /*1efc0*/  LDL.LU.64 R18, [R1+0x1b68] ;  /* 0x001b680001127983 */ /* 0x000ee20000300a00 */
[----:B------:R-:W3:Y:S11]  /*1efd0*/  LDL.LU.64 R16, [R1+0x1b60] ;  /* 0x001b600001107983 */ /* 0x000ef60000300a00 */
[----:B------:R-:W-:Y:S02]  /*1efe0*/  STL.64 [R1+0x130], R20 ;  /* 0x0001301401007387 */ /* 0x000fe40000100a00 */
[----:B------:R0:W-:Y:S02]  /*1eff0*/  STL.64 [R1+0x138], R22 ;  /* 0x0001381601007387 */ /* 0x0001e40000100a00 */
        /* <DEDUP_REMOVED lines=15> */
[C---:B---3--:R-:W-:Y:S11]  /*1f0f0*/  HMMA.16816.F32 R16, R4.reuse, R22, R16 ;  /* 0x000000160410723c */ /* 0x048ff60000001810 */
[----:B------:R-:W-:Y:S11]  /*1f100*/  @!UPT UIADD3 URZ, URZ, URZ, URZ ;  /* 0x0000003f3f3ff290 */ /* 0x000ff6000fffe03f */
[----:B------:R-:W-:Y:S01]  /*1f110*/  @!UPT UIADD3 URZ, URZ, URZ, URZ ;  /* 0x0000003f3f3ff290 */ /* 0x000fe2000fffe03f */
        /* <DEDUP_REMOVED lines=8> */
[----:B0-----:R-:W2:Y:S01]  /*1f1a0*/  LDL.LU.64 R14, [R1+0x1b18] ;  /* 0x001b1800010e7983 */ /* 0x001ea20000300a00 */
[----:B------:R-:W-:Y:S02]  /*1f1b0*/  IMAD.MOV.U32 R3, RZ, RZ, R18 ;  /* 0x000000ffff037224 */ /* 0x000fe400078e0012 */
[----:B------:R-:W-:Y:S02]  /*1f1c0*/  IMAD.MOV.U32 R25, RZ, RZ, R19 ;  /* 0x000000ffff197224 */ /* 0x000fe400078e0013 */
[----:B------:R-:W0:Y:S04]  /*1f1d0*/  LDSM.16.MT88.4 R16, [R28+0x4380] ;  /* 0x004380001c10783b */ /* 0x000e280000004200 */
[----:B0-----:R-:W-:Y:S01]  /*1f1e0*/  STL.64 [R1+0x1a90], R18 ;  /* 0x001a901201007387 */ /* 0x001fe20000100a00 */
[----:B------:R0:W-:Y:S03]  /*1f1f0*/  STL.64 [R1+0x1a88], R16 ;  /* 0x001a881001007387 */ /* 0x0001e60000100a00 */
[----:B0-----:R-:W3:Y:S01]  /*1f200*/  LDL.LU R16, [R1+0x5c0] ;  /* 0x0005c00001107983 */ /* 0x001ee20000300800 */
[----:B------:R-:W3:Y:S02]  /*1f210*/  LDL.LU R17, [R1+0x5c4] ;  /* 0x0005c40001117983 */ /* 0x000ee40000300800 */
[----:B------:R-:W3:Y:S02]  /*1f220*/  LDL.LU R18, [R1+0x5c8] ;  /* 0x0005c80001127983 */ /* 0x000ee40000300800 */
[----:B------:R-:W3:Y:S01]  /*1f230*/  LDL.LU R19, [R1+0x5cc] ;  /* 0x0005cc0001137983 */ /* 0x000ee20000300800 */
[----:B------:R-:W-:Y:S01]  /*1f240*/  STL [R1+0x1504], R28 ;  /* 0x0015041c01007387 */ /* 0x000fe20000100800 */
[C---:B--2---:R-:W-:Y:S03]  /*1f250*/  HMMA.16816.F32 R12, R4.reuse, R14, R8 ;  /* 0x0000000e040c723c */ /* 0x044fe60000001808 */
[----:B------:R-:W2:Y:S01]  /*1f260*/  LDL.LU.64 R10, [R1+0x1b10] ;  /* 0x001b1000010a7983 */ /* 0x000ea20000300a00 */
[----:B------:R-:W2:Y:S11]  /*1f270*/  LDL.LU.64 R8, [R1+0x1b08] ;  /* 0x001b080001087983 */ /* 0x000eb60000300a00 */
[----:B------:R-:W-:Y:S08]  /*1f280*/  @!UPT UIADD3 URZ, URZ, URZ, URZ ;  /* 0x0000003f3f3ff290 */ /* 0x000ff0000fffe03f */
[----:B------:R-:W-:Y:S01]  /*1f290*/  STL.64 [R1+0x410], R12 ;  /* 0x0004100c01007387 */ /* 0x000fe20000100a00 */
[----:B------:R-:W-:Y:S02]  /*1f2a0*/  STL.64 [R1+0x418], R14 ;  /* 0x0004180e01007387 */ /* 0x000fe40000100a00 */
[----:B----4-:R-:W0:Y:S02]  /*1f2b0*/  LDSM.16.MT88.4 R12, [R29+0x4000] ;  /* 0x004000001d0c783b */ /* 0x010e240000004200 */
[----:B0-----:R0:W-:Y:S02]  /*1f2c0*/  STL.64 [R1+0x19e0], R14 ;  /* 0x0019e00e01007387 */ /* 0x0011e40000100a00 */
[----:B------:R1:W-:Y:S02]  /*1f2d0*/  STL.64 [R1+0x19d8], R12 ;  /* 0x0019d80c01007387 */ /* 0x0003e40000100a00 */
[----:B0-----:R-:W2:Y:S02]  /*1f2e0*/  LDL.64 R14, [R1+0x8] ;  /* 0x00000800010e7983 */ /* 0x001ea40000100a00 */
[C---:B--2---:R-:W-:Y:S11]  /*1f2f0*/  HMMA.16816.F32 R8, R4.reuse, R14, R8 ;  /* 0x0000000e0408723c */ /* 0x044ff60000001808 */
[----:B------:R-:W-:Y:S11]  /*1f300*/  @!UPT UIADD3 URZ, URZ, URZ, URZ ;  /* 0x0000003f3f3ff290 */ /* 0x000ff6000fffe03f */
[----:B------:R-:W-:Y:S01]  /*1f310*/  @!UPT UIADD3 URZ, URZ, URZ, URZ ;  /* 0x0000003f3f3ff290 */ /* 0x000fe2000fffe03f */
[----:B------:R0:W-:Y:S01]  /*1f320*/  STL.64 [R1+0x5d0], R8 ;  /* 0x0005d00801007387 */ /* 0x0001e20000100a00 */
[----:B------:R-:W-:Y:S02]  /*1f330*/  STL.64 [R1+0x5d8], R10 ;  /* 0x0005d80a01007387 */ /* 0x000fe40000100a00 */
[----:B-1----:R-:W2:Y:S02]  /*1f340*/  LDL.LU R12, [R1+0x390] ;  /* 0x00039000010c7983 */ /* 0x002ea40000300800 */
[----:B------:R-:W2:Y:S02]  /*1f350*/  LDL.LU R13, [R1+0x394] ;  /* 0x00039400010d7983 */ /* 0x000ea40000300800 */
[----:B0-----:R-:W-:Y:S02]  /*1f360*/  IMAD.MOV.U32 R9, RZ, RZ, R14 ;  /* 0x000000ffff097224 */ /* 0x001fe400078e000e */
[----:B------:R-:W-:Y:S01]  /*1f370*/  IMAD.MOV.U32 R8, RZ, RZ, R15 ;  /* 0x000000ffff087224 */ /* 0x000fe200078e000f */
[----:B------:R-:W4:Y:S01]  /*1f380*/  LDL.LU R14, [R1+0x398] ;  /* 0x00039800010e7983 */ /* 0x000f220000300800 */
[----:B------:R-:W4:Y:S01]  /*1f390*/  LDL.LU R15, [R1+0x39c] ;  /* 0x00039c00010f7983 */ /* 0x000f220000300800 */
[----:B---3--:R-:W-:Y:S02]  /*1f3a0*/  HMMA.16816.F32 R4, R4, R26, R16 ;  /* 0x0000001a0404723c */ /* 0x008fe40000001810 */
[----:B----4-:R0:W-:Y:S02]  /*1f3b0*/  STL.64 [R1+0x19f0], R14 ;  /* 0x0019f00e01007387 */ /* 0x0101e40000100a00 */
[----:B0-----:R-:W-:-:S02]  /*1f3c0*/  IMAD.MOV.U32 R14, RZ, RZ, R9 ;  /* 0x000000ffff0e7224 */ /* 0x001fc400078e0009 */
[----:B------:R-:W-:Y:S02]  /*1f3d0*/  IMAD.MOV.U32 R15, RZ, RZ, R8 ;  /* 0x000000ffff0f7224 */ /* 0x000fe400078e0008 */
[----:B------:R-:W0:Y:S04]  /*1f3e0*/  LDSM.16.MT88.4 R8, [R29+0x4080] ;  /* 0x004080001d08783b */ /* 0x000e280000004200 */
[----:B--2---:R-:W-:Y:S01]  /*1f3f0*/  STL.64 [R1+0x19e8], R12 ;  /* 0x0019e80c01007387 */ /* 0x004fe20000100a00 */
[----:B------:R-:W-:Y:S03]  /*1f400*/  STL.64 [R1+0x1aa0], R14 ;  /* 0x001aa00e01007387 */ /* 0x000fe60000100a00 */
[----:B0-----:R-:W-:Y:S01]  /*1f410*/  STL.64 [R1+0x1970], R10 ;  /* 0x0019700a01007387 */ /* 0x001fe20000100a00 */
[----:B------:R0:W-:Y:S02]  /*1f420*/  STL.64 [R1+0x1968], R8 ;  /* 0x0019680801007387 */ /* 0x0001e40000100a00 */
[----:B------:R-:W-:Y:S01]  /*1f430*/  STL.64 [R1+0x1a98], R26 ;  /* 0x001a981a01007387 */ /* 0x000fe20000100a00 */
[----:B0-----:R-:W2:Y:S03]  /*1f440*/  LDL.LU R8, [R1+0x550] ;  /* 0x0005500001087983 */ /* 0x001ea60000300800 */
[----:B------:R-:W-:Y:S02]  /*1f450*/  STL.64 [R1+0x5c0], R4 ;  /* 0x0005c00401007387 */ /* 0x000fe40000100a00 */
[----:B------:R-:W-:Y:S02]  /*1f460*/  STL.64 [R1+0x5c8], R6 ;  /* 0x0005c80601007387 */ /* 0x000fe40000100a00 */
[----:B------:R-:W2:Y:S01]  /*1f470*/  LDL.LU R9, [R1+0x554] ;  /* 0x0005540001097983 */ /* 0x000ea20000300800 */
[----:B------:R-:W3:Y:S01]  /*1f480*/  LDL.LU R10, [R1+0x558] ;  /* 0x00055800010a7983 */ /* 0x000ee20000300800 */
[----:B------:R-:W3:Y:S02]  /*1f490*/  LDL.LU R11, [R1+0x55c] ;  /* 0x00055c00010b7983 */ /* 0x000ee40000300800 */
[----:B------:R-:W-:-:S02]  /*1f4a0*/  IMAD.MOV.U32 R24, RZ, RZ, R22 ;  /* 0x000000ffff187224 */ /* 0x000fc400078e0016 */
[----:B------:R-:W-:Y:S01]  /*1f4b0*/  IMAD.MOV.U32 R0, RZ, RZ, R23 ;  /* 0x000000ffff007224 */ /* 0x000fe200078e0017 */
[----:B------:R-:W0:Y:S04]  /*1f4c0*/  LDSM.16.MT88.4 R4, [R29+0x4100] ;  /* 0x004100001d04783b */ /* 0x000e280000004200 */
[----:B------:R-:W1:Y:S04]  /*1f4d0*/  LDSM.16.MT88.4 R20, [R28+0x4300] ;  /* 0x004300001c14783b */ /* 0x000e680000004200 */
[----:B---3--:R3:W-:Y:S01]  /*1f4e0*/  STL.64 [R1+0x1a20], R10 ;  /* 0x001a200a01007387 */ /* 0x0087e20000100a00 */
[----:B--2---:R-:W-:Y:S02]  /*1f4f0*/  STL.64 [R1+0x1a18], R8 ;  /* 0x001a180801007387 */ /* 0x004fe40000100a00 */
[----:B---3--:R-:W-:-:S02]  /*1f500*/  IMAD.MOV.U32 R10, RZ, RZ, R3 ;  /* 0x000000ffff0a7224 */ /* 0x008fc400078e0003 */
[----:B------:R-:W-:Y:S01]  /*1f510*/  IMAD.MOV.U32 R11, RZ, RZ, R25 ;  /* 0x000000ffff0b7224 */ /* 0x000fe200078e0019 */
[----:B------:R-:W2:Y:S04]  /*1f520*/  LDL.LU R3, [R1+0x1b00] ;  /* 0x001b000001037983 */ /* 0x000ea80000300800 */
[----:B------:R3:W-:Y:S02]  /*1f530*/  STL.64 [R1+0x1ab0], R10 ;  /* 0x001ab00a01007387 */ /* 0x0007e40000100a00 */
[----:B---3--:R-:W-:Y:S02]  /*1f540*/  IMAD.MOV.U32 R10, RZ, RZ, R24 ;  /* 0x000000ffff0a7224 */ /* 0x008fe400078e0018 */
[----:B------:R-:W-:-:S05]  /*1f550*/  IMAD.MOV.U32 R11, RZ, RZ, R0 ;  /* 0x000000ffff0b7224 */ /* 0x000fca00078e0000 */
[----:B------:R-:W-:Y:S01]  /*1f560*/  STL.64 [R1+0x1ac8], R10 ;  /* 0x001ac80a01007387 */ /* 0x000fe20000100a00 */
[----:B------:R-:W3:Y:S02]  /*1f570*/  LDL.LU R24, [R1+0x740] ;  /* 0x0007400001187983 */ /* 0x000ee40000300800 */
[----:B------:R-:W3:Y:S02]  /*1f580*/  LDL.LU R25, [R1+0x744] ;  /* 0x0007440001197983 */ /* 0x000ee40000300800 */
[----:B------:R-:W4:Y:S01]  /*1f590*/  LDL.LU R26, [R1+0x748] ;  /* 0x00074800011a7983 */ /* 0x000f220000300800 */
[----:B------:R-:W4:Y:S01]  /*1f5a0*/  LDL.LU R27, [R1+0x74c] ;  /* 0x00074c00011b7983 */ /* 0x000f220000300800 */
[----:B------:R-:W2:Y:S02]  /*1f5b0*/  LDL.LU R16, [R1+0x760] ;  /* 0x0007600001107983 */ /* 0x000ea40000300800 */
[----:B------:R-:W2:Y:S02]  /*1f5c0*/  LDL.LU R17, [R1+0x764] ;  /* 0x0007640001117983 */ /* 0x000ea40000300800 */
[----:B------:R-:W2:Y:S01]  /*1f5d0*/  LDL.LU R18, [R1+0x768] ;  /* 0x0007680001127983 */ /* 0x000ea20000300800 */
[----:B------:R-:W2:Y:S04]  /*1f5e0*/  LDL.LU R19, [R1+0x76c] ;  /* 0x00076c0001137983 */ /* 0x000ea80000300800 */
[----:B--2---:R2:W-:Y:S01]  /*1f5f0*/  STL.64 [R1+0x1ad8], R18 ;  /* 0x001ad81201007387 */ /* 0x0045e20000100a00 */
[----:B------:R-:W-:Y:S03]  /*1f600*/  STL.64 [R1+0x1ad0], R16 ;  /* 0x001ad01001007387 */ /* 0x000fe60000100a00 */
[----:B--2---:R-:W2:Y:S04]  /*1f610*/  LDL.64 R18, [R1+0x58] ;  /* 0x0000580001127983 */ /* 0x004ea80000100a00 */
[----:B--2---:R2:W-:Y:S01]  /*1f620*/  STL.64 [R1+0x1ae8], R18 ;  /* 0x001ae81201007387 */ /* 0x0045e20000100a00 */
[----:B------:R-:W3:Y:S03]  /*1f630*/  LDL.64 R10, [R1+0x48] ;  /* 0x00004800010a7983 */ /* 0x000ee60000100a00 */
[----:B--2---:R-:W1:Y:S04]  /*1f640*/  LDL.64 R18, [R1+0x68] ;  /* 0x0000680001127983 */ /* 0x004e680000100a00 */
[----:B---3--:R2:W-:Y:S01]  /*1f650*/  STL.64 [R1+0x1ae0], R10 ;  /* 0x001ae00a01007387 */ /* 0x0085e20000100a00 */
[----:B------:R-:W3:Y:S02]  /*1f660*/  LDL.LU R8, [R1+0x770] ;  /* 0x0007700001087983 */ /* 0x000ee40000300800 */
[----:B------:R-:W3:Y:S01]  /*1f670*/  LDL.LU R9, [R1+0x774] ;  /* 0x0007740001097983 */ /* 0x000ee20000300800 */
[----:B--2---:R-:W2:Y:S01]  /*1f680*/  LDL.LU R10, [R1+0x778] ;  /* 0x00077800010a7983 */ /* 0x004ea20000300800 */
[----:B------:R-:W2:Y:S03]  /*1f690*/  LDL.LU R11, [R1+0x77c] ;  /* 0x00077c00010b7983 */ /* 0x000ea60000300800 */
[----:B--2---:R-:W-:Y:S01]  /*1f6a0*/  STL.64 [R1+0x1af8], R10 ;  /* 0x001af80a01007387 */ /* 0x004fe20000100a00 */
[----:B---3--:R2:W-:Y:S03]  /*1f6b0*/  STL.64 [R1+0x1af0], R8 ;  /* 0x001af00801007387 */ /* 0x0085e60000100a00 */
[----:B--2---:R-:W1:Y:S01]  /*1f6c0*/  LDL.LU R8, [R1+0x780] ;  /* 0x0007800001087983 */ /* 0x004e620000300800 */
[----:B------:R-:W1:Y:S02]  /*1f6d0*/  LDL.LU R9, [R1+0x784] ;  /* 0x0007840001097983 */ /* 0x000e640000300800 */
[----:B------:R-:W1:Y:S02]  /*1f6e0*/  LDL.LU R10, [R1+0x788] ;  /* 0x00078800010a7983 */ /* 0x000e640000300800 */
[----:B------:R-:W1:Y:S01]  /*1f6f0*/  LDL.LU R11, [R1+0x78c] ;  /* 0x00078c00010b7983 */ /* 0x000e620000300800 */
[----:B----4-:R-:W-:Y:S01]  /*1f700*/  STL.64 [R1+0x1ac0], R26 ;  /* 0x001ac01a01007387 */ /* 0x010fe20000100a00 */
[----:B------:R2:W-:Y:S03]  /*1f710*/  STL.64 [R1+0x1ab8], R24 ;  /* 0x001ab81801007387 */ /* 0x0005e60000100a00 */
[----:B--2---:R-:W2:Y:S01]  /*1f720*/  LDL.LU R24, [R1+0x750] ;  /* 0x0007500001187983 */ /* 0x004ea20000300800 */
[----:B------:R-:W2:Y:S02]  /*1f730*/  LDL.LU R25, [R1+0x754] ;  /* 0x0007540001197983 */ /* 0x000ea40000300800 */
[----:B------:R-:W2:Y:S02]  /*1f740*/  LDL.LU R26, [R1+0x758] ;  /* 0x00075800011a7983 */ /* 0x000ea40000300800 */
[----:B------:R-:W2:Y:S01]  /*1f750*/  LDL.LU R27, [R1+0x75c] ;  /* 0x00075c00011b7983 */ /* 0x000ea20000300800 */
[----:B0-----:R-:W-:Y:S01]  /*1f760*/  STL.64 [R1+0x18f8], R6 ;  /* 0x0018f80601007387 */ /* 0x001fe20000100a00 */
[----:B------:R0:W-:Y:S03]  /*1f770*/  STL.64 [R1+0x18f0], R4 ;  /* 0x0018f00401007387 */ /* 0x0001e60000100a00 */
[----:B0-----:R-:W3:Y:S01]  /*1f780*/  LDL.LU R4, [R1+0x520] ;  /* 0x0005200001047983 */ /* 0x001ee20000300800 */
[----:B------:R-:W3:Y:S02]  /*1f790*/  LDL.LU R5, [R1+0x524] ;  /* 0x0005240001057983 */ /* 0x000ee40000300800 */
[----:B------:R-:W4:Y:S02]  /*1f7a0*/  LDL.LU R6, [R1+0x528] ;  /* 0x0005280001067983 */ /* 0x000f240000300800 */
[----:B------:R-:W4:Y:S02]  /*1f7b0*/  LDL.LU R7, [R1+0x52c] ;  /* 0x00052c0001077983 */ /* 0x000f240000300800 */
[----:B----4-:R-:W-:Y:S01]  /*1f7c0*/  STL.64 [R1+0x1a00], R6 ;  /* 0x001a000601007387 */ /* 0x010fe20000100a00 */
[----:B---3--:R0:W-:Y:S03]  /*1f7d0*/  STL.64 [R1+0x19f8], R4 ;  /* 0x0019f80401007387 */ /* 0x0081e60000100a00 */
[----:B0-----:R-:W3:Y:S01]  /*1f7e0*/  LDL.LU R4, [R1+0x540] ;  /* 0x0005400001047983 */ /* 0x001ee20000300800 */
[----:B------:R-:W3:Y:S02]  /*1f7f0*/  LDL.LU R5, [R1+0x544] ;  /* 0x0005440001057983 */ /* 0x000ee40000300800 */
[----:B------:R-:W4:Y:S02]  /*1f800*/  LDL.LU R6, [R1+0x548] ;  /* 0x0005480001067983 */ /* 0x000f240000300800 */
[----:B------:R-:W4:Y:S01]  /*1f810*/  LDL.LU R7, [R1+0x54c] ;  /* 0x00054c0001077983 */ /* 0x000f220000300800 */
[C---:B-1----:R-:W-:Y:S01]  /*1f820*/  HMMA.16816.F32 R8, R20.reuse, R18, R8 ;  /* 0x000000121408723c */ /* 0x042fe20000001808 */
[----:B------:R-:W2:Y:S01]  /*1f830*/  LDL.LU R12, [R1+0x730] ;  /* 0x00073000010c7983 */ /* 0x000ea20000300800 */
[----:B------:R-:W2:Y:S02]  /*1f840*/  LDL.LU R13, [R1+0x734] ;  /* 0x00073400010d7983 */ /* 0x000ea40000300800 */
[----:B------:R-:W2:Y:S02]  /*1f850*/  LDL.LU R14, [R1+0x738] ;  /* 0x00073800010e7983 */ /* 0x000ea40000300800 */
[----:B------:R-:W2:Y:S01]  /*1f860*/  LDL.LU R15, [R1+0x73c] ;  /* 0x00073c00010f7983 */ /* 0x000ea20000300800 */
[----:B----4-:R0:W-:Y:S01]  /*1f870*/  STL.64 [R1+0x1a10], R6 ;  /* 0x001a100601007387 */ /* 0x0101e20000100a00 */
[----:B---3--:R1:W-:Y:S03]  /*1f880*/  STL.64 [R1+0x1a08], R4 ;  /* 0x001a080401007387 */ /* 0x0083e60000100a00 */
[----:B0-----:R-:W3:Y:S11]  /*1f890*/  LDL.64 R6, [R1+0x18] ;  /* 0x0000180001067983 */ /* 0x001ef60000100a00 */
[----:B------:R-:W-:Y:S01]  /*1f8a0*/  @!UPT UIADD3 URZ, URZ, URZ, URZ ;  /* 0x0000003f3f3ff290 */ /* 0x000fe2000fffe03f */
[----:B------:R-:W-:Y:S02]  /*1f8b0*/  STL.64 [R1+0x780], R8 ;  /* 0x0007800801007387 */ /* 0x000fe40000100a00 */
[----:B------:R0:W-:Y:S02]  /*1f8c0*/  STL.64 [R1+0x788], R10 ;  /* 0x0007880a01007387 */ /* 0x0001e40000100a00 */
[----:B-1----:R-:W-:Y:S02]  /*1f8d0*/  IMAD.MOV.U32 R5, RZ, RZ, R18 ;  /* 0x000000ffff057224 */ /* 0x002fe400078e0012 */
[----:B------:R-:W-:Y:S01]  /*1f8e0*/  IMAD.MOV.U32 R4, RZ, RZ, R19 ;  /* 0x000000ffff047224 */ /* 0x000fe200078e0013 */
[----:B0-----:R-:W4:Y:S01]  /*1f8f0*/  LDL.LU.64 R10, [R1+0x1af8] ;  /* 0x001af800010a7983 */ /* 0x001f220000300a00 */
[----:B------:R-:W4:Y:S02]  /*1f900*/  LDL.LU.64 R8, [R1+0x1af0] ;  /* 0x001af00001087983 */ /* 0x000f240000300a00 */
[----:B------:R-:W4:Y:S02]  /*1f910*/  LDL.LU.64 R18, [R1+0x1ae8] ;  /* 0x001ae80001127983 */ /* 0x000f240000300a00 */
[----:B----4-:R-:W-:Y:S01]  /*1f920*/  HMMA.16816.F32 R8, R20, R18, R8 ;  /* 0x000000121408723c */ /* 0x010fe20000001808 */
[----:B------:R-:W-:-:S02]  /*1f930*/  IMAD.MOV.U32 R0, RZ, RZ, R18 ;  /* 0x000000ffff007224 */ /* 0x000fc400078e0012 */
[----:B------:R-:W-:Y:S11]  /*1f940*/  IMAD.MOV.U32 R28, RZ, RZ, R19 ;  /* 0x000000ffff1c7224 */ /* 0x000ff600078e0013 */
[----:B------:R-:W-:Y:S09]  /*1f950*/  @!UPT UIADD3 URZ, URZ, URZ, URZ ;  /* 0x0000003f3f3ff290 */ /* 0x000ff2000fffe03f */
[----:B------:R-:W-:Y:S01]  /*1f960*/  STL.64 [R1+0x770], R8 ;  /* 0x0007700801007387 */ /* 0x000fe20000100a00 */
[----:B------:R0:W-:Y:S03]  /*1f970*/  STL.64 [R1+0x778], R10 ;  /* 0x0007780a01007387 */ /* 0x0001e60000100a00 */
[----:B0-----:R-:W4:Y:S01]  /*1f980*/  LDL.LU.64 R10, [R1+0x1ae0] ;  /* 0x001ae000010a7983 */ /* 0x001f220000300a00 */
[----:B------:R-:W4:Y:S02]  /*1f990*/  LDL.LU.64 R18, [R1+0x1ad8] ;  /* 0x001ad80001127983 */ /* 0x000f240000300a00 */
[----:B------:R-:W4:Y:S02]  /*1f9a0*/  LDL.LU.64 R16, [R1+0x1ad0] ;  /* 0x001ad00001107983 */ /* 0x000f240000300a00 */
[C---:B----4-:R-:W-:Y:S11]  /*1f9b0*/  HMMA.16816.F32 R16, R20.reuse, R10, R16 ;  /* 0x0000000a1410723c */ /* 0x050ff60000001810 */
[----:B------:R-:W-:Y:S11]  /*1f9c0*/  @!UPT UIADD3 URZ, URZ, URZ, URZ ;  /* 0x0000003f3f3ff290 */ /* 0x000ff6000fffe03f */
[----:B------:R-:W-:Y:S01]  /*1f9d0*/  @!UPT UIADD3 URZ, URZ, URZ, URZ ;  /* 0x0000003f3f3ff290 */ /* 0x000fe2000fffe03f */
[----:B------:R0:W-:Y:S01]  /*1f9e0*/  STL.64 [R1+0x760], R16 ;  /* 0x0007601001007387 */ /* 0x0001e20000100a00 */
[----:B------:R-:W-:Y:S02]  /*1f9f0*/  STL.64 [R1+0x768], R18 ;  /* 0x0007681201007387 */ /* 0x000fe40000100a00 */
[----:B0-----:R-:W-:Y:S02]  /*1fa00*/  IMAD.MOV.U32 R17, RZ, RZ, R10 ;  /* 0x000000ffff117224 */ /* 0x001fe400078e000a */
[----:B------:R-:W-:Y:S02]  /*1fa10*/  IMAD.MOV.U32 R16, RZ, RZ, R11 ;  /* 0x000000ffff107224 */ /* 0x000fe400078e000b */
[----:B------:R-:W2:Y:S02]  /*1fa20*/  LDL.LU.64 R10, [R1+0x1ac8] ;  /* 0x001ac800010a7983 */ /* 0x000ea40000300a00 */
[C---:B--2---:R-:W-:Y:S02]  /*1fa30*/  HMMA.16816.F32 R8, R20.reuse, R10, R24 ;  /* 0x0000000a1408723c */ /* 0x044fe40000001818 */
[----:B------:R-:W2:Y:S01]  /*1fa40*/  LDL.LU.64 R26, [R1+0x1ac0] ;  /* 0x001ac000011a7983 */ /* 0x000ea20000300a00 */
[----:B------:R-:W2:Y:S11]  /*1fa50*/  LDL.LU.64 R24, [R1+0x1ab8] ;  /* 0x001ab80001187983 */ /* 0x000eb60000300a00 */
[----:B------:R-:W-:Y:S09]  /*1fa60*/  @!UPT UIADD3 URZ, URZ, URZ, URZ ;  /* 0x0000003f3f3ff290 */ /* 0x000ff2000fffe03f */
[----:B------:R-:W-:Y:S01]  /*1fa70*/  STL.64 [R1+0x750], R8 ;  /* 0x0007500801007387 */ /* 0x000fe20000100a00 */
[----:B------:R0:W-:Y:S03]  /*1fa80*/  STL.64 [R1+0x758], R10 ;  /* 0x0007580a01007387 */ /* 0x0001e60000100a00 */
[----:B0-----:R-:W2:Y:S02]  /*1fa90*/  LDL.LU.64 R10, [R1+0x1ab0] ;  /* 0x001ab000010a7983 */ /* 0x001ea40000300a00 */
[C---:B--2---:R-:W-:Y:S02]  /*1faa0*/  HMMA.16816.F32 R24, R20.reuse, R10, R24 ;  /* 0x0000000a1418723c */ /* 0x044fe40000001818 */
[----:B------:R0:W-:Y:S01]  /*1fab0*/  STL.64 [R1+0x1a30], R10 ;  /* 0x001a300a01007387 */ /* 0x0001e20000100a00 */
[----:B------:R-:W2:Y:S11]  /*1fac0*/  LDL.LU R8, [R1+0x570] ;  /* 0x0005700001087983 */ /* 0x000eb60000300800 */
[----:B------:R-:W-:Y:S09]  /*1fad0*/  @!UPT UIADD3 URZ, URZ, URZ, URZ ;  /* 0x0000003f3f3ff290 */ /* 0x000ff2000fffe03f */
[----:B------:R-:W-:Y:S01]  /*1fae0*/  STL.64 [R1+0x740], R24 ;  /* 0x0007401801007387 */ /* 0x000fe20000100a00 */
[----:B------:R-:W-:Y:S02]  /*1faf0*/  STL.64 [R1+0x748], R26 ;  /* 0x0007481a01007387 */ /* 0x000fe40000100a00 */
[----:B------:R-:W2:Y:S02]  /*1fb00*/  LDL.LU R9, [R1+0x574] ;  /* 0x0005740001097983 */ /* 0x000ea40000300800 */
[----:B0-----:R-:W4:Y:S01]  /*1fb10*/  LDL.LU R10, [R1+0x578] ;  /* 0x00057800010a7983 */ /* 0x001f220000300800 */
[----:B------:R-:W4:Y:S01]  /*1fb20*/  LDL.LU R11, [R1+0x57c] ;  /* 0x00057c00010b7983 */ /* 0x000f220000300800 */
[----:B---3--:R-:W-:Y:S03]  /*1fb30*/  HMMA.16816.F32 R12, R20, R6, R12 ;  /* 0x00000006140c723c */ /* 0x008fe6000000180c */
[----:B----4-:R0:W-:Y:S01]  /*1fb40*/  STL.64 [R1+0x1a40], R10 ;  /* 0x001a400a01007387 */ /* 0x0101e20000100a00 */
[----:B--2---:R-:W-:Y:S02]  /*1fb50*/  STL.64 [R1+0x1a38], R8 ;  /* 0x001a380801007387 */ /* 0x004fe40000100a00 */
[----:B0-----:R-:W-:-:S02]  /*1fb60*/  IMAD.MOV.U32 R11, RZ, RZ, R16 ;  /* 0x000000ffff0b7224 */ /* 0x001fc400078e0010 */
[----:B------:R-:W-:Y:S01]  /*1fb70*/  IMAD.MOV.U32 R10, RZ, RZ, R17 ;  /* 0x000000ffff0a7224 */ /* 0x000fe200078e0011 */
[----:B------:R-:W2:Y:S01]  /*1fb80*/  LDL.LU R16, [R1+0x5b0] ;  /* 0x0005b00001107983 */ /* 0x000ea20000300800 */
[----:B------:R-:W2:Y:S02]  /*1fb90*/  LDL.LU R17, [R1+0x5b4] ;  /* 0x0005b40001117983 */ /* 0x000ea40000300800 */
[----:B------:R-:W2:Y:S02]  /*1fba0*/  LDL.LU R18, [R1+0x5b8] ;  /* 0x0005b80001127983 */ /* 0x000ea40000300800 */
[----:B------:R-:W2:Y:S01]  /*1fbb0*/  LDL.LU R19, [R1+0x5bc] ;  /* 0x0005bc0001137983 */ /* 0x000ea20000300800 */
[----:B------:R-:W3:Y:S01]  /*1fbc0*/  LDL.LU R24, [R1+0x720] ;  /* 0x0007200001187983 */ /* 0x000ee20000300800 */
[----:B------:R-:W3:Y:S02]  /*1fbd0*/  LDL.LU R25, [R1+0x724] ;  /* 0x0007240001197983 */ /* 0x000ee40000300800 */
[----:B------:R-:W3:Y:S02]  /*1fbe0*/  LDL.LU R26, [R1+0x728] ;  /* 0x00072800011a7983 */ /* 0x000ee40000300800 */
[----:B------:R-:W3:Y:S01]  /*1fbf0*/  LDL.LU R27, [R1+0x72c] ;  /* 0x00072c00011b7983 */ /* 0x000ee20000300800 */
[----:B------:R0:W-:Y:S02]  /*1fc00*/  STL.64 [R1+0x1a58], R10 ;  /* 0x001a580a01007387 */ /* 0x0001e40000100a00 */
[----:B0-----:R-:W-:-:S02]  /*1fc10*/  IMAD.MOV.U32 R10, RZ, RZ, R0 ;  /* 0x000000ffff0a7224 */ /* 0x001fc400078e0000 */
[----:B------:R-:W-:Y:S01]  /*1fc20*/  IMAD.MOV.U32 R11, RZ, RZ, R28 ;  /* 0x000000ffff0b7224 */ /* 0x000fe200078e001c */
[----:B------:R-:W4:Y:S04]  /*1fc30*/  LDL.LU R0, [R1+0x1aa8] ;  /* 0x001aa80001007983 */ /* 0x000f280000300800 */
[----:B------:R0:W-:Y:S01]  /*1fc40*/  STL.64 [R1+0x1a70], R10 ;  /* 0x001a700a01007387 */ /* 0x0001e20000100a00 */
[----:B------:R-:W-:Y:S02]  /*1fc50*/  STL.64 [R1+0x730], R12 ;  /* 0x0007300c01007387 */ /* 0x000fe40000100a00 */
[----:B------:R1:W-:Y:S02]  /*1fc60*/  STL.64 [R1+0x738], R14 ;  /* 0x0007380e01007387 */ /* 0x0003e40000100a00 */
[----:B0-----:R-:W-:Y:S01]  /*1fc70*/  IMAD.MOV.U32 R11, RZ, RZ, R4 ;  /* 0x000000ffff0b7224 */ /* 0x001fe200078e0004 */
[----:B-1----:R-:W3:Y:S01]  /*1fc80*/  LDL.LU.64 R14, [R1+0x1aa0] ;  /* 0x001aa000010e7983 */ /* 0x002ee20000300a00 */
[----:B------:R0:W-:Y:S02]  /*1fc90*/  STL.64 [R1+0x1a28], R6 ;  /* 0x001a280601007387 */ /* 0x0001e40000100a00 */
[----:B------:R-:W-:-:S02]  /*1fca0*/  IMAD.MOV.U32 R10, RZ, RZ, R5 ;  /* 0x000000ffff0a7224 */ /* 0x000fc400078e0005 */
[----:B------:R-:W2:Y:S01]  /*1fcb0*/  LDL.LU R4, [R1+0x560] ;  /* 0x0005600001047983 */ /* 0x000ea20000300800 */
[----:B------:R-:W2:Y:S04]  /*1fcc0*/  LDL.LU R5, [R1+0x564] ;  /* 0x0005640001057983 */ /* 0x000ea80000300800 */
        /* <DEDUP_REMOVED lines=8> */
[C---:B---3--:R-:W-:Y:S01]  /*1fd50*/  HMMA.16816.F32 R24, R20.reuse, R14, R24 ;  /* 0x0000000e1418723c */ /* 0x048fe20000001818 */
[----:B--2---:R-:W-:Y:S01]  /*1fd60*/  STL.64 [R1+0x1a68], R6 ;  /* 0x001a680601007387 */ /* 0x004fe20000100a00 */
[----:B------:R0:W-:Y:S03]  /*1fd70*/  STL.64 [R1+0x1a60], R4 ;  /* 0x001a600401007387 */ /* 0x0001e60000100a00 */
        /* <DEDUP_REMOVED lines=9> */
[----:B------:R-:W2:Y:S02]  /*1fe10*/  LDL.LU R7, [R1+0x5ac] ;  /* 0x0005ac0001077983 */ /* 0x000ea40000300800 */
[----:B------:R-:W-:Y:S01]  /*1fe20*/  STL.64 [R1+0x720], R24 ;  /* 0x0007201801007387 */ /* 0x000fe20000100a00 */
[----:B------:R0:W-:Y:S03]  /*1fe30*/  STL.64 [R1+0x728], R26 ;  /* 0x0007281a01007387 */ /* 0x0001e60000100a00 */
[----:B0-----:R-:W3:Y:S02]  /*1fe40*/  LDL.LU.64 R26, [R1+0x1a98] ;  /* 0x001a9800011a7983 */ /* 0x001ee40000300a00 */
[----:B---3--:R-:W-:Y:S02]  /*1fe50*/  HMMA.16816.F32 R20, R20, R26, R16 ;  /* 0x0000001a1414723c */ /* 0x008fe40000001810 */
[----:B------:R-:W2:Y:S01]  /*1fe60*/  LDL.LU.64 R18, [R1+0x1a90] ;  /* 0x001a900001127983 */ /* 0x000ea20000300a00 */
[----:B------:R-:W2:Y:S11]  /*1fe70*/  LDL.LU.64 R16, [R1+0x1a88] ;  /* 0x001a880001107983 */ /* 0x000eb60000300a00 */
[----:B------:R-:W-:Y:S09]  /*1fe80*/  @!UPT UIADD3 URZ, URZ, URZ, URZ ;  /* 0x0000003f3f3ff290 */ /* 0x000ff2000fffe03f */
[----:B------:R-:W-:Y:S01]  /*1fe90*/  STL.64 [R1+0x5b0], R20 ;  /* 0x0005b01401007387 */ /* 0x000fe20000100a00 */
[----:B------:R0:W-:Y:S03]  /*1fea0*/  STL.64 [R1+0x5b8], R22 ;  /* 0x0005b81601007387 */ /* 0x0001e60000100a00 */
[----:B0-----:R-:W3:Y:S01]  /*1feb0*/  LDL.64 R22, [R1+0x38] ;  /* 0x0000380001167983 */ /* 0x001ee20000100a00 */
[C---:B--2---:R-:W-:Y:S03]  /*1fec0*/  HMMA.16816.F32 R8, R16.reuse, R10, R4 ;  /* 0x0000000a1008723c */ /* 0x044fe60000001804 */
[----:B------:R-:W2:Y:S01]  /*1fed0*/  LDL.LU.64 R6, [R1+0x1a80] ;  /* 0x001a800001067983 */ /* 0x000ea20000300a00 */
[----:B------:R-:W2:Y:S11]  /*1fee0*/  LDL.LU.64 R4, [R1+0x1a78] ;  /* 0x001a780001047983 */ /* 0x000eb60000300a00 */
[----:B------:R-:W-:Y:S08]  /*1fef0*/  @!UPT UIADD3 URZ, URZ, URZ, URZ ;  /* 0x0000003f3f3ff290 */ /* 0x000ff0000fffe03f */
[----:B------:R-:W-:Y:S01]  /*1ff00*/  STL.64 [R1+0x5a0], R8 ;  /* 0x0005a00801007387 */ /* 0x000fe20000100a00 */
[----:B------:R0:W-:Y:S03]  /*1ff10*/  STL.64 [R1+0x5a8], R10 ;  /* 0x0005a80a01007387 */ /* 0x0001e60000100a00 */
[----:B0-----:R-:W2:Y:S02]  /*1ff20*/  LDL.LU.64 R10, [R1+0x1a70] ;  /* 0x001a7000010a7983 */ /* 0x001ea40000300a00 */
        /* <DEDUP_REMOVED lines=13> */
[----:B0-----:R-:W3:Y:S01]  /*20000*/  LDL.LU.64 R10, [R1+0x1a40] ;  /* 0x001a4000010a7983 */ /* 0x001ee20000300a00 */
[----:B------:R-:W3:Y:S02]  /*20010*/  LDL.LU.64 R8, [R1+0x1a38] ;  /* 0x001a380001087983 */ /* 0x000ee40000300a00 */
[C---:B---3--:R-:W-:Y:S11]  /*20020*/  HMMA.16816.F32 R8, R16.reuse, R22, R8 ;  /* 0x000000161008723c */ /* 0x048ff60000001808 */
[----:B------:R-:W-:Y:S11]  /*20030*/  @!UPT UIADD3 URZ, URZ, URZ, URZ ;  /* 0x0000003f3f3ff290 */ /* 0x000ff6000fffe03f */
[----:B------:R-:W-:Y:S01]  /*20040*/  @!UPT UIADD3 URZ, URZ, URZ, URZ ;  /* 0x0000003f3f3ff290 */ /* 0x000fe2000fffe03f */
[----:B------:R-:W-:Y:S01]  /*20050*/  STL.64 [R1+0x570], R8 ;  /* 0x0005700801007387 */ /* 0x000fe20000100a00 */
[----:B------:R0:W-:Y:S03]  /*20060*/  STL.64 [R1+0x578], R10 ;  /* 0x0005780a01007387 */ /* 0x0001e60000100a00 */
[----:B0-----:R-:W2:Y:S01]  /*20070*/  LDL.LU.64 R10, [R1+0x1a30] ;  /* 0x001a3000010a7983 */ /* 0x001ea20000300a00 */
[----:B------:R0:W-:Y:S03]  /*20080*/  STL.64 [R1+0x19d0], R22 ;  /* 0x0019d01601007387 */ /* 0x0001e60000100a00 */
[----:B0-----:R-:W3:Y:S01]  /*20090*/  LDL.64 R22, [R1+0x68] ;  /* 0x0000680001167983 */ /* 0x001ee20000100a00 */
[C---:B--2---:R-:W-:Y:S03]  /*200a0*/  HMMA.16816.F32 R8, R16.reuse, R10, R4 ;  /* 0x0000000a1008723c */ /* 0x044fe60000001804 */
[----:B------:R-:W2:Y:S11]  /*200b0*/  LDL.LU.64 R6, [R1+0x1a28] ;  /* 0x001a280001067983 */ /* 0x000eb60000300a00 */
[----:B------:R-:W-:Y:S09]  /*200c0*/  @!UPT UIADD3 URZ, URZ, URZ, URZ ;  /* 0x0000003f3f3ff290 */ /* 0x000ff2000fffe03f */
        /* <DEDUP_REMOVED lines=13> */
[C---:B--2---:R-:W-:Y:S01]  /*201a0*/  HMMA.16816.F32 R12, R16.reuse, R14, R4 ;  /* 0x0000000e100c723c */ /* 0x044fe20000001804 */
[----:B------:R-:W3:Y:S01]  /*201b0*/  LDL.LU.64 R6, [R1+0x1a00] ;  /* 0x001a000001067983 */ /* 0x000ee20000300a00 */
[----:B------:R-:W3:Y:S11]  /*201c0*/  LDL.LU.64 R4, [R1+0x19f8] ;  /* 0x0019f80001047983 */ /* 0x000ef60000300a00 */
[----:B------:R-:W-:Y:S10]  /*201d0*/  @!UPT UIADD3 URZ, URZ, URZ, URZ ;  /* 0x0000003f3f3ff290 */ /* 0x000ff4000fffe03f */
[----:B------:R-:W-:Y:S01]  /*201e0*/  STL.64 [R1+0x540], R12 ;  /* 0x0005400c01007387 */ /* 0x000fe20000100a00 */
[----:B------:R0:W-:Y:S03]  /*201f0*/  STL.64 [R1+0x548], R14 ;  /* 0x0005480e01007387 */ /* 0x0001e60000100a00 */
[----:B0-----:R-:W2:Y:S01]  /*20200*/  LDL.LU.64 R14, [R1+0x19f0] ;  /* 0x0019f000010e7983 */ /* 0x001ea20000300a00 */
[----:B------:R-:W2:Y:S02]  /*20210*/  LDL.LU.64 R12, [R1+0x19e8] ;  /* 0x0019e800010c7983 */ /* 0x000ea40000300a00 */
[----:B--2---:R-:W-:Y:S01]  /*20220*/  HMMA.16816.F32 R16, R16, R26, R12 ;  /* 0x0000001a1010723c */ /* 0x004fe2000000180c */
[----:B------:R-:W3:Y:S01]  /*20230*/  LDL.LU.64 R14, [R1+0x19e0] ;  /* 0x0019e000010e7983 */ /* 0x000ee20000300a00 */
[----:B------:R-:W3:Y:S02]  /*20240*/  LDL.LU.64 R12, [R1+0x19d8] ;  /* 0x0019d800010c7983 */ /* 0x000ee40000300a00 */
[----:B------:R0:W-:Y:S02]  /*20250*/  STL.64 [R1+0x1978], R26 ;  /* 0x0019781a01007387 */ /* 0x0001e40000100a00 */
[----:B0-----:R-:W2:Y:S11]  /*20260*/  LDL.64 R26, [R1+0x58] ;  /* 0x00005800011a7983 */ /* 0x001eb60000100a00 */
[----:B------:R-:W-:Y:S06]  /*20270*/  @!UPT UIADD3 URZ, URZ, URZ, URZ ;  /* 0x0000003f3f3ff290 */ /* 0x000fec000fffe03f */
[----:B------:R-:W-:Y:S01]  /*20280*/  STL.64 [R1+0x390], R16 ;  /* 0x0003901001007387 */ /* 0x000fe20000100a00 */
[----:B------:R0:W-:Y:S03]  /*20290*/  STL.64 [R1+0x398], R18 ;  /* 0x0003981201007387 */ /* 0x0001e60000100a00 */
[----:B0-----:R-:W2:Y:S01]  /*202a0*/  LDL.64 R18, [R1+0x28] ;  /* 0x0000280001127983 */ /* 0x001ea20000100a00 */
[----:B---3--:R-:W-:Y:S03]  /*202b0*/  HMMA.16816.F32 R4, R12, R22, R4 ;  /* 0x000000160c04723c */ /* 0x008fe60000001804 */
[----:B--2---:R0:W-:Y:S01]  /*202c0*/  STL.64 [R1+0x19c8], R18 ;  /* 0x0019c81201007387 */ /* 0x0041e20000100a00 */
[----:B------:R-:W2:Y:S02]  /*202d0*/  LDL.LU R16, [R1+0x510] ;  /* 0x0005100001107983 */ /* 0x000ea40000300800 */
[----:B------:R-:W2:Y:S01]  /*202e0*/  LDL.LU R17, [R1+0x514] ;  /* 0x0005140001117983 */ /* 0x000ea20000300800 */
[----:B0-----:R-:W2:Y:S01]  /*202f0*/  LDL.LU R18, [R1+0x518] ;  /* 0x0005180001127983 */ /* 0x001ea20000300800 */
[----:B------:R-:W2:Y:S11]  /*20300*/  LDL.LU R19, [R1+0x51c] ;  /* 0x00051c0001137983 */ /* 0x000eb60000300800 */
[----:B------:R-:W-:Y:S04]  /*20310*/  @!UPT UIADD3 URZ, URZ, URZ, URZ ;  /* 0x0000003f3f3ff290 */ /* 0x000fe8000fffe03f */
[----:B------:R-:W-:Y:S02]  /*20320*/  STL.64 [R1+0x520], R4 ;  /* 0x0005200401007387 */ /* 0x000fe40000100a00 */
[----:B------:R0:W-:Y:S02]  /*20330*/  STL.64 [R1+0x528], R6 ;  /* 0x0005280601007387 */ /* 0x0001e40000100a00 */
[----:B0-----:R-:W-:Y:S02]  /*20340*/  IMAD.MOV.U32 R7, RZ, RZ, R22 ;  /* 0x000000ffff077224 */ /* 0x001fe400078e0016 */
[----:B------:R-:W-:Y:S02]  /*20350*/  IMAD.MOV.U32 R6, RZ, RZ, R23 ;  /* 0x000000ffff067224 */ /* 0x000fe400078e0017 */
[----:B------:R-:W3:Y:S03]  /*20360*/  LDL.LU.64 R22, [R1+0x19d0] ;  /* 0x0019d00001167983 */ /* 0x000ee60000300a00 */
[----:B------:R2:W-:Y:S02]  /*20370*/  STL.64 [R1+0x1980], R6 ;  /* 0x0019800601007387 */ /* 0x0005e40000100a00 */
[----:B------:R-:W-:-:S02]  /*20380*/  IMAD.MOV.U32 R21, RZ, RZ, R26 ;  /* 0x000000ffff157224 */ /* 0x000fc400078e001a */
[----:B------:R-:W-:Y:S01]  /*20390*/  IMAD.MOV.U32 R20, RZ, RZ, R27 ;  /* 0x000000ffff147224 */ /* 0x000fe200078e001b */
[----:B--2---:R-:W-:Y:S11]  /*203a0*/  HMMA.16816.F32 R4, R12, R26, R16 ;  /* 0x0000001a0c04723c */ /* 0x004ff60000001810 */
[----:B------:R-:W-:Y:S11]  /*203b0*/  @!UPT UIADD3 URZ, URZ, URZ, URZ ;  /* 0x0000003f3f3ff290 */ /* 0x000ff6000fffe03f */
[----:B------:R-:W-:Y:S01]  /*203c0*/  @!UPT UIADD3 URZ, URZ, URZ, URZ ;  /* 0x0000003f3f3ff290 */ /* 0x000fe2000fffe03f */
[----:B------:R-:W-:Y:S01]  /*203d0*/  STL.64 [R1+0x510], R4 ;  /* 0x0005100401007387 */ /* 0x000fe20000100a00 */
[----:B------:R-:W-:Y:S02]  /*203e0*/  STL.64 [R1+0x518], R6 ;  /* 0x0005180601007387 */ /* 0x000fe40000100a00 */
[----:B------:R-:W2:Y:S02]  /*203f0*/  LDL.LU R16, [R1+0x500] ;  /* 0x0005000001107983 */ /* 0x000ea40000300800 */
[----:B------:R-:W2:Y:S01]  /*20400*/  LDL.LU R17, [R1+0x504] ;  /* 0x0005040001117983 */ /* 0x000ea20000300800 */
[----:B------:R-:W2:Y:S01]  /*20410*/  LDL.LU R18, [R1+0x508] ;  /* 0x0005080001127983 */ /* 0x000ea20000300800 */
[----:B------:R-:W2:Y:S02]  /*20420*/  LDL.LU R19, [R1+0x50c] ;  /* 0x00050c0001137983 */ /* 0x000ea40000300800 */
[----:B---3--:R0:W-:Y:S02]  /*20430*/  STL.64 [R1+0x19c0], R22 ;  /* 0x0019c01601007387 */ /* 0x0081e40000100a00 */
[----:B------:R-:W-:Y:S01]  /*20440*/  STL.64 [R1+0x19b8], R20 ;  /* 0x0019b81401007387 */ /* 0x000fe20000100a00 */
[----:B0-----:R-:W2:Y:S01]  /*20450*/  LDL.64 R22, [R1+0x48] ;  /* 0x0000480001167983 */ /* 0x001ea20000100a00 */
[----:B------:R-:W3:Y:S02]  /*20460*/  LDL.LU R4, [R1+0x4c0] ;  /* 0x0004c00001047983 */ /* 0x000ee40000300800 */
[----:B------:R-:W3:Y:S02]  /*20470*/  LDL.LU R5, [R1+0x4c4] ;  /* 0x0004c40001057983 */ /* 0x000ee40000300800 */
[----:B------:R-:W2:Y:S01]  /*20480*/  LDL.LU R6, [R1+0x4c8] ;  /* 0x0004c80001067983 */ /* 0x000ea20000300800 */
[----:B------:R-:W2:Y:S04]  /*20490*/  LDL.LU R7, [R1+0x4cc] ;  /* 0x0004cc0001077983 */ /* 0x000ea80000300800 */
[----:B--2---:R0:W-:Y:S01]  /*204a0*/  STL.64 [R1+0x1990], R6 ;  /* 0x0019900601007387 */ /* 0x0041e20000100a00 */
[----:B---3--:R1:W-:Y:S02]  /*204b0*/  STL.64 [R1+0x1988], R4 ;  /* 0x0019880401007387 */ /* 0x0083e40000100a00 */
[----:B0-----:R-:W-:-:S02]  /*204c0*/  IMAD.MOV.U32 R6, RZ, RZ, R9 ;  /* 0x000000ffff067224 */ /* 0x001fc400078e0009 */
[----:B------:R-:W-:-:S05]  /*204d0*/  IMAD.MOV.U32 R7, RZ, RZ, R8 ;  /* 0x000000ffff077224 */ /* 0x000fca00078e0008 */
[----:B------:R0:W-:Y:S01]  /*204e0*/  STL.64 [R1+0x19a0], R6 ;  /* 0x0019a00601007387 */ /* 0x0001e20000100a00 */
[----:B-1----:R-:W2:Y:S02]  /*204f0*/  LDL.LU R4, [R1+0x4e0] ;  /* 0x0004e00001047983 */ /* 0x002ea40000300800 */
[----:B------:R-:W2:Y:S01]  /*20500*/  LDL.LU R5, [R1+0x4e4] ;  /* 0x0004e40001057983 */ /* 0x000ea20000300800 */
[----:B0-----:R-:W3:Y:S01]  /*20510*/  LDL.LU R6, [R1+0x4e8] ;  /* 0x0004e80001067983 */ /* 0x001ee20000300800 */
[----:B------:R-:W3:Y:S01]  /*20520*/  LDL.LU R7, [R1+0x4ec] ;  /* 0x0004ec0001077983 */ /* 0x000ee20000300800 */
[----:B------:R-:W-:Y:S02]  /*20530*/  HMMA.16816.F32 R16, R12, R22, R16 ;  /* 0x000000160c10723c */ /* 0x000fe40000001810 */
[----:B---3--:R-:W-:Y:S01]  /*20540*/  STL.64 [R1+0x19b0], R6 ;  /* 0x0019b00601007387 */ /* 0x008fe20000100a00 */
[----:B--2---:R0:W-:Y:S03]  /*20550*/  STL.64 [R1+0x19a8], R4 ;  /* 0x0019a80401007387 */ /* 0x0041e60000100a00 */
[----:B0-----:R-:W2:Y:S01]  /*20560*/  LDL.LU R4, [R1+0x4f0] ;  /* 0x0004f00001047983 */ /* 0x001ea20000300800 */
[----:B------:R-:W2:Y:S02]  /*20570*/  LDL.LU R5, [R1+0x4f4] ;  /* 0x0004f40001057983 */ /* 0x000ea40000300800 */
[----:B------:R-:W2:Y:S02]  /*20580*/  LDL.LU R6, [R1+0x4f8] ;  /* 0x0004f80001067983 */ /* 0x000ea40000300800 */
[----:B------:R-:W2:Y:S01]  /*20590*/  LDL.LU R7, [R1+0x4fc] ;  /* 0x0004fc0001077983 */ /* 0x000ea20000300800 */
[----:B------:R-:W3:Y:S04]  /*205a0*/  LDL.64 R26, [R1+0x8] ;  /* 0x00000800011a7983 */ /* 0x000ee80000100a00 */
[----:B---3--:R0:W-:Y:S01]  /*205b0*/  STL.64 [R1+0x1998], R26 ;  /* 0x0019981a01007387 */ /* 0x0081e20000100a00 */
[----:B------:R-:W3:Y:S02]  /*205c0*/  LDL.LU R24, [R1+0x4d0] ;  /* 0x0004d00001187983 */ /* 0x000ee40000300800 */
[----:B------:R-:W3:Y:S01]  /*205d0*/  LDL.LU R25, [R1+0x4d4] ;  /* 0x0004d40001197983 */ /* 0x000ee20000300800 */
[----:B0-----:R-:W3:Y:S01]  /*205e0*/  LDL.LU R26, [R1+0x4d8] ;  /* 0x0004d800011a7983 */ /* 0x001ee20000300800 */
[----:B------:R-:W3:Y:S02]  /*205f0*/  LDL.LU R27, [R1+0x4dc] ;  /* 0x0004dc00011b7983 */ /* 0x000ee40000300800 */
[----:B------:R-:W2:Y:S02]  /*20600*/  LDL.LU R8, [R1+0x370] ;  /* 0x0003700001087983 */ /* 0x000ea40000300800 */
[----:B------:R-:W2:Y:S01]  /*20610*/  LDL.LU R9, [R1+0x374] ;  /* 0x0003740001097983 */ /* 0x000ea20000300800 */
[----:B------:R-:W2:Y:S01]  /*20620*/  LDL.LU R10, [R1+0x378] ;  /* 0x00037800010a7983 */ /* 0x000ea20000300800 */
[----:B------:R-:W2:Y:S02]  /*20630*/  LDL.LU R11, [R1+0x37c] ;  /* 0x00037c00010b7983 */ /* 0x000ea40000300800 */
[----:B------:R0:W-:Y:S02]  /*20640*/  STL.64 [R1+0x500], R16 ;  /* 0x0005001001007387 */ /* 0x0001e40000100a00 */
[----:B------:R1:W-:Y:S02]  /*20650*/  STL.64 [R1+0x508], R18 ;  /* 0x0005081201007387 */ /* 0x0003e40000100a00 */
[----:B0-----:R-:W-:Y:S01]  /*20660*/  IMAD.MOV.U32 R17, RZ, RZ, R22 ;  /* 0x000000ffff117224 */ /* 0x001fe200078e0016 */
[----:B-1----:R-:W2:Y:S01]  /*20670*/  LDL.LU.64 R18, [R1+0x19c8] ;  /* 0x0019c80001127983 */ /* 0x002ea20000300a00 */
[----:B------:R-:W-:-:S02]  /*20680*/  IMAD.MOV.U32 R16, RZ, RZ, R23 ;  /* 0x000000ffff107224 */ /* 0x000fc400078e0017 */
[----:B------:R-:W2:Y:S02]  /*20690*/  LDL.LU.64 R22, [R1+0x19c0] ;  /* 0x0019c00001167983 */ /* 0x000ea40000300a00 */
[----:B------:R-:W3:Y:S01]  /*206a0*/  LDL.LU.64 R20, [R1+0x19b8] ;  /* 0x0019b80001147983 */ /* 0x000ee20000300a00 */
[C---:B--2---:R-:W-:Y:S11]  /*206b0*/  HMMA.16816.F32 R4, R12.reuse, R22, R4 ;  /* 0x000000160c04723c */ /* 0x044ff60000001804 */
[----:B------:R-:W-:Y:S11]  /*206c0*/  @!UPT UIADD3 URZ, URZ, URZ, URZ ;  /* 0x0000003f3f3ff290 */ /* 0x000ff6000fffe03f */
[----:B------:R-:W-:Y:S01]  /*206d0*/  @!UPT UIADD3 URZ, URZ, URZ, URZ ;  /* 0x0000003f3f3ff290 */ /* 0x000fe2000fffe03f */
[----:B------:R-:W-:Y:S01]  /*206e0*/  STL.64 [R1+0x4f0], R4 ;  /* 0x0004f00401007387 */ /* 0x000fe20000100a00 */
[----:B------:R0:W-:Y:S03]  /*206f0*/  STL.64 [R1+0x4f8], R6 ;  /* 0x0004f80601007387 */ /* 0x0001e60000100a00 */
[----:B0-----:R-:W2:Y:S01]  /*20700*/  LDL.LU.64 R6, [R1+0x19b0] ;  /* 0x0019b00001067983 */ /* 0x001ea20000300a00 */
[----:B------:R-:W2:Y:S02]  /*20710*/  LDL.LU.64 R4, [R1+0x19a8] ;  /* 0x0019a80001047983 */ /* 0x000ea40000300a00 */
[----:B------:R-:W-:Y:S01]  /*20720*/  STL.64 [R1+0x1938], R22 ;  /* 0x0019381601007387 */ /* 0x000fe20000100a00 */
[C---:B--2---:R-:W-:Y:S11]  /*20730*/  HMMA.16816.F32 R4, R12.reuse, R18, R4 ;  /* 0x000000120c04723c */ /* 0x044ff60000001804 */
[----:B------:R-:W-:Y:S11]  /*20740*/  @!UPT UIADD3 URZ, URZ, URZ, URZ ;  /* 0x0000003f3f3ff290 */ /* 0x000ff6000fffe03f */
[----:B------:R-:W-:Y:S01]  /*20750*/  @!UPT UIADD3 URZ, URZ, URZ, URZ ;  /* 0x0000003f3f3ff290 */ /* 0x000fe2000fffe03f */
[----:B------:R-:W-:Y:S01]  /*20760*/  STL.64 [R1+0x4e0], R4 ;  /* 0x0004e00401007387 */ /* 0x000fe20000100a00 */
[----:B------:R0:W-:Y:S03]  /*20770*/  STL.64 [R1+0x4e8], R6 ;  /* 0x0004e80601007387 */ /* 0x0001e60000100a00 */
[----:B0-----:R-:W3:Y:S01]  /*20780*/  LDL.LU.64 R6, [R1+0x19a0] ;  /* 0x0019a00001067983 */ /* 0x001ee20000300a00 */
[----:B------:R-:W-:Y:S02]  /*20790*/  STL.64 [R1+0x1930], R18 ;  /* 0x0019301201007387 */ /* 0x000fe40000100a00 */
[----:B------:R-:W-:Y:S02]  /*207a0*/  IMAD.MOV.U32 R22, RZ, RZ, R17 ;  /* 0x000000ffff167224 */ /* 0x000fe400078e0011 */
[----:B------:R-:W-:Y:S01]  /*207b0*/  IMAD.MOV.U32 R23, RZ, RZ, R16 ;  /* 0x000000ffff177224 */ /* 0x000fe200078e0010 */
[C---:B---3--:R-:W-:Y:S01]  /*207c0*/  HMMA.16816.F32 R4, R12.reuse, R6, R24 ;  /* 0x000000060c04723c */ /* 0x048fe20000001818 */
[----:B------:R-:W2:Y:S11]  /*207d0*/  LDL.LU.64 R26, [R1+0x1998] ;  /* 0x00199800011a7983 */ /* 0x000eb60000300a00 */
[----:B------:R-:W-:Y:S11]  /*207e0*/  @!UPT UIADD3 URZ, URZ, URZ, URZ ;  /* 0x0000003f3f3ff290 */ /* 0x000ff6000fffe03f */
[----:B------:R-:W-:Y:S01]  /*207f0*/  STL.64 [R1+0x4d0], R4 ;  /* 0x0004d00401007387 */ /* 0x000fe20000100a00 */
[----:B------:R0:W-:Y:S03]  /*20800*/  STL.64 [R1+0x4d8], R6 ;  /* 0x0004d80601007387 */ /* 0x0001e60000100a00 */
[----:B0-----:R-:W2:Y:S01]  /*20810*/  LDL.LU.64 R6, [R1+0x1990] ;  /* 0x0019900001067983 */ /* 0x001ea20000300a00 */
[----:B------:R-:W2:Y:S02]  /*20820*/  LDL.LU.64 R4, [R1+0x1988] ;  /* 0x0019880001047983 */ /* 0x000ea40000300a00 */
[----:B------:R-:W-:Y:S02]  /*20830*/  STL.64 [R1+0x1950], R22 ;  /* 0x0019501601007387 */ /* 0x000fe40000100a00 */
[----:B------:R-:W3:Y:S01]  /*20840*/  LDL.LU R16, [R1+0x330] ;  /* 0x0003300001107983 */ /* 0x000ee20000300800 */
[----:B------:R-:W3:Y:S01]  /*20850*/  LDL.LU R17, [R1+0x334] ;  /* 0x0003340001117983 */ /* 0x000ee20000300800 */
[----:B------:R-:W2:Y:S02]  /*20860*/  LDL.LU R18, [R1+0x338] ;  /* 0x0003380001127983 */ /* 0x000ea40000300800 */
[----:B------:R-:W2:Y:S02]  /*20870*/  LDL.LU R19, [R1+0x33c] ;  /* 0x00033c0001137983 */ /* 0x000ea40000300800 */
[----:B--2---:R-:W-:Y:S01]  /*20880*/  STL.64 [R1+0x1948], R18 ;  /* 0x0019481201007387 */ /* 0x004fe20000100a00 */
[----:B---3--:R0:W-:Y:S03]  /*20890*/  STL.64 [R1+0x1940], R16 ;  /* 0x0019401001007387 */ /* 0x0081e60000100a00 */
[----:B0-----:R-:W2:Y:S01]  /*208a0*/  LDL.LU R16, [R1+0x340] ;  /* 0x0003400001107983 */ /* 0x001ea20000300800 */
[----:B------:R-:W2:Y:S02]  /*208b0*/  LDL.LU R17, [R1+0x344] ;  /* 0x0003440001117983 */ /* 0x000ea40000300800 */
[----:B------:R-:W3:Y:S02]  /*208c0*/  LDL.LU R18, [R1+0x348] ;  /* 0x0003480001127983 */ /* 0x000ee40000300800 */
[----:B------:R-:W3:Y:S01]  /*208d0*/  LDL.LU R19, [R1+0x34c] ;  /* 0x00034c0001137983 */ /* 0x000ee20000300800 */
[C---:B------:R-:W-:Y:S01]  /*208e0*/  HMMA.16816.F32 R4, R12.reuse, R26, R4 ;  /* 0x0000001a0c04723c */ /* 0x040fe20000001804 */
[----:B---3--:R-:W-:Y:S01]  /*208f0*/  STL.64 [R1+0x1960], R18 ;  /* 0x0019601201007387 */ /* 0x008fe20000100a00 */
[----:B--2---:R0:W-:Y:S03]  /*20900*/  STL.64 [R1+0x1958], R16 ;  /* 0x0019581001007387 */ /* 0x0041e60000100a00 */
[----:B0-----:R-:W2:Y:S01]  /*20910*/  LDL.LU R16, [R1+0x350] ;  /* 0x0003500001107983 */ /* 0x001ea20000300800 */
[----:B------:R-:W2:Y:S02]  /*20920*/  LDL.LU R17, [R1+0x354] ;  /* 0x0003540001117983 */ /* 0x000ea40000300800 */
[----:B------:R-:W2:Y:S02]  /*20930*/  LDL.LU R18, [R1+0x358] ;  /* 0x0003580001127983 */ /* 0x000ea40000300800 */
[----:B------:R-:W2:Y:S11]  /*20940*/  LDL.LU R19, [R1+0x35c] ;  /* 0x00035c0001137983 */ /* 0x000eb60000300800 */
[----:B------:R-:W-:Y:S02]  /*20950*/  @!UPT UIADD3 URZ, URZ, URZ, URZ ;  /* 0x0000003f3f3ff290 */ /* 0x000fe4000fffe03f */
[----:B------:R0:W-:Y:S01]  /*20960*/  STL.64 [R1+0x4c0], R4 ;  /* 0x0004c00401007387 */ /* 0x0001e20000100a00 */
[----:B------:R1:W-:Y:S02]  /*20970*/  STL.64 [R1+0x4c8], R6 ;  /* 0x0004c80601007387 */ /* 0x0003e40000100a00 */
[----:B0-----:R-:W-:Y:S01]  /*20980*/  IMAD.MOV.U32 R5, RZ, RZ, R26 ;  /* 0x000000ffff057224 */ /* 0x001fe200078e001a */
[----:B-1----:R-:W3:Y:S01]  /*20990*/  LDL.LU.64 R6, [R1+0x1980] ;  /* 0x0019800001067983 */ /* 0x002ee20000300a00 */
[----:B------:R-:W-:Y:S02]  /*209a0*/  IMAD.MOV.U32 R4, RZ, RZ, R27 ;  /* 0x000000ffff047224 */ /* 0x000fe400078e001b */
[----:B------:R-:W2:Y:S02]  /*209b0*/  LDL.LU.64 R26, [R1+0x1978] ;  /* 0x00197800011a7983 */ /* 0x000ea40000300a00 */
[----:B--2---:R-:W-:Y:S01]  /*209c0*/  HMMA.16816.F32 R12, R12, R26, R8 ;  /* 0x0000001a0c0c723c */ /* 0x004fe20000001808 */
[----:B------:R-:W2:Y:S01]  /*209d0*/  LDL.LU.64 R10, [R1+0x1970] ;  /* 0x00197000010a7983 */ /* 0x000ea20000300a00 */
[----:B------:R-:W2:Y:S11]  /*209e0*/  LDL.LU.64 R8, [R1+0x1968] ;  /* 0x0019680001087983 */ /* 0x000eb60000300a00 */
[----:B------:R-:W-:Y:S10]  /*209f0*/  @!UPT UIADD3 URZ, URZ, URZ, URZ ;  /* 0x0000003f3f3ff290 */ /* 0x000ff4000fffe03f */
[----:B------:R-:W-:Y:S01]  /*20a00*/  STL.64 [R1+0x370], R12 ;  /* 0x0003700c01007387 */ /* 0x000fe20000100a00 */
[----:B------:R-:W-:Y:S02]  /*20a10*/  STL.64 [R1+0x378], R14 ;  /* 0x0003780e01007387 */ /* 0x000fe40000100a00 */
[----:B------:R0:W-:Y:S02]  /*20a20*/  STL.64 [R1+0x1900], R26 ;  /* 0x0019001a01007387 */ /* 0x0001e40000100a00 */
[----:B------:R-:W2:Y:S01]  /*20a30*/  LDL.LU R24, [R1+0x360] ;  /* 0x0003600001187983 */ /* 0x000ea20000300800 */
[----:B------:R-:W2:Y:S04]  /*20a40*/  LDL.LU R25, [R1+0x364] ;  /* 0x0003640001197983 */ /* 0x000ea80000300800 */
[----:B0-----:R-:W2:Y:S01]  /*20a50*/  LDL.LU R26, [R1+0x368] ;  /* 0x00036800011a7983 */ /* 0x001ea20000300800 */
[----:B------:R-:W2:Y:S02]  /*20a60*/  LDL.LU R27, [R1+0x36c] ;  /* 0x00036c00011b7983 */ /* 0x000ea40000300800 */
[----:B---3--:R-:W-:-:S02]  /*20a70*/  IMAD.MOV.U32 R14, RZ, RZ, R7 ;  /* 0x000000ffff0e7224 */ /* 0x008fc400078e0007 */
[----:B------:R-:W-:-:S07]  /*20a80*/  IMAD.MOV.U32 R15, RZ, RZ, R6 ;  /* 0x000000ffff0f7224 */ /* 0x000fce00078e0006 */
[----:B--2---:R-:W-:Y:S11]  /*20a90*/  HMMA.16816.F32 R12, R8, R14, R24 ;  /* 0x0000000e080c723c */ /* 0x004ff60000001818 */
[----:B------:R-:W-:Y:S11]  /*20aa0*/  @!UPT UIADD3 URZ, URZ, URZ, URZ ;  /* 0x0000003f3f3ff290 */ /* 0x000ff6000fffe03f */
[----:B------:R-:W-:Y:S01]  /*20ab0*/  @!UPT UIADD3 URZ, URZ, URZ, URZ ;  /* 0x0000003f3f3ff290 */ /* 0x000fe2000fffe03f */
[----:B------:R0:W-:Y:S01]  /*20ac0*/  STL.64 [R1+0x360], R12 ;  /* 0x0003600c01007387 */ /* 0x0001e20000100a00 */
[----:B------:R1:W-:Y:S03]  /*20ad0*/  STL.64 [R1+0x368], R14 ;  /* 0x0003680e01007387 */ /* 0x0003e60000100a00 */
[----:B0-----:R-:W2:Y:S01]  /*20ae0*/  LDL.LU R12, [R1+0x310] ;  /* 0x00031000010c7983 */ /* 0x001ea20000300800 */
[----:B------:R-:W2:Y:S02]  /*20af0*/  LDL.LU R13, [R1+0x314] ;  /* 0x00031400010d7983 */ /* 0x000ea40000300800 */
[----:B-1----:R-:W3:Y:S02]  /*20b00*/  LDL.LU R14, [R1+0x318] ;  /* 0x00031800010e7983 */ /* 0x002ee40000300800 */
[----:B------:R-:W3:Y:S02]  /*20b10*/  LDL.LU R15, [R1+0x31c] ;  /* 0x00031c00010f7983 */ /* 0x000ee40000300800 */
[----:B------:R-:W-:-:S02]  /*20b20*/  IMAD.MOV.U32 R26, RZ, RZ, R5 ;  /* 0x000000ffff1a7224 */ /* 0x000fc400078e0005 */
[----:B------:R-:W-:Y:S02]  /*20b30*/  IMAD.MOV.U32 R27, RZ, RZ, R4 ;  /* 0x000000ffff1b7224 */ /* 0x000fe400078e0004 */
[----:B------:R-:W-:Y:S02]  /*20b40*/  IMAD.MOV.U32 R22, RZ, RZ, R21 ;  /* 0x000000ffff167224 */ /* 0x000fe400078e0015 */
[----:B------:R-:W-:Y:S01]  /*20b50*/  IMAD.MOV.U32 R23, RZ, RZ, R20 ;  /* 0x000000ffff177224 */ /* 0x000fe200078e0014 */
[----:B---3--:R-:W-:Y:S01]  /*20b60*/  STL.64 [R1+0x1928], R14 ;  /* 0x0019280e01007387 */ /* 0x008fe20000100a00 */
[----:B--2---:R0:W-:Y:S03]  /*20b70*/  STL.64 [R1+0x1920], R12 ;  /* 0x0019200c01007387 */ /* 0x0041e60000100a00 */
[----:B0-----:R-:W2:Y:S01]  /*20b80*/  LDL.LU R12, [R1+0x320] ;  /* 0x00032000010c7983 */ /* 0x001ea20000300800 */
[----:B------:R-:W2:Y:S02]  /*20b90*/  LDL.LU R13, [R1+0x324] ;  /* 0x00032400010d7983 */ /* 0x000ea40000300800 */
[----:B------:R-:W2:Y:S02]  /*20ba0*/  LDL.LU R14, [R1+0x328] ;  /* 0x00032800010e7983 */ /* 0x000ea40000300800 */
[----:B------:R-:W2:Y:S01]  /*20bb0*/  LDL.LU R15, [R1+0x32c] ;  /* 0x00032c00010f7983 */ /* 0x000ea20000300800 */
[----:B------:R0:W-:Y:S04]  /*20bc0*/  STL.64 [R1+0x1918], R26 ;  /* 0x0019181a01007387 */ /* 0x0001e80000100a00 */
[----:B0-----:R-:W3:Y:S01]  /*20bd0*/  LDL.64 R26, [R1+0x18] ;  /* 0x00001800011a7983 */ /* 0x001ee20000100a00 */
[----:B------:R-:W2:Y:S02]  /*20be0*/  LDL.LU R4, [R1+0x190] ;  /* 0x0001900001047983 */ /* 0x000ea40000300800 */
[----:B------:R-:W2:Y:S02]  /*20bf0*/  LDL.LU R5, [R1+0x194] ;  /* 0x0001940001057983 */ /* 0x000ea40000300800 */
[----:B------:R-:W2:Y:S01]  /*20c00*/  LDL.LU R6, [R1+0x198] ;  /* 0x0001980001067983 */ /* 0x000ea20000300800 */
[----:B------:R-:W2:Y:S01]  /*20c10*/  LDL.LU R7, [R1+0x19c] ;  /* 0x00019c0001077983 */ /* 0x000ea20000300800 */
[C---:B------:R-:W-:Y:S03]  /*20c20*/  HMMA.16816.F32 R20, R8.reuse, R22, R16 ;  /* 0x000000160814723c */ /* 0x040fe60000001810 */
[----:B--2---:R-:W-:Y:S01]  /*20c30*/  STL.64 [R1+0x1910], R6 ;  /* 0x0019100601007387 */ /* 0x004fe20000100a00 */
[----:B------:R0:W-:Y:S03]  /*20c40*/  STL.64 [R1+0x1908], R4 ;  /* 0x0019080401007387 */ /* 0x0001e60000100a00 */
[----:B0-----:R-:W2:Y:S01]  /*20c50*/  LDL.LU R4, [R1+0x300] ;  /* 0x0003000001047983 */ /* 0x001ea20000300800 */
[----:B------:R-:W2:Y:S02]  /*20c60*/  LDL.LU R5, [R1+0x304] ;  /* 0x0003040001057983 */ /* 0x000ea40000300800 */
[----:B------:R-:W2:Y:S02]  /*20c70*/  LDL.LU R6, [R1+0x308] ;  /* 0x0003080001067983 */ /* 0x000ea40000300800 */
[----:B------:R-:W2:Y:S01]  /*20c80*/  LDL.LU R7, [R1+0x30c] ;  /* 0x00030c0001077983 */ /* 0x000ea20000300800 */
[----:B------:R-:W2:Y:S01]  /*20c90*/  LDL.LU.64 R18, [R1+0x1960] ;  /* 0x0019600001127983 */ /* 0x000ea20000300a00 */
[----:B------:R-:W2:Y:S09]  /*20ca0*/  LDL.LU.64 R16, [R1+0x1958] ;  /* 0x0019580001107983 */ /* 0x000eb20000300a00 */
[----:B------:R-:W-:Y:S02]  /*20cb0*/  STL.64 [R1+0x350], R20 ;  /* 0x0003501401007387 */ /* 0x000fe40000100a00 */
[----:B------:R0:W-:Y:S02]  /*20cc0*/  STL.64 [R1+0x358], R22 ;  /* 0x0003581601007387 */ /* 0x0001e40000100a00 */
        /* <DEDUP_REMOVED lines=8> */
[C---:B--2---:R-:W-:Y:S11]  /*20d50*/  HMMA.16816.F32 R16, R8.reuse, R22, R16 ;  /* 0x000000160810723c */ /* 0x044ff60000001810 */
[----:B------:R-:W-:Y:S11]  /*20d60*/  @!UPT UIADD3 URZ, URZ, URZ, URZ ;  /* 0x0000003f3f3ff290 */ /* 0x000ff6000fffe03f */
[----:B------:R-:W-:Y:S01]  /*20d70*/  @!UPT UIADD3 URZ, URZ, URZ, URZ ;  /* 0x0000003f3f3ff290 */ /* 0x000fe2000fffe03f */
[----:B------:R-:W-:Y:S01]  /*20d80*/  STL.64 [R1+0x330], R16 ;  /* 0x0003301001007387 */ /* 0x000fe20000100a00 */
[----:B------:R0:W-:Y:S03]  /*20d90*/  STL.64 [R1+0x338], R18 ;  /* 0x0003381201007387 */ /* 0x0001e60000100a00 */
[----:B0-----:R-:W2:Y:S01]  /*20da0*/  LDL.LU.64 R18, [R1+0x1930] ;  /* 0x0019300001127983 */ /* 0x001ea20000300a00 */
[----:B------:R0:W-:Y:S03]  /*20db0*/  STL.64 [R1+0x18c8], R22 ;  /* 0x0018c81601007387 */ /* 0x0001e60000100a00 */
[----:B0-----:R-:W2:Y:S04]  /*20dc0*/  LDL.64 R22, [R1+0x48] ;  /* 0x0000480001167983 */ /* 0x001ea80000100a00 */
[----:B--2---:R0:W-:Y:S04]  /*20dd0*/  STL.64 [R1+0x18d0], R22 ;  /* 0x0018d01601007387 */ /* 0x0041e80000100a00 */
[----:B0-----:R-:W2:Y:S01]  /*20de0*/  LDL.64 R22, [R1+0x58] ;  /* 0x0000580001167983 */ /* 0x001ea20000100a00 */
[C---:B------:R-:W-:Y:S03]  /*20df0*/  HMMA.16816.F32 R12, R8.reuse, R18, R12 ;  /* 0x00000012080c723c */ /* 0x040fe6000000180c */
[----:B--2---:R0:W-:Y:S04]  /*20e00*/  STL.64 [R1+0x18e8], R22 ;  /* 0x0018e81601007387 */ /* 0x0041e80000100a00 */
[----:B0-----:R-:W2:Y:S11]  /*20e10*/  LDL.64 R22, [R1+0x68] ;  /* 0x0000680001167983 */ /* 0x001eb60000100a00 */
[----:B------:R-:W-:Y:S05]  /*20e20*/  @!UPT UIADD3 URZ, URZ, URZ, URZ ;  /* 0x0000003f3f3ff290 */ /* 0x000fea000fffe03f */
[----:B------:R-:W-:Y:S02]  /*20e30*/  STL.64 [R1+0x320], R12 ;  /* 0x0003200c01007387 */ /* 0x000fe40000100a00 */
[----:B------:R0:W-:Y:S02]  /*20e40*/  STL.64 [R1+0x328], R14 ;  /* 0x0003280e01007387 */ /* 0x0001e40000100a00 */
[----:B0-----:R-:W3:Y:S01]  /*20e50*/  LDL.LU.64 R14, [R1+0x1928] ;  /* 0x00192800010e7983 */ /* 0x001ee20000300a00 */
[----:B------:R-:W3:Y:S02]  /*20e60*/  LDL.LU.64 R12, [R1+0x1920] ;  /* 0x00192000010c7983 */ /* 0x000ee40000300a00 */
[----:B------:R0:W-:Y:S02]  /*20e70*/  STL.64 [R1+0x18c0], R18 ;  /* 0x0018c01201007387 */ /* 0x0001e40000100a00 */
[----:B------:R-:W2:Y:S01]  /*20e80*/  LDL.LU R16, [R1+0x150] ;  /* 0x0001500001107983 */ /* 0x000ea20000300800 */
[----:B------:R-:W2:Y:S04]  /*20e90*/  LDL.LU R17, [R1+0x154] ;  /* 0x0001540001117983 */ /* 0x000ea80000300800 */
[----:B0-----:R-:W2:Y:S01]  /*20ea0*/  LDL.LU R18, [R1+0x158] ;  /* 0x0001580001127983 */ /* 0x001ea20000300800 */
[----:B------:R-:W2:Y:S01]  /*20eb0*/  LDL.LU R19, [R1+0x15c] ;  /* 0x00015c0001137983 */ /* 0x000ea20000300800 */
[C---:B---3--:R-:W-:Y:S02]  /*20ec0*/  HMMA.16816.F32 R12, R8.reuse, R26, R12 ;  /* 0x0000001a080c723c */ /* 0x048fe4000000180c */
[----:B--2---:R-:W-:Y:S01]  /*20ed0*/  STL.64 [R1+0x18e0], R18 ;  /* 0x0018e01201007387 */ /* 0x004fe20000100a00 */
[----:B------:R0:W-:Y:S03]  /*20ee0*/  STL.64 [R1+0x18d8], R16 ;  /* 0x0018d81001007387 */ /* 0x0001e60000100a00 */
[----:B0-----:R-:W2:Y:S01]  /*20ef0*/  LDL.LU R16, [R1+0x170] ;  /* 0x0001700001107983 */ /* 0x001ea20000300800 */
[----:B------:R-:W2:Y:S02]  /*20f00*/  LDL.LU R17, [R1+0x174] ;  /* 0x0001740001117983 */ /* 0x000ea40000300800 */
[----:B------:R-:W2:Y:S02]  /*20f10*/  LDL.LU R18, [R1+0x178] ;  /* 0x0001780001127983 */ /* 0x000ea40000300800 */
[----:B------:R-:W2:Y:S11]  /*20f20*/  LDL.LU R19, [R1+0x17c] ;  /* 0x00017c0001137983 */ /* 0x000eb60000300800 */
[----:B------:R-:W-:Y:S01]  /*20f30*/  @!UPT UIADD3 URZ, URZ, URZ, URZ ;  /* 0x0000003f3f3ff290 */ /* 0x000fe2000fffe03f */
[----:B------:R-:W-:Y:S01]  /*20f40*/  STL.64 [R1+0x310], R12 ;  /* 0x0003100c01007387 */ /* 0x000fe20000100a00 */
[----:B------:R0:W-:Y:S02]  /*20f50*/  STL.64 [R1+0x318], R14 ;  /* 0x0003180e01007387 */ /* 0x0001e40000100a00 */
[----:B0-----:R-:W-:Y:S02]  /*20f60*/  IMAD.MOV.U32 R15, RZ, RZ, R26 ;  /* 0x000000ffff0f7224 */ /* 0x001fe400078e001a */
[----:B------:R-:W-:Y:S02]  /*20f70*/  IMAD.MOV.U32 R14, RZ, RZ, R27 ;  /* 0x000000ffff0e7224 */ /* 0x000fe400078e001b */
[----:B------:R-:W3:Y:S03]  /*20f80*/  LDL.LU.64 R26, [R1+0x1918] ;  /* 0x00191800011a7983 */ /* 0x000ee60000300a00 */
        /* <DEDUP_REMOVED lines=13> */
[----:B------:R-:W3:Y:S01]  /*21060*/  LDL.LU.64 R6, [R1+0x18f8] ;  /* 0x0018f80001067983 */ /* 0x000ee20000300a00 */
[----:B------:R-:W3:Y:S11]  /*21070*/  LDL.LU.64 R4, [R1+0x18f0] ;  /* 0x0018f00001047983 */ /* 0x000ef60000300a00 */
[----:B------:R-:W-:Y:S09]  /*21080*/  @!UPT UIADD3 URZ, URZ, URZ, URZ ;  /* 0x0000003f3f3ff290 */ /* 0x000ff2000fffe03f */
[----:B------:R0:W-:Y:S01]  /*21090*/  STL.64 [R1+0x190], R8 ;  /* 0x0001900801007387 */ /* 0x0001e20000100a00 */
[----:B------:R1:W-:Y:S03]  /*210a0*/  STL.64 [R1+0x198], R10 ;  /* 0x0001980a01007387 */ /* 0x0003e60000100a00 */
[----:B0-----:R-:W3:Y:S01]  /*210b0*/  LDL.LU R8, [R1+0x180] ;  /* 0x0001800001087983 */ /* 0x001ee20000300800 */
[----:B------:R-:W3:Y:S02]  /*210c0*/  LDL.LU R9, [R1+0x184] ;  /* 0x0001840001097983 */ /* 0x000ee40000300800 */
[----:B-1----:R-:W3:Y:S02]  /*210d0*/  LDL.LU R10, [R1+0x188] ;  /* 0x00018800010a7983 */ /* 0x002ee40000300800 */
[----:B------:R-:W3:Y:S01]  /*210e0*/  LDL.LU R11, [R1+0x18c] ;  /* 0x00018c00010b7983 */ /* 0x000ee20000300800 */
[----:B------:R0:W-:Y:S01]  /*210f0*/  STL.64 [R1+0x18b0], R26 ;  /* 0x0018b01a01007387 */ /* 0x0001e20000100a00 */
[----:B------:R-:W2:Y:S02]  /*21100*/  LDL.LU R24, [R1+0x160] ;  /* 0x0001600001187983 */ /* 0x000ea40000300800 */
[----:B------:R-:W2:Y:S01]  /*21110*/  LDL.LU R25, [R1+0x164] ;  /* 0x0001640001197983 */ /* 0x000ea20000300800 */
[----:B0-----:R-:W2:Y:S01]  /*21120*/  LDL.LU R26, [R1+0x168] ;  /* 0x00016800011a7983 */ /* 0x001ea20000300800 */
[----:B------:R-:W2:Y:S01]  /*21130*/  LDL.LU R27, [R1+0x16c] ;  /* 0x00016c00011b7983 */ /* 0x000ea20000300800 */
        /* <DEDUP_REMOVED lines=16> */
[----:B------:R-:W3:Y:S02]  /*21240*/  LDL.LU.64 R22, [R1+0x18d0] ;  /* 0x0018d00001167983 */ /* 0x000ee40000300a00 */
[C---:B---3--:R-:W-:Y:S11]  /*21250*/  HMMA.16816.F32 R24, R4.reuse, R22, R24 ;  /* 0x000000160418723c */ /* 0x048ff60000001818 */
[----:B------:R-:W-:Y:S11]  /*21260*/  @!UPT UIADD3 URZ, URZ, URZ, URZ ;  /* 0x0000003f3f3ff290 */ /* 0x000ff6000fffe03f */
[----:B------:R-:W-:Y:S01]  /*21270*/  @!UPT UIADD3 URZ, URZ, URZ, URZ ;  /* 0x0000003f3f3ff290 */ /* 0x000fe2000fffe03f */
[----:B------:R0:W-:Y:S01]  /*21280*/  STL.64 [R1+0x160], R24 ;  /* 0x0001601801007387 */ /* 0x0001e20000100a00 */
[----:B------:R-:W-:Y:S02]  /*21290*/  STL.64 [R1+0x168], R26 ;  /* 0x0001681a01007387 */ /* 0x000fe40000100a00 */
[----:B0-----:R-:W-:Y:S02]  /*212a0*/  IMAD.MOV.U32 R25, RZ, RZ, R22 ;  /* 0x000000ffff197224 */ /* 0x001fe400078e0016 */
[----:B------:R-:W-:Y:S02]  /*212b0*/  IMAD.MOV.U32 R24, RZ, RZ, R23 ;  /* 0x000000ffff187224 */ /* 0x000fe400078e0017 */
[----:B------:R-:W2:Y:S02]  /*212c0*/  LDL.LU.64 R22, [R1+0x18c8] ;  /* 0x0018c80001167983 */ /* 0x000ea40000300a00 */
[C---:B--2---:R-:W-:Y:S11]  /*212d0*/  HMMA.16816.F32 R16, R4.reuse, R22, R16 ;  /* 0x000000160410723c */ /* 0x044ff60000001810 */
        /* <DEDUP_REMOVED lines=14> */
[----:B--2---:R-:W-:Y:S11]  /*213c0*/  HMMA.16816.F32 R12, R4, R18, R12 ;  /* 0x00000012040c723c */ /* 0x004ff6000000180c */
        /* <DEDUP_REMOVED lines=8> */
[----:B0-----:R2:W-:Y:S01]  /*21450*/  STL.64 [R1+0x1810], R18 ;  /* 0x0018101201007387 */ /* 0x0015e20000100a00 */
[----:B------:R-:W-:Y:S02]  /*21460*/  STL.64 [R1+0x1808], R16 ;  /* 0x0018081001007387 */ /* 0x000fe40000100a00 */
[----:B--2---:R-:W-:-:S02]  /*21470*/  IMAD.MOV.U32 R18, RZ, RZ, R15 ;  /* 0x000000ffff127224 */ /* 0x004fc400078e000f */
[----:B------:R-:W-:-:S05]  /*21480*/  IMAD.MOV.U32 R19, RZ, RZ, R14 ;  /* 0x000000ffff137224 */ /* 0x000fca00078e000e */
[----:B------:R0:W-:Y:S02]  /*21490*/  STL.64 [R1+0x1828], R18 ;  /* 0x0018281201007387 */ /* 0x0001e40000100a00 */
[----:B---3--:R-:W-:Y:S07]  /*214a0*/  HMMA.16816.F32 R20, R4, R18, R20 ;  /* 0x000000120414723c */ /* 0x008fee0000001814 */
[----:B0-----:R-:W-:Y:S02]  /*214b0*/  IMAD.MOV.U32 R18, RZ, RZ, R13 ;  /* 0x000000ffff127224 */ /* 0x001fe400078e000d */
[----:B------:R-:W-:-:S02]  /*214c0*/  IMAD.MOV.U32 R19, RZ, RZ, R12 ;  /* 0x000000ffff137224 */ /* 0x000fc400078e000c */
[----:B------:R-:W0:Y:S11]  /*214d0*/  LDSM.16.MT88.4 R12, [R29+0x4280] ;  /* 0x004280001d0c783b */ /* 0x000e360000004200 */
[----:B------:R-:W-:Y:S01]  /*214e0*/  @!UPT UIADD3 URZ, URZ, URZ, URZ ;  /* 0x0000003f3f3ff290 */ /* 0x000fe2000fffe03f */
[----:B------:R-:W-:Y:S01]  /*214f0*/  STL.64 [R1+0x4a0], R20 ;  /* 0x0004a01401007387 */ /* 0x000fe20000100a00 */
[----:B------:R-:W-:Y:S02]  /*21500*/  STL.64 [R1+0x4a8], R22 ;  /* 0x0004a81601007387 */ /* 0x000fe40000100a00 */
[----:B------:R-:W-:Y:S01]  /*21510*/  STL.64 [R1+0x1840], R18 ;  /* 0x0018401201007387 */ /* 0x000fe20000100a00 */
[----:B0-----:R-:W-:Y:S01]  /*21520*/  STL.64 [R1+0x1790], R14 ;  /* 0x0017900e01007387 */ /* 0x001fe20000100a00 */
[----:B------:R0:W-:Y:S03]  /*21530*/  STL.64 [R1+0x1788], R12 ;  /* 0x0017880c01007387 */ /* 0x0001e60000100a00 */
[----:B0-----:R-:W2:Y:S01]  /*21540*/  LDL.LU R12, [R1+0x650] ;  /* 0x00065000010c7983 */ /* 0x001ea20000300800 */
[----:B------:R-:W2:Y:S02]  /*21550*/  LDL.LU R13, [R1+0x654] ;  /* 0x00065400010d7983 */ /* 0x000ea40000300800 */
[----:B------:R-:W3:Y:S02]  /*21560*/  LDL.LU R14, [R1+0x658] ;  /* 0x00065800010e7983 */ /* 0x000ee40000300800 */
[----:B------:R-:W3:Y:S02]  /*21570*/  LDL.LU R15, [R1+0x65c] ;  /* 0x00065c00010f7983 */ /* 0x000ee40000300800 */
[----:B------:R-:W-:-:S02]  /*21580*/  IMAD.MOV.U32 R18, RZ, RZ, R27 ;  /* 0x000000ffff127224 */ /* 0x000fc400078e001b */
[----:B------:R-:W-:-:S05]  /*21590*/  IMAD.MOV.U32 R19, RZ, RZ, R26 ;  /* 0x000000ffff137224 */ /* 0x000fca00078e001a */
[----:B------:R0:W-:Y:S02]  /*215a0*/  STL.64 [R1+0x1858], R18 ;  /* 0x0018581201007387 */ /* 0x0001e40000100a00 */
[----:B0-----:R-:W-:Y:S02]  /*215b0*/  IMAD.MOV.U32 R18, RZ, RZ, R25 ;  /* 0x000000ffff127224 */ /* 0x001fe400078e0019 */
[----:B------:R-:W-:-:S05]  /*215c0*/  IMAD.MOV.U32 R19, RZ, RZ, R24 ;  /* 0x000000ffff137224 */ /* 0x000fca00078e0018 */
[----:B------:R-:W-:Y:S04]  /*215d0*/  STL.64 [R1+0x1870], R18 ;  /* 0x0018701201007387 */ /* 0x000fe80000100a00 */
[----:B---3--:R-:W-:Y:S01]  /*215e0*/  STL.64 [R1+0x1820], R14 ;  /* 0x0018200e01007387 */ /* 0x008fe20000100a00 */
[----:B--2---:R0:W-:Y:S03]  /*215f0*/  STL.64 [R1+0x1818], R12 ;  /* 0x0018180c01007387 */ /* 0x0041e60000100a00 */
[----:B0-----:R-:W2:Y:S01]  /*21600*/  LDL.LU R12, [R1+0x7a0] ;  /* 0x0007a000010c7983 */ /* 0x001ea20000300800 */
[----:B------:R-:W2:Y:S02]  /*21610*/  LDL.LU R13, [R1+0x7a4] ;  /* 0x0007a400010d7983 */ /* 0x000ea40000300800 */
[----:B------:R-:W3:Y:S02]  /*21620*/  LDL.LU R14, [R1+0x7a8] ;  /* 0x0007a800010e7983 */ /* 0x000ee40000300800 */
[----:B------:R-:W3:Y:S02]  /*21630*/  LDL.LU R15, [R1+0x7ac] ;  /* 0x0007ac00010f7983 */ /* 0x000ee40000300800 */
[----:B------:R-:W-:-:S02]  /*21640*/  IMAD.MOV.U32 R18, RZ, RZ, R11 ;  /* 0x000000ffff127224 */ /* 0x000fc400078e000b */
[----:B------:R-:W-:-:S05]  /*21650*/  IMAD.MOV.U32 R19, RZ, RZ, R10 ;  /* 0x000000ffff137224 */ /* 0x000fca00078e000a */
[----:B------:R-:W-:Y:S04]  /*21660*/  STL.64 [R1+0x1888], R18 ;  /* 0x0018881201007387 */ /* 0x000fe80000100a00 */
[----:B---3--:R-:W-:Y:S01]  /*21670*/  STL.64 [R1+0x1838], R14 ;  /* 0x0018380e01007387 */ /* 0x008fe20000100a00 */
[----:B--2---:R0:W-:Y:S03]  /*21680*/  STL.64 [R1+0x1830], R12 ;  /* 0x0018300c01007387 */ /* 0x0041e60000100a00 */
[----:B0-----:R-:W2:Y:S01]  /*21690*/  LDL.LU R12, [R1+0x7b0] ;  /* 0x0007b000010c7983 */ /* 0x001ea20000300800 */
[----:B------:R-:W2:Y:S02]  /*216a0*/  LDL.LU R13, [R1+0x7b4] ;  /* 0x0007b400010d7983 */ /* 0x000ea40000300800 */
[----:B------:R-:W3:Y:S02]  /*216b0*/  LDL.LU R14, [R1+0x7b8] ;  /* 0x0007b800010e7983 */ /* 0x000ee40000300800 */
[----:B------:R-:W3:Y:S01]  /*216c0*/  LDL.LU R15, [R1+0x7bc] ;  /* 0x0007bc00010f7983 */ /* 0x000ee20000300800 */
[----:B------:R-:W2:Y:S01]  /*216d0*/  LDL.LU R24, [R1+0x670] ;  /* 0x0006700001187983 */ /* 0x000ea20000300800 */
[----:B------:R-:W4:Y:S02]  /*216e0*/  LDL.LU R25, [R1+0x674] ;  /* 0x0006740001197983 */ /* 0x000f240000300800 */
[----:B------:R-:W4:Y:S02]  /*216f0*/  LDL.LU R26, [R1+0x678] ;  /* 0x00067800011a7983 */ /* 0x000f240000300800 */
[----:B------:R-:W4:Y:S01]  /*21700*/  LDL.LU R27, [R1+0x67c] ;  /* 0x00067c00011b7983 */ /* 0x000f220000300800 */
[----:B------:R-:W4:Y:S01]  /*21710*/  LDL.64 R10, [R1+0x8] ;  /* 0x00000800010a7983 */ /* 0x000f220000100a00 */
[----:B------:R-:W4:Y:S02]  /*21720*/  LDL.LU R20, [R1+0x660] ;  /* 0x0006600001147983 */ /* 0x000f240000300800 */
[----:B------:R-:W4:Y:S02]  /*21730*/  LDL.LU R21, [R1+0x664] ;  /* 0x0006640001157983 */ /* 0x000f240000300800 */
[----:B------:R-:W4:Y:S01]  /*21740*/  LDL.LU R22, [R1+0x668] ;  /* 0x0006680001167983 */ /* 0x000f220000300800 */
[----:B------:R-:W4:Y:S04]  /*21750*/  LDL.LU R23, [R1+0x66c] ;  /* 0x00066c0001177983 */ /* 0x000f280000300800 */
        /* <DEDUP_REMOVED lines=10> */
[----:B------:R-:W3:Y:S02]  /*21800*/  LDL.LU R14, [R1+0x7d8] ;  /* 0x0007d800010e7983 */ /* 0x000ee40000300800 */
[----:B------:R-:W3:Y:S01]  /*21810*/  LDL.LU R15, [R1+0x7dc] ;  /* 0x0007dc00010f7983 */ /* 0x000ee20000300800 */
[----:B----4-:R-:W-:Y:S01]  /*21820*/  HMMA.16816.F32 R24, R4, R10, R24 ;  /* 0x0000000a0418723c */ /* 0x010fe20000001818 */
[----:B---3--:R-:W-:Y:S01]  /*21830*/  STL.64 [R1+0x1880], R14 ;  /* 0x0018800e01007387 */ /* 0x008fe20000100a00 */
[----:B--2---:R0:W-:Y:S03]  /*21840*/  STL.64 [R1+0x1878], R12 ;  /* 0x0018780c01007387 */ /* 0x0041e60000100a00 */
[----:B0-----:R-:W2:Y:S01]  /*21850*/  LDL.LU R12, [R1+0x7e0] ;  /* 0x0007e000010c7983 */ /* 0x001ea20000300800 */
[----:B------:R-:W2:Y:S02]  /*21860*/  LDL.LU R13, [R1+0x7e4] ;  /* 0x0007e400010d7983 */ /* 0x000ea40000300800 */
[----:B------:R-:W3:Y:S02]  /*21870*/  LDL.LU R14, [R1+0x7e8] ;  /* 0x0007e800010e7983 */ /* 0x000ee40000300800 */
[----:B------:R-:W3:Y:S02]  /*21880*/  LDL.LU R15, [R1+0x7ec] ;  /* 0x0007ec00010f7983 */ /* 0x000ee40000300800 */
[----:B------:R-:W-:-:S02]  /*21890*/  IMAD.MOV.U32 R18, RZ, RZ, R9 ;  /* 0x000000ffff127224 */ /* 0x000fc400078e0009 */
[----:B------:R-:W-:Y:S02]  /*218a0*/  IMAD.MOV.U32 R19, RZ, RZ, R8 ;  /* 0x000000ffff137224 */ /* 0x000fe400078e0008 */
[----:B------:R-:W-:Y:S02]  /*218b0*/  IMAD.MOV.U32 R17, RZ, RZ, R10 ;  /* 0x000000ffff117224 */ /* 0x000fe400078e000a */
[----:B------:R-:W-:Y:S02]  /*218c0*/  IMAD.MOV.U32 R16, RZ, RZ, R11 ;  /* 0x000000ffff107224 */ /* 0x000fe400078e000b */
[----:B------:R-:W0:Y:S04]  /*218d0*/  LDSM.16.MT88.4 R8, [R29+0x4300] ;  /* 0x004300001d08783b */ /* 0x000e280000004200 */
[----:B---3--:R-:W-:Y:S01]  /*218e0*/  STL.64 [R1+0x1898], R14 ;  /* 0x0018980e01007387 */ /* 0x008fe20000100a00 */
[----:B--2---:R1:W-:Y:S03]  /*218f0*/  STL.64 [R1+0x1890], R12 ;  /* 0x0018900c01007387 */ /* 0x0043e60000100a00 */
[----:B-1----:R-:W2:Y:S01]  /*21900*/  LDL.LU R12, [R1+0x7f0] ;  /* 0x0007f000010c7983 */ /* 0x002ea20000300800 */
[----:B------:R-:W2:Y:S02]  /*21910*/  LDL.LU R13, [R1+0x7f4] ;  /* 0x0007f400010d7983 */ /* 0x000ea40000300800 */
[----:B------:R-:W2:Y:S02]  /*21920*/  LDL.LU R14, [R1+0x7f8] ;  /* 0x0007f800010e7983 */ /* 0x000ea40000300800 */
[----:B------:R-:W2:Y:S01]  /*21930*/  LDL.LU R15, [R1+0x7fc] ;  /* 0x0007fc00010f7983 */ /* 0x000ea20000300800 */
[----:B------:R-:W-:Y:S01]  /*21940*/  STL.64 [R1+0x670], R24 ;  /* 0x0006701801007387 */ /* 0x000fe20000100a00 */
[----:B------:R1:W-:Y:S03]  /*21950*/  STL.64 [R1+0x678], R26 ;  /* 0x0006781a01007387 */ /* 0x0003e60000100a00 */
[----:B-1----:R-:W3:Y:S01]  /*21960*/  LDL.LU.64 R26, [R1+0x18b0] ;  /* 0x0018b000011a7983 */ /* 0x002ee20000300a00 */
[----:B0-----:R0:W-:Y:S02]  /*21970*/  STL.64 [R1+0x16f0], R10 ;  /* 0x0016f00a01007387 */ /* 0x0011e40000100a00 */
[----:B------:R-:W-:Y:S01]  /*21980*/  STL.64 [R1+0x16e8], R8 ;  /* 0x0016e80801007387 */ /* 0x000fe20000100a00 */
[----:B---3--:R-:W-:Y:S01]  /*21990*/  HMMA.16816.F32 R4, R4, R26, R20 ;  /* 0x0000001a0404723c */ /* 0x008fe20000001814 */
[----:B------:R-:W2:Y:S01]  /*219a0*/  LDL.LU.64 R22, [R1+0x18a8] ;  /* 0x0018a80001167983 */ /* 0x000ea20000300a00 */
[----:B------:R-:W2:Y:S11]  /*219b0*/  LDL.LU.64 R20, [R1+0x18a0] ;  /* 0x0018a00001147983 */ /* 0x000eb60000300a00 */
[----:B------:R-:W-:Y:S10]  /*219c0*/  @!UPT UIADD3 URZ, URZ, URZ, URZ ;  /* 0x0000003f3f3ff290 */ /* 0x000ff4000fffe03f */
[----:B------:R-:W-:Y:S01]  /*219d0*/  STL.64 [R1+0x660], R4 ;  /* 0x0006600401007387 */ /* 0x000fe20000100a00 */
[----:B------:R-:W-:Y:S02]  /*219e0*/  STL.64 [R1+0x668], R6 ;  /* 0x0006680601007387 */ /* 0x000fe40000100a00 */
[----:B------:R-:W1:Y:S04]  /*219f0*/  LDSM.16.MT88.4 R4, [R29+0x4380] ;  /* 0x004380001d04783b */ /* 0x000e680000004200 */
[----:B0-----:R-:W-:Y:S02]  /*21a00*/  IMAD.MOV.U32 R10, RZ, RZ, R17 ;  /* 0x000000ffff0a7224 */ /* 0x001fe400078e0011 */
[----:B------:R-:W-:Y:S01]  /*21a10*/  IMAD.MOV.U32 R11, RZ, RZ, R16 ;  /* 0x000000ffff0b7224 */ /* 0x000fe200078e0010 */
[----:B-1----:R-:W-:Y:S01]  /*21a20*/  STL.64 [R1+0x1680], R6 ;  /* 0x0016800601007387 */ /* 0x002fe20000100a00 */
        /* <DEDUP_REMOVED lines=40> */
[----:B0-----:R-:W2:Y:S01]  /*21cb0*/  LDL.LU.64 R18, [R1+0x1828] ;  /* 0x0018280001127983 */ /* 0x001ea20000300a00 */
[C---:B---3--:R-:W-:Y:S08]  /*21cc0*/  HMMA.16816.F32 R8, R20.reuse, R10, R4 ;  /* 0x0000000a1408723c */ /* 0x048ff00000001804 */
[C---:B--2---:R-:W-:Y:S01]  /*21cd0*/  HMMA.16816.F32 R16, R20.reuse, R18, R12 ;  /* 0x000000121410723c */ /* 0x044fe2000000180c */
[----:B------:R-:W2:Y:S01]  /*21ce0*/  LDL.LU.64 R14, [R1+0x1820] ;  /* 0x00182000010e7983 */ /* 0x000ea20000300a00 */
[----:B------:R-:W2:Y:S11]  /*21cf0*/  LDL.LU.64 R12, [R1+0x1818] ;  /* 0x00181800010c7983 */ /* 0x000eb60000300a00 */
[----:B------:R-:W-:Y:S10]  /*21d00*/  @!UPT UIADD3 URZ, URZ, URZ, URZ ;  /* 0x0000003f3f3ff290 */ /* 0x000ff4000fffe03f */
[----:B------:R-:W-:Y:S01]  /*21d10*/  STL.64 [R1+0x7a0], R16 ;  /* 0x0007a01001007387 */ /* 0x000fe20000100a00 */
[----:B------:R0:W-:Y:S03]  /*21d20*/  STL.64 [R1+0x7a8], R18 ;  /* 0x0007a81201007387 */ /* 0x0001e60000100a00 */
[----:B0-----:R-:W3:Y:S01]  /*21d30*/  LDL.LU.64 R18, [R1+0x1810] ;  /* 0x0018100001127983 */ /* 0x001ee20000300a00 */
[----:B------:R-:W3:Y:S02]  /*21d40*/  LDL.LU.64 R16, [R1+0x1808] ;  /* 0x0018080001107983 */ /* 0x000ee40000300a00 */
[----:B------:R-:W-:Y:S02]  /*21d50*/  STL.64 [R1+0x1798], R26 ;  /* 0x0017981a01007387 */ /* 0x000fe40000100a00 */
[----:B------:R0:W-:Y:S01]  /*21d60*/  STL.64 [R1+0x790], R8 ;  /* 0x0007900801007387 */ /* 0x0001e20000100a00 */
[----:B------:R1:W-:Y:S04]  /*21d70*/  STL.64 [R1+0x798], R10 ;  /* 0x0007980a01007387 */ /* 0x0003e80000100a00 */
[----:B0-----:R-:W4:Y:S01]  /*21d80*/  LDL.LU R8, [R1+0x250] ;  /* 0x0002500001087983 */ /* 0x001f220000300800 */
[----:B--2---:R-:W-:Y:S11]  /*21d90*/  HMMA.16816.F32 R4, R20, R26, R12 ;  /* 0x0000001a1404723c */ /* 0x004ff6000000180c */
[----:B------:R-:W-:Y:S11]  /*21da0*/  @!UPT UIADD3 URZ, URZ, URZ, URZ ;  /* 0x0000003f3f3ff290 */ /* 0x000ff6000fffe03f */
[----:B------:R-:W-:Y:S01]  /*21db0*/  @!UPT UIADD3 URZ, URZ, URZ, URZ ;  /* 0x0000003f3f3ff290 */ /* 0x000fe2000fffe03f */
[----:B------:R-:W-:Y:S01]  /*21dc0*/  STL.64 [R1+0x650], R4 ;  /* 0x0006500401007387 */ /* 0x000fe20000100a00 */
[----:B------:R-:W-:Y:S02]  /*21dd0*/  STL.64 [R1+0x658], R6 ;  /* 0x0006580601007387 */ /* 0x000fe40000100a00 */
[----:B------:R-:W4:Y:S02]  /*21de0*/  LDL.LU R9, [R1+0x254] ;  /* 0x0002540001097983 */ /* 0x000f240000300800 */
[----:B-1----:R-:W2:Y:S01]  /*21df0*/  LDL.LU R10, [R1+0x258] ;  /* 0x00025800010a7983 */ /* 0x002ea20000300800 */
[----:B------:R-:W2:Y:S01]  /*21e00*/  LDL.LU R11, [R1+0x25c] ;  /* 0x00025c00010b7983 */ /* 0x000ea20000300800 */
[----:B------:R-:W2:Y:S02]  /*21e10*/  LDL.LU R12, [R1+0x5f0] ;  /* 0x0005f000010c7983 */ /* 0x000ea40000300800 */
[----:B------:R-:W2:Y:S02]  /*21e20*/  LDL.LU R13, [R1+0x5f4] ;  /* 0x0005f400010d7983 */ /* 0x000ea40000300800 */
[----:B------:R-:W2:Y:S01]  /*21e30*/  LDL.LU R14, [R1+0x5f8] ;  /* 0x0005f800010e7983 */ /* 0x000ea20000300800 */
[----:B------:R-:W2:Y:S04]  /*21e40*/  LDL.LU R15, [R1+0x5fc] ;  /* 0x0005fc00010f7983 */ /* 0x000ea80000300800 */
[----:B--2---:R-:W-:Y:S01]  /*21e50*/  STL.64 [R1+0x17b0], R14 ;  /* 0x0017b00e01007387 */ /* 0x004fe20000100a00 */
[----:B------:R0:W-:Y:S03]  /*21e60*/  STL.64 [R1+0x17a8], R12 ;  /* 0x0017a80c01007387 */ /* 0x0001e60000100a00 */
[----:B0-----:R-:W2:Y:S01]  /*21e70*/  LDL.LU R12, [R1+0x610] ;  /* 0x00061000010c7983 */ /* 0x001ea20000300800 */
[----:B------:R-:W2:Y:S02]  /*21e80*/  LDL.LU R13, [R1+0x614] ;  /* 0x00061400010d7983 */ /* 0x000ea40000300800 */
[----:B------:R-:W2:Y:S02]  /*21e90*/  LDL.LU R14, [R1+0x618] ;  /* 0x00061800010e7983 */ /* 0x000ea40000300800 */
[----:B------:R-:W2:Y:S02]  /*21ea0*/  LDL.LU R15, [R1+0x61c] ;  /* 0x00061c00010f7983 */ /* 0x000ea40000300800 */
[----:B--2---:R0:W-:Y:S01]  /*21eb0*/  STL.64 [R1+0x17c0], R14 ;  /* 0x0017c00e01007387 */ /* 0x0041e20000100a00 */
[----:B------:R-:W-:Y:S03]  /*21ec0*/  STL.64 [R1+0x17b8], R12 ;  /* 0x0017b80c01007387 */ /* 0x000fe60000100a00 */
[----:B0-----:R-:W2:Y:S04]  /*21ed0*/  LDL.64 R14, [R1+0x48] ;  /* 0x00004800010e7983 */ /* 0x001ea80000100a00 */
[----:B--2---:R0:W-:Y:S04]  /*21ee0*/  STL.64 [R1+0x17d8], R14 ;  /* 0x0017d80e01007387 */ /* 0x0041e80000100a00 */
[----:B0-----:R-:W2:Y:S04]  /*21ef0*/  LDL.64 R14, [R1+0x58] ;  /* 0x00005800010e7983 */ /* 0x001ea80000100a00 */
[----:B--2---:R0:W-:Y:S04]  /*21f00*/  STL.64 [R1+0x17f0], R14 ;  /* 0x0017f00e01007387 */ /* 0x0041e80000100a00 */
[----:B0-----:R-:W3:Y:S01]  /*21f10*/  LDL.64 R14, [R1+0x68] ;  /* 0x00006800010e7983 */ /* 0x001ee20000100a00 */
        /* <DEDUP_REMOVED lines=18> */
[----:B0-----:R-:W3:Y:S01]  /*22040*/  LDL.LU R24, [R1+0x640] ;  /* 0x0006400001187983 */ /* 0x001ee20000300800 */
[----:B------:R-:W3:Y:S02]  /*22050*/  LDL.LU R25, [R1+0x644] ;  /* 0x0006440001197983 */ /* 0x000ee40000300800 */
[----:B------:R-:W3:Y:S02]  /*22060*/  LDL.LU R26, [R1+0x648] ;  /* 0x00064800011a7983 */ /* 0x000ee40000300800 */
[----:B------:R-:W3:Y:S01]  /*22070*/  LDL.LU R27, [R1+0x64c] ;  /* 0x00064c00011b7983 */ /* 0x000ee20000300800 */
[----:B------:R-:W-:Y:S01]  /*22080*/  STL.64 [R1+0x1700], R10 ;  /* 0x0017000a01007387 */ /* 0x000fe20000100a00 */
[----:B----4-:R0:W-:Y:S03]  /*22090*/  STL.64 [R1+0x16f8], R8 ;  /* 0x0016f80801007387 */ /* 0x0101e60000100a00 */
[----:B0-----:R-:W2:Y:S01]  /*220a0*/  LDL.LU R8, [R1+0x3a0] ;  /* 0x0003a00001087983 */ /* 0x001ea20000300800 */
[----:B------:R-:W2:Y:S02]  /*220b0*/  LDL.LU R9, [R1+0x3a4] ;  /* 0x0003a40001097983 */ /* 0x000ea40000300800 */
[----:B------:R-:W4:Y:S02]  /*220c0*/  LDL.LU R10, [R1+0x3a8] ;  /* 0x0003a800010a7983 */ /* 0x000f240000300800 */
[----:B------:R-:W4:Y:S02]  /*220d0*/  LDL.LU R11, [R1+0x3ac] ;  /* 0x0003ac00010b7983 */ /* 0x000f240000300800 */
[----:B----4-:R0:W-:Y:S01]  /*220e0*/  STL.64 [R1+0x1710], R10 ;  /* 0x0017100a01007387 */ /* 0x0101e20000100a00 */
[----:B--2---:R-:W-:Y:S03]  /*220f0*/  STL.64 [R1+0x1708], R8 ;  /* 0x0017080801007387 */ /* 0x004fe60000100a00 */
[----:B0-----:R-:W2:Y:S01]  /*22100*/  LDL.LU.64 R10, [R1+0x18] ;  /* 0x00001800010a7983 */ /* 0x001ea20000300a00 */
[----:B------:R-:W4:Y:S02]  /*22110*/  LDL.LU R4, [R1+0x240] ;  /* 0x0002400001047983 */ /* 0x000f240000300800 */
[----:B------:R-:W4:Y:S02]  /*22120*/  LDL.LU R5, [R1+0x244] ;  /* 0x0002440001057983 */ /* 0x000f240000300800 */
[----:B------:R-:W2:Y:S01]  /*22130*/  LDL.LU R6, [R1+0x248] ;  /* 0x0002480001067983 */ /* 0x000ea20000300800 */
[----:B------:R-:W2:Y:S01]  /*22140*/  LDL.LU R7, [R1+0x24c] ;  /* 0x00024c0001077983 */ /* 0x000ea20000300800 */
[C---:B---3--:R-:W-:Y:S03]  /*22150*/  HMMA.16816.F32 R24, R16.reuse, R14, R24 ;  /* 0x0000000e1018723c */ /* 0x048fe60000001818 */
[----:B--2---:R0:W-:Y:S01]  /*22160*/  STL.64 [R1+0x1720], R6 ;  /* 0x0017200601007387 */ /* 0x0041e20000100a00 */
[----:B----4-:R1:W-:Y:S03]  /*22170*/  STL.64 [R1+0x1718], R4 ;  /* 0x0017180401007387 */ /* 0x0103e60000100a00 */
[----:B0-----:R-:W2:Y:S01]  /*22180*/  LDL.LU.64 R6, [R1+0x28] ;  /* 0x0000280001067983 */ /* 0x001ea20000300a00 */
[----:B------:R-:W3:Y:S11]  /*22190*/  LDL.LU.64 R22, [R1+0x38] ;  /* 0x0000380001167983 */ /* 0x000ef60000300a00 */
[----:B------:R-:W-:Y:S04]  /*221a0*/  @!UPT UIADD3 URZ, URZ, URZ, URZ ;  /* 0x0000003f3f3ff290 */ /* 0x000fe8000fffe03f */
        /* <DEDUP_REMOVED lines=26> */
[----:B---3--:R-:W-:Y:S11]  /*22350*/  HMMA.16816.F32 R12, R16, R22, R12 ;  /* 0x00000016100c723c */ /* 0x008ff6000000180c */
[----:B------:R-:W-:Y:S11]  /*22360*/  @!UPT UIADD3 URZ, URZ, URZ, URZ ;  /* 0x0000003f3f3ff290 */ /* 0x000ff6000fffe03f */
[----:B------:R-:W-:Y:S01]  /*22370*/  @!UPT UIADD3 URZ, URZ, URZ, URZ ;  /* 0x0000003f3f3ff290 */ /* 0x000fe2000fffe03f */
[----:B------:R-:W-:Y:S01]  /*22380*/  STL.64 [R1+0x610], R12 ;  /* 0x0006100c01007387 */ /* 0x000fe20000100a00 */
[----:B------:R0:W-:Y:S03]  /*22390*/  STL.64 [R1+0x618], R14 ;  /* 0x0006180e01007387 */ /* 0x0001e60000100a00 */
[----:B0-----:R-:W3:Y:S01]  /*223a0*/  LDL.LU.64 R14, [R1+0x17b0] ;  /* 0x0017b000010e7983 */ /* 0x001ee20000300a00 */
[----:B------:R-:W3:Y:S02]  /*223b0*/  LDL.LU.64 R12, [R1+0x17a8] ;  /* 0x0017a800010c7983 */ /* 0x000ee40000300a00 */
[----:B------:R0:W-:Y:S02]  /*223c0*/  STL.64 [R1+0x1740], R22 ;  /* 0x0017401601007387 */ /* 0x0001e40000100a00 */
[----:B0-----:R-:W-:Y:S02]  /*223d0*/  IMAD.MOV.U32 R22, RZ, RZ, R21 ;  /* 0x000000ffff167224 */ /* 0x001fe400078e0015 */
[----:B------:R-:W-:-:S05]  /*223e0*/  IMAD.MOV.U32 R23, RZ, RZ, R20 ;  /* 0x000000ffff177224 */ /* 0x000fca00078e0014 */
[----:B------:R0:W-:Y:S02]  /*223f0*/  STL.64 [R1+0x1758], R22 ;  /* 0x0017581601007387 */ /* 0x0001e40000100a00 */
[----:B0-----:R-:W-:Y:S02]  /*22400*/  IMAD.MOV.U32 R22, RZ, RZ, R9 ;  /* 0x000000ffff167224 */ /* 0x001fe400078e0009 */
[----:B------:R-:W-:-:S05]  /*22410*/  IMAD.MOV.U32 R23, RZ, RZ, R8 ;  /* 0x000000ffff177224 */ /* 0x000fca00078e0008 */
[----:B------:R2:W-:Y:S02]  /*22420*/  STL.64 [R1+0x1770], R22 ;  /* 0x0017701601007387 */ /* 0x0005e40000100a00 */
[C---:B--2---:R-:W-:Y:S02]  /*22430*/  HMMA.16816.F32 R20, R16.reuse, R6, R24 ;  /* 0x000000061014723c */ /* 0x044fe40000001818 */
[----:B------:R-:W-:Y:S11]  /*22440*/  STL.64 [R1+0x17a0], R6 ;  /* 0x0017a00601007387 */ /* 0x000ff60000100a00 */
[----:B------:R-:W-:Y:S10]  /*22450*/  @!UPT UIADD3 URZ, URZ, URZ, URZ ;  /* 0x0000003f3f3ff290 */ /* 0x000ff4000fffe03f */
[----:B------:R-:W-:Y:S01]  /*22460*/  STL.64 [R1+0x600], R20 ;  /* 0x0006001401007387 */ /* 0x000fe20000100a00 */
[----:B------:R0:W-:Y:S02]  /*22470*/  STL.64 [R1+0x608], R22 ;  /* 0x0006081601007387 */ /* 0x0001e40000100a00 */
[----:B0-----:R-:W-:Y:S02]  /*22480*/  IMAD.MOV.U32 R23, RZ, RZ, R4 ;  /* 0x000000ffff177224 */ /* 0x001fe400078e0004 */
[----:B------:R-:W-:Y:S01]  /*22490*/  IMAD.MOV.U32 R22, RZ, RZ, R5 ;  /* 0x000000ffff167224 */ /* 0x000fe200078e0005 */
[C---:B---3--:R-:W-:Y:S11]  /*224a0*/  HMMA.16816.F32 R12, R16.reuse, R10, R12 ;  /* 0x0000000a100c723c */ /* 0x048ff6000000180c */
[----:B------:R-:W-:Y:S11]  /*224b0*/  @!UPT UIADD3 URZ, URZ, URZ, URZ ;  /* 0x0000003f3f3ff290 */ /* 0x000ff6000fffe03f */
[----:B------:R-:W-:Y:S01]  /*224c0*/  @!UPT UIADD3 URZ, URZ, URZ, URZ ;  /* 0x0000003f3f3ff290 */ /* 0x000fe2000fffe03f */
[----:B------:R0:W-:Y:S01]  /*224d0*/  STL.64 [R1+0x5f0], R12 ;  /* 0x0005f00c01007387 */ /* 0x0001e20000100a00 */
[----:B------:R1:W-:Y:S02]  /*224e0*/  STL.64 [R1+0x5f8], R14 ;  /* 0x0005f80e01007387 */ /* 0x0003e40000100a00 */
[----:B------:R-:W2:Y:S02]  /*224f0*/  LDL.LU R4, [R1+0x5e0] ;  /* 0x0005e00001047983 */ /* 0x000ea40000300800 */
[----:B------:R-:W2:Y:S01]  /*22500*/  LDL.LU R5, [R1+0x5e4] ;  /* 0x0005e40001057983 */ /* 0x000ea20000300800 */
[----:B------:R-:W2:Y:S01]  /*22510*/  LDL.LU R6, [R1+0x5e8] ;  /* 0x0005e80001067983 */ /* 0x000ea20000300800 */
[----:B------:R-:W2:Y:S02]  /*22520*/  LDL.LU R7, [R1+0x5ec] ;  /* 0x0005ec0001077983 */ /* 0x000ea40000300800 */
[----:B------:R-:W2:Y:S01]  /*22530*/  LDL.64 R26, [R1+0x8] ;  /* 0x00000800011a7983 */ /* 0x000ea20000100a00 */
[----:B0-----:R-:W3:Y:S01]  /*22540*/  LDL.LU R12, [R1+0x420] ;  /* 0x00042000010c7983 */ /* 0x001ee20000300800 */
[----:B------:R-:W3:Y:S02]  /*22550*/  LDL.LU R13, [R1+0x424] ;  /* 0x00042400010d7983 */ /* 0x000ee40000300800 */
[----:B-1----:R-:W3:Y:S02]  /*22560*/  LDL.LU R14, [R1+0x428] ;  /* 0x00042800010e7983 */ /* 0x002ee40000300800 */
[----:B------:R-:W3:Y:S01]  /*22570*/  LDL.LU R15, [R1+0x42c] ;  /* 0x00042c00010f7983 */ /* 0x000ee20000300800 */
[----:B------:R0:W-:Y:S01]  /*22580*/  STL.64 [R1+0x1728], R10 ;  /* 0x0017280a01007387 */ /* 0x0001e20000100a00 */
[----:B------:R-:W4:Y:S02]  /*22590*/  LDL.LU R8, [R1+0x3c0] ;  /* 0x0003c00001087983 */ /* 0x000f240000300800 */
[----:B------:R-:W4:Y:S01]  /*225a0*/  LDL.LU R9, [R1+0x3c4] ;  /* 0x0003c40001097983 */ /* 0x000f220000300800 */
[----:B0-----:R-:W2:Y:S01]  /*225b0*/  LDL.LU R10, [R1+0x3c8] ;  /* 0x0003c800010a7983 */ /* 0x001ea20000300800 */
[----:B------:R-:W2:Y:S03]  /*225c0*/  LDL.LU R11, [R1+0x3cc] ;  /* 0x0003cc00010b7983 */ /* 0x000ea60000300800 */
[----:B--2---:R-:W-:Y:S01]  /*225d0*/  STL.64 [R1+0x1738], R10 ;  /* 0x0017380a01007387 */ /* 0x004fe20000100a00 */
[----:B----4-:R0:W-:Y:S03]  /*225e0*/  STL.64 [R1+0x1730], R8 ;  /* 0x0017300801007387 */ /* 0x0101e60000100a00 */
[----:B0-----:R-:W2:Y:S01]  /*225f0*/  LDL.LU R8, [R1+0x3d0] ;  /* 0x0003d00001087983 */ /* 0x001ea20000300800 */
[----:B------:R-:W2:Y:S02]  /*22600*/  LDL.LU R9, [R1+0x3d4] ;  /* 0x0003d40001097983 */ /* 0x000ea40000300800 */
[----:B------:R-:W4:Y:S02]  /*22610*/  LDL.LU R10, [R1+0x3d8] ;  /* 0x0003d800010a7983 */ /* 0x000f240000300800 */
[----:B------:R-:W4:Y:S02]  /*22620*/  LDL.LU R11, [R1+0x3dc] ;  /* 0x0003dc00010b7983 */ /* 0x000f240000300800 */
[----:B----4-:R-:W-:Y:S01]  /*22630*/  STL.64 [R1+0x1750], R10 ;  /* 0x0017500a01007387 */ /* 0x010fe20000100a00 */
[----:B--2---:R0:W-:Y:S03]  /*22640*/  STL.64 [R1+0x1748], R8 ;  /* 0x0017480801007387 */ /* 0x0041e60000100a00 */
[----:B0-----:R-:W2:Y:S01]  /*22650*/  LDL.LU R8, [R1+0x3e0] ;  /* 0x0003e00001087983 */ /* 0x001ea20000300800 */
[----:B------:R-:W2:Y:S02]  /*22660*/  LDL.LU R9, [R1+0x3e4] ;  /* 0x0003e40001097983 */ /* 0x000ea40000300800 */
[----:B------:R-:W4:Y:S02]  /*22670*/  LDL.LU R10, [R1+0x3e8] ;  /* 0x0003e800010a7983 */ /* 0x000f240000300800 */
[----:B------:R-:W4:Y:S01]  /*22680*/  LDL.LU R11, [R1+0x3ec] ;  /* 0x0003ec00010b7983 */ /* 0x000f220000300800 */
[----:B------:R-:W-:Y:S01]  /*22690*/  HMMA.16816.F32 R4, R16, R26, R4 ;  /* 0x0000001a1004723c */ /* 0x000fe20000001804 */
[----:B----4-:R-:W-:Y:S01]  /*226a0*/  STL.64 [R1+0x1768], R10 ;  /* 0x0017680a01007387 */ /* 0x010fe20000100a00 */
[----:B--2---:R0:W-:Y:S03]  /*226b0*/  STL.64 [R1+0x1760], R8 ;  /* 0x0017600801007387 */ /* 0x0041e60000100a00 */
        /* <DEDUP_REMOVED lines=8> */
[----:B------:R-:W2:Y:S02]  /*22740*/  LDL.LU R10, [R1+0x408] ;  /* 0x00040800010a7983 */ /* 0x000ea40000300800 */
[----:B------:R-:W2:Y:S02]  /*22750*/  LDL.LU R11, [R1+0x40c] ;  /* 0x00040c00010b7983 */ /* 0x000ea40000300800 */
[----:B------:R0:W-:Y:S01]  /*22760*/  STL.64 [R1+0x5e0], R4 ;  /* 0x0005e00401007387 */ /* 0x0001e20000100a00 */
[----:B------:R1:W-:Y:S02]  /*22770*/  STL.64 [R1+0x5e8], R6 ;  /* 0x0005e80601007387 */ /* 0x0003e40000100a00 */
[----:B0-----:R-:W-:Y:S01]  /*22780*/  IMAD.MOV.U32 R5, RZ, RZ, R26 ;  /* 0x000000ffff057224 */ /* 0x001fe200078e001a */
[----:B-1----:R-:W4:Y:S01]  /*22790*/  LDL.LU.64 R6, [R1+0x17a0] ;  /* 0x0017a00001067983 */ /* 0x002f220000300a00 */
[----:B------:R-:W-:-:S02]  /*227a0*/  IMAD.MOV.U32 R4, RZ, RZ, R27 ;  /* 0x000000ffff047224 */ /* 0x000fc400078e001b */
[----:B------:R-:W3:Y:S02]  /*227b0*/  LDL.LU.64 R26, [R1+0x1798] ;  /* 0x00179800011a7983 */ /* 0x000ee40000300a00 */
[----:B---3--:R-:W-:Y:S01]  /*227c0*/  HMMA.16816.F32 R16, R16, R26, R12 ;  /* 0x0000001a1010723c */ /* 0x008fe2000000180c */
[----:B------:R-:W2:Y:S01]  /*227d0*/  LDL.LU.64 R14, [R1+0x1790] ;  /* 0x00179000010e7983 */ /* 0x000ea20000300a00 */
[----:B------:R-:W2:Y:S11]  /*227e0*/  LDL.LU.64 R12, [R1+0x1788] ;  /* 0x00178800010c7983 */ /* 0x000eb60000300a00 */
[----:B------:R-:W-:Y:S10]  /*227f0*/  @!UPT UIADD3 URZ, URZ, URZ, URZ ;  /* 0x0000003f3f3ff290 */ /* 0x000ff4000fffe03f */
[----:B------:R0:W-:Y:S01]  /*22800*/  STL.64 [R1+0x420], R16 ;  /* 0x0004201001007387 */ /* 0x0001e20000100a00 */
[----:B------:R1:W-:Y:S03]  /*22810*/  STL.64 [R1+0x428], R18 ;  /* 0x0004281201007387 */ /* 0x0003e60000100a00 */
[----:B0-----:R-:W3:Y:S01]  /*22820*/  LDL.LU R16, [R1+0x3b0] ;  /* 0x0003b00001107983 */ /* 0x001ee20000300800 */
[----:B------:R-:W3:Y:S02]  /*22830*/  LDL.LU R17, [R1+0x3b4] ;  /* 0x0003b40001117983 */ /* 0x000ee40000300800 */
[----:B-1----:R-:W3:Y:S02]  /*22840*/  LDL.LU R18, [R1+0x3b8] ;  /* 0x0003b80001127983 */ /* 0x002ee40000300800 */
[----:B------:R-:W3:Y:S01]  /*22850*/  LDL.LU R19, [R1+0x3bc] ;  /* 0x0003bc0001137983 */ /* 0x000ee20000300800 */
[C---:B--2---:R-:W-:Y:S01]  /*22860*/  HMMA.16816.F32 R20, R12.reuse, R22, R8 ;  /* 0x000000160c14723c */ /* 0x044fe20000001808 */
[----:B------:R-:W2:Y:S01]  /*22870*/  LDL.LU.64 R10, [R1+0x1780] ;  /* 0x00178000010a7983 */ /* 0x000ea20000300a00 */
[----:B------:R-:W2:Y:S11]  /*22880*/  LDL.LU.64 R8, [R1+0x1778] ;  /* 0x0017780001087983 */ /* 0x000eb60000300a00 */
[----:B------:R-:W-:Y:S10]  /*22890*/  @!UPT UIADD3 URZ, URZ, URZ, URZ ;  /* 0x0000003f3f3ff290 */ /* 0x000ff4000fffe03f */
        /* <DEDUP_REMOVED lines=22> */
[----:B0-----:R-:W4:Y:S01]  /*22a00*/  LDL.LU.64 R10, [R1+0x1738] ;  /* 0x00173800010a7983 */ /* 0x001f220000300a00 */
[----:B------:R-:W4:Y:S02]  /*22a10*/  LDL.LU.64 R8, [R1+0x1730] ;  /* 0x0017300001087983 */ /* 0x000f240000300a00 */
[----:B------:R-:W-:Y:S01]  /*22a20*/  STL.64 [R1+0x16d8], R22 ;  /* 0x0016d81601007387 */ /* 0x000fe20000100a00 */
[C---:B----4-:R-:W-:Y:S11]  /*22a30*/  HMMA.16816.F32 R8, R12.reuse, R6, R8 ;  /* 0x000000060c08723c */ /* 0x050ff60000001808 */
[----:B------:R-:W-:Y:S11]  /*22a40*/  @!UPT UIADD3 URZ, URZ, URZ, URZ ;  /* 0x0000003f3f3ff290 */ /* 0x000ff6000fffe03f */
[----:B------:R-:W-:Y:S01]  /*22a50*/  @!UPT UIADD3 URZ, URZ, URZ, URZ ;  /* 0x0000003f3f3ff290 */ /* 0x000fe2000fffe03f */
[----:B------:R-:W-:Y:S01]  /*22a60*/  STL.64 [R1+0x3c0], R8 ;  /* 0x0003c00801007387 */ /* 0x000fe20000100a00 */
[----:B------:R0:W-:Y:S03]  /*22a70*/  STL.64 [R1+0x3c8], R10 ;  /* 0x0003c80a01007387 */ /* 0x0001e60000100a00 */
[----:B0-----:R-:W3:Y:S01]  /*22a80*/  LDL.LU.64 R10, [R1+0x1728] ;  /* 0x00172800010a7983 */ /* 0x001ee20000300a00 */
[----:B------:R-:W-:Y:S02]  /*22a90*/  IMAD.MOV.U32 R29, RZ, RZ, R6 ;  /* 0x000000ffff1d7224 */ /* 0x000fe400078e0006 */
[----:B------:R-:W-:Y:S02]  /*22aa0*/  IMAD.MOV.U32 R28, RZ, RZ, R7 ;  /* 0x000000ffff1c7224 */ /* 0x000fe400078e0007 */
[----:B------:R-:W-:Y:S02]  /*22ab0*/  IMAD.MOV.U32 R22, RZ, RZ, R5 ;  /* 0x000000ffff167224 */ /* 0x000fe400078e0005 */
[----:B------:R-:W-:Y:S01]  /*22ac0*/  IMAD.MOV.U32 R23, RZ, RZ, R4 ;  /* 0x000000ffff177224 */ /* 0x000fe200078e0004 */
[----:B------:R-:W2:Y:S01]  /*22ad0*/  LDL.LU.64 R6, [R1+0x1720] ;  /* 0x0017200001067983 */ /* 0x000ea20000300a00 */
[----:B------:R-:W2:Y:S01]  /*22ae0*/  LDL.LU.64 R4, [R1+0x1718] ;  /* 0x0017180001047983 */ /* 0x000ea20000300a00 */
[C---:B---3--:R-:W-:Y:S11]  /*22af0*/  HMMA.16816.F32 R16, R12.reuse, R10, R16 ;  /* 0x0000000a0c10723c */ /* 0x048ff60000001810 */
[----:B------:R-:W-:Y:S11]  /*22b00*/  @!UPT UIADD3 URZ, URZ, URZ, URZ ;  /* 0x0000003f3f3ff290 */ /* 0x000ff6000fffe03f */
[----:B------:R-:W-:Y:S01]  /*22b10*/  @!UPT UIADD3 URZ, URZ, URZ, URZ ;  /* 0x0000003f3f3ff290 */ /* 0x000fe2000fffe03f */
[----:B------:R-:W-:Y:S01]  /*22b20*/  STL.64 [R1+0x3b0], R16 ;  /* 0x0003b01001007387 */ /* 0x000fe20000100a00 */
[----:B------:R0:W-:Y:S02]  /*22b30*/  STL.64 [R1+0x3b8], R18 ;  /* 0x0003b81201007387 */ /* 0x0001e40000100a00 */
[----:B0-----:R-:W-:Y:S02]  /*22b40*/  IMAD.MOV.U32 R18, RZ, RZ, R10 ;  /* 0x000000ffff127224 */ /* 0x001fe400078e000a */
[----:B------:R-:W-:Y:S02]  /*22b50*/  IMAD.MOV.U32 R19, RZ, RZ, R11 ;  /* 0x000000ffff137224 */ /* 0x000fe400078e000b */
[----:B------:R-:W3:Y:S01]  /*22b60*/  LDL.LU.64 R10, [R1+0x1710] ;  /* 0x00171000010a7983 */ /* 0x000ee20000300a00 */
[----:B------:R-:W3:Y:S02]  /*22b70*/  LDL.LU.64 R8, [R1+0x1708] ;  /* 0x0017080001087983 */ /* 0x000ee40000300a00 */
[----:B------:R0:W-:Y:S02]  /*22b80*/  STL.64 [R1+0x16e0], R18 ;  /* 0x0016e01201007387 */ /* 0x0001e40000100a00 */
[----:B------:R-:W4:Y:S01]  /*22b90*/  LDL.LU R16, [R1+0x230] ;  /* 0x0002300001107983 */ /* 0x000f220000300800 */
[----:B------:R-:W4:Y:S04]  /*22ba0*/  LDL.LU R17, [R1+0x234] ;  /* 0x0002340001117983 */ /* 0x000f280000300800 */
[----:B0-----:R-:W4:Y:S01]  /*22bb0*/  LDL.LU R18, [R1+0x238] ;  /* 0x0002380001127983 */ /* 0x001f220000300800 */
[----:B------:R-:W4:Y:S01]  /*22bc0*/  LDL.LU R19, [R1+0x23c] ;  /* 0x00023c0001137983 */ /* 0x000f220000300800 */
[C---:B---3--:R-:W-:Y:S02]  /*22bd0*/  HMMA.16816.F32 R20, R12.reuse, R22, R8 ;  /* 0x000000160c14723c */ /* 0x048fe40000001808 */
[----:B------:R-:W3:Y:S01]  /*22be0*/  LDL.LU.64 R10, [R1+0x1700] ;  /* 0x00170000010a7983 */ /* 0x000ee20000300a00 */
[----:B------:R-:W3:Y:S11]  /*22bf0*/  LDL.LU.64 R8, [R1+0x16f8] ;  /* 0x0016f80001087983 */ /* 0x000ef60000300a00 */
[----:B------:R-:W-:Y:S09]  /*22c00*/  @!UPT UIADD3 URZ, URZ, URZ, URZ ;  /* 0x0000003f3f3ff290 */ /* 0x000ff2000fffe03f */
[----:B------:R-:W-:Y:S01]  /*22c10*/  STL.64 [R1+0x3a0], R20 ;  /* 0x0003a01401007387 */ /* 0x000fe20000100a00 */
[----:B------:R0:W-:Y:S03]  /*22c20*/  STL.64 [R1+0x3a8], R22 ;  /* 0x0003a81601007387 */ /* 0x0001e60000100a00 */
[----:B0-----:R-:W2:Y:S01]  /*22c30*/  LDL.LU.64 R22, [R1+0x48] ;  /* 0x0000480001167983 */ /* 0x001ea20000300a00 */
[----:B---3--:R-:W-:Y:S03]  /*22c40*/  HMMA.16816.F32 R12, R12, R26, R8 ;  /* 0x0000001a0c0c723c */ /* 0x008fe60000001808 */
[----:B------:R-:W2:Y:S01]  /*22c50*/  LDL.LU.64 R10, [R1+0x16f0] ;  /* 0x0016f000010a7983 */ /* 0x000ea20000300a00 */
[----:B------:R-:W2:Y:S11]  /*22c60*/  LDL.LU.64 R8, [R1+0x16e8] ;  /* 0x0016e80001087983 */ /* 0x000eb60000300a00 */
[----:B------:R-:W-:Y:S08]  /*22c70*/  @!UPT UIADD3 URZ, URZ, URZ, URZ ;  /* 0x0000003f3f3ff290 */ /* 0x000ff0000fffe03f */
[----:B------:R-:W-:Y:S01]  /*22c80*/  STL.64 [R1+0x250], R12 ;  /* 0x0002500c01007387 */ /* 0x000fe20000100a00 */
[----:B------:R0:W-:Y:S03]  /*22c90*/  STL.64 [R1+0x258], R14 ;  /* 0x0002580e01007387 */ /* 0x0001e60000100a00 */
[----:B0-----:R-:W4:Y:S01]  /*22ca0*/  LDL.LU.64 R14, [R1+0x58] ;  /* 0x00005800010e7983 */ /* 0x001f220000300a00 */
[----:B------:R0:W-:Y:S03]  /*22cb0*/  STL.64 [R1+0x1688], R26 ;  /* 0x0016881a01007387 */ /* 0x0001e60000100a00 */
[----:B0-----:R-:W2:Y:S02]  /*22cc0*/  LDL.LU.64 R26, [R1+0x68] ;  /* 0x00006800011a7983 */ /* 0x001ea40000300a00 */
[C---:B--2---:R-:W-:Y:S11]  /*22cd0*/  HMMA.16816.F32 R4, R8.reuse, R26, R4 ;  /* 0x0000001a0804723c */ /* 0x044ff60000001804 */
[----:B------:R-:W-:Y:S11]  /*22ce0*/  @!UPT UIADD3 URZ, URZ, URZ, URZ ;  /* 0x0000003f3f3ff290 */ /* 0x000ff6000fffe03f */
[----:B------:R-:W-:Y:S01]  /*22cf0*/  @!UPT UIADD3 URZ, URZ, URZ, URZ ;  /* 0x0000003f3f3ff290 */ /* 0x000fe2000fffe03f */
[----:B------:R0:W-:Y:S01]  /*22d00*/  STL.64 [R1+0x240], R4 ;  /* 0x0002400401007387 */ /* 0x0001e20000100a00 */
[----:B------:R-:W-:Y:S02]  /*22d10*/  STL.64 [R1+0x248], R6 ;  /* 0x0002480601007387 */ /* 0x000fe40000100a00 */
[----:B------:R-:W2:Y:S02]  /*22d20*/  LDL.LU R24, [R1+0x1f0] ;  /* 0x0001f00001187983 */ /* 0x000ea40000300800 */
[----:B------:R-:W2:Y:S02]  /*22d30*/  LDL.LU R25, [R1+0x1f4] ;  /* 0x0001f40001197983 */ /* 0x000ea40000300800 */
[----:B0-----:R-:W-:Y:S02]  /*22d40*/  IMAD.MOV.U32 R5, RZ, RZ, R26 ;  /* 0x000000ffff057224 */ /* 0x001fe400078e001a */
[----:B------:R-:W-:Y:S01]  /*22d50*/  IMAD.MOV.U32 R4, RZ, RZ, R27 ;  /* 0x000000ffff047224 */ /* 0x000fe200078e001b */
[----:B------:R-:W3:Y:S01]  /*22d60*/  LDL.LU R26, [R1+0x1f8] ;  /* 0x0001f800011a7983 */ /* 0x000ee20000300800 */
[----:B------:R-:W3:Y:S01]  /*22d70*/  LDL.LU R27, [R1+0x1fc] ;  /* 0x0001fc00011b7983 */ /* 0x000ee20000300800 */
[----:B----4-:R-:W-:Y:S02]  /*22d80*/  HMMA.16816.F32 R16, R8, R14, R16 ;  /* 0x0000000e0810723c */ /* 0x010fe40000001810 */
[----:B---3--:R-:W-:Y:S01]  /*22d90*/  STL.64 [R1+0x16c0], R26 ;  /* 0x0016c01a01007387 */ /* 0x008fe20000100a00 */
[----:B--2---:R0:W-:Y:S03]  /*22da0*/  STL.64 [R1+0x16b8], R24 ;  /* 0x0016b81801007387 */ /* 0x0041e60000100a00 */
        /* <DEDUP_REMOVED lines=15> */
[----:B------:R-:W4:Y:S03]  /*22ea0*/  LDL.LU.64 R14, [R1+0x898] ;  /* 0x00089800010e7983 */ /* 0x000f260000300a00 */
[----:B----4-:R0:W-:Y:S01]  /*22eb0*/  STL.64 [R1+0x1690], R14 ;  /* 0x0016900e01007387 */ /* 0x0101e20000100a00 */
[----:B------:R-:W4:Y:S02]  /*22ec0*/  LDL.LU R12, [R1+0x220] ;  /* 0x00022000010c7983 */ /* 0x000f240000300800 */
[----:B------:R-:W4:Y:S01]  /*22ed0*/  LDL.LU R13, [R1+0x224] ;  /* 0x00022400010d7983 */ /* 0x000f220000300800 */
[----:B0-----:R-:W4:Y:S01]  /*22ee0*/  LDL.LU R14, [R1+0x228] ;  /* 0x00022800010e7983 */ /* 0x001f220000300800 */
[----:B------:R-:W4:Y:S02]  /*22ef0*/  LDL.LU R15, [R1+0x22c] ;  /* 0x00022c00010f7983 */ /* 0x000f240000300800 */
[----:B------:R-:W2:Y:S01]  /*22f00*/  LDL.LU.64 R16, [R1+0x8b0] ;  /* 0x0008b00001107983 */ /* 0x000ea20000300a00 */
[C---:B----4-:R-:W-:Y:S01]  /*22f10*/  HMMA.16816.F32 R12, R8.reuse, R22, R12 ;  /* 0x00000016080c723c */ /* 0x050fe2000000180c */
[----:B--2---:R-:W-:Y:S11]  /*22f20*/  STL.64 [R1+0x15f0], R16 ;  /* 0x0015f01001007387 */ /* 0x004ff60000100a00 */
[----:B------:R-:W-:Y:S11]  /*22f30*/  @!UPT UIADD3 URZ, URZ, URZ, URZ ;  /* 0x0000003f3f3ff290 */ /* 0x000ff6000fffe03f */
[----:B------:R0:W-:Y:S01]  /*22f40*/  STL.64 [R1+0x220], R12 ;  /* 0x0002200c01007387 */ /* 0x0001e20000100a00 */
[----:B------:R1:W-:Y:S02]  /*22f50*/  STL.64 [R1+0x228], R14 ;  /* 0x0002280e01007387 */ /* 0x0003e40000100a00 */
[----:B0-----:R-:W-:Y:S02]  /*22f60*/  IMAD.MOV.U32 R13, RZ, RZ, R22 ;  /* 0x000000ffff0d7224 */ /* 0x001fe400078e0016 */
[----:B------:R-:W-:Y:S02]  /*22f70*/  IMAD.MOV.U32 R12, RZ, RZ, R23 ;  /* 0x000000ffff0c7224 */ /* 0x000fe400078e0017 */
[----:B------:R-:W2:Y:S02]  /*22f80*/  LDL.LU.64 R22, [R1+0x16d8] ;  /* 0x0016d80001167983 */ /* 0x000ea40000300a00 */
[----:B--2---:R-:W-:Y:S01]  /*22f90*/  HMMA.16816.F32 R24, R8, R22, R24 ;  /* 0x000000160818723c */ /* 0x004fe20000001818 */
[----:B-1----:R-:W-:Y:S11]  /*22fa0*/  IMAD.MOV.U32 R14, RZ, RZ, R23 ;  /* 0x000000ffff0e7224 */ /* 0x002ff600078e0017 */
[----:B------:R-:W-:Y:S11]  /*22fb0*/  @!UPT UIADD3 URZ, URZ, URZ, URZ ;  /* 0x0000003f3f3ff290 */ /* 0x000ff6000fffe03f */
[----:B------:R-:W-:Y:S01]  /*22fc0*/  STL.64 [R1+0x210], R24 ;  /* 0x0002101801007387 */ /* 0x000fe20000100a00 */
[----:B------:R0:W-:Y:S03]  /*22fd0*/  STL.64 [R1+0x218], R26 ;  /* 0x0002181a01007387 */ /* 0x0001e60000100a00 */
[----:B0-----:R-:W2:Y:S01]  /*22fe0*/  LDL.LU.64 R26, [R1+0x16d0] ;  /* 0x0016d000011a7983 */ /* 0x001ea20000300a00 */
[----:B------:R-:W2:Y:S02]  /*22ff0*/  LDL.LU.64 R24, [R1+0x16c8] ;  /* 0x0016c80001187983 */ /* 0x000ea40000300a00 */
[----:B------:R-:W4:Y:S02]  /*23000*/  LDL.LU R23, [R1+0xbe8] ;  /* 0x000be80001177983 */ /* 0x000f240000300800 */
[----:B------:R-:W-:Y:S01]  /*23010*/  IMAD.MOV.U32 R15, RZ, RZ, R22 ;  /* 0x000000ffff0f7224 */ /* 0x000fe200078e0016 */
[----:B----4-:R0:W-:Y:S01]  /*23020*/  STL [R1+0x15f8], R23 ;  /* 0x0015f81701007387 */ /* 0x0101e20000100800 */
[----:B------:R-:W4:Y:S02]  /*23030*/  LDL.LU R20, [R1+0x90] ;  /* 0x0000900001147983 */ /* 0x000f240000300800 */
[----:B------:R-:W4:Y:S02]  /*23040*/  LDL.LU R21, [R1+0x94] ;  /* 0x0000940001157983 */ /* 0x000f240000300800 */
[----:B------:R-:W2:Y:S01]  /*23050*/  LDL.LU R22, [R1+0x98] ;  /* 0x0000980001167983 */ /* 0x000ea20000300800 */
[----:B0-----:R-:W2:Y:S04]  /*23060*/  LDL.LU R23, [R1+0x9c] ;  /* 0x00009c0001177983 */ /* 0x001ea80000300800 */
[----:B--2---:R0:W-:Y:S02]  /*23070*/  STL.64 [R1+0x1608], R22 ;  /* 0x0016081601007387 */ /* 0x0041e40000100a00 */
[----:B0-----:R-:W-:-:S02]  /*23080*/  IMAD.MOV.U32 R22, RZ, RZ, R29 ;  /* 0x000000ffff167224 */ /* 0x001fc400078e001d */
[----:B------:R-:W-:-:S07]  /*23090*/  IMAD.MOV.U32 R23, RZ, RZ, R28 ;  /* 0x000000ffff177224 */ /* 0x000fce00078e001c */
[----:B------:R-:W-:Y:S01]  /*230a0*/  HMMA.16816.F32 R24, R8, R22, R24 ;  /* 0x000000160818723c */ /* 0x000fe20000001818 */
[----:B----4-:R-:W-:Y:S11]  /*230b0*/  STL.64 [R1+0x1600], R20 ;  /* 0x0016001401007387 */ /* 0x010ff60000100a00 */
[----:B------:R-:W-:Y:S11]  /*230c0*/  @!UPT UIADD3 URZ, URZ, URZ, URZ ;  /* 0x0000003f3f3ff290 */ /* 0x000ff6000fffe03f */
        /* <DEDUP_REMOVED lines=15> */
[----:B------:R-:W-:Y:S01]  /*231c0*/  IMAD.MOV.U32 R22, RZ, RZ, R5 ;  /* 0x000000ffff167224 */ /* 0x000fe200078e0005 */
[----:B---3--:R-:W-:Y:S11]  /*231d0*/  HMMA.16816.F32 R12, R8, R18, R24 ;  /* 0x00000012080c723c */ /* 0x008ff60000001818 */
[----:B------:R-:W-:Y:S11]  /*231e0*/  @!UPT UIADD3 URZ, URZ, URZ, URZ ;  /* 0x0000003f3f3ff290 */ /* 0x000ff6000fffe03f */
[----:B------:R-:W-:Y:S01]  /*231f0*/  @!UPT UIADD3 URZ, URZ, URZ, URZ ;  /* 0x0000003f3f3ff290 */ /* 0x000fe2000fffe03f */
[----:B------:R0:W-:Y:S01]  /*23200*/  STL.64 [R1+0x1f0], R12 ;  /* 0x0001f00c01007387 */ /* 0x0001e20000100a00 */
[----:B------:R1:W-:Y:S03]  /*23210*/  STL.64 [R1+0x1f8], R14 ;  /* 0x0001f80e01007387 */ /* 0x0003e60000100a00 */
[----:B0-----:R-:W2:Y:S01]  /*23220*/  LDL.LU R12, [R1+0x1e0] ;  /* 0x0001e000010c7983 */ /* 0x001ea20000300800 */
[----:B------:R-:W2:Y:S02]  /*23230*/  LDL.LU R13, [R1+0x1e4] ;  /* 0x0001e400010d7983 */ /* 0x000ea40000300800 */
[----:B-1----:R-:W2:Y:S02]  /*23240*/  LDL.LU R14, [R1+0x1e8] ;  /* 0x0001e800010e7983 */ /* 0x002ea40000300800 */
[----:B------:R-:W2:Y:S01]  /*23250*/  LDL.LU R15, [R1+0x1ec] ;  /* 0x0001ec00010f7983 */ /* 0x000ea20000300800 */
[----:B------:R-:W2:Y:S01]  /*23260*/  LDL.LU.64 R26, [R1+0x8] ;  /* 0x00000800011a7983 */ /* 0x000ea20000300a00 */
[----:B------:R-:W3:Y:S02]  /*23270*/  LDL.LU R4, [R1+0xf0] ;  /* 0x0000f00001047983 */ /* 0x000ee40000300800 */
[----:B------:R-:W3:Y:S02]  /*23280*/  LDL.LU R5, [R1+0xf4] ;  /* 0x0000f40001057983 */ /* 0x000ee40000300800 */
[----:B------:R-:W3:Y:S01]  /*23290*/  LDL.LU R6, [R1+0xf8] ;  /* 0x0000f80001067983 */ /* 0x000ee20000300800 */
[----:B------:R-:W3:Y:S01]  /*232a0*/  LDL.LU R7, [R1+0xfc] ;  /* 0x0000fc0001077983 */ /* 0x000ee20000300800 */
[----:B------:R0:W-:Y:S02]  /*232b0*/  STL.64 [R1+0x1610], R18 ;  /* 0x0016101201007387 */ /* 0x0001e40000100a00 */
[----:B------:R-:W4:Y:S02]  /*232c0*/  LDL.LU R16, [R1+0xa0] ;  /* 0x0000a00001107983 */ /* 0x000f240000300800 */
[----:B------:R-:W-:-:S02]  /*232d0*/  IMAD.MOV.U32 R17, RZ, RZ, R0 ;  /* 0x000000ffff117224 */ /* 0x000fc400078e0000 */
[----:B------:R-:W2:Y:S01]  /*232e0*/  LDL.LU R0, [R1+0x16b0] ;  /* 0x0016b00001007983 */ /* 0x000ea20000300800 */
[----:B0-----:R-:W-:Y:S02]  /*232f0*/  IMAD.MOV.U32 R18, RZ, RZ, R3 ;  /* 0x000000ffff127224 */ /* 0x001fe400078e0003 */
[----:B------:R-:W-:Y:S01]  /*23300*/  IMAD.MOV.U32 R19, RZ, RZ, R2 ;  /* 0x000000ffff137224 */ /* 0x000fe200078e0002 */
[----:B------:R-:W2:Y:S01]  /*23310*/  LDL.LU R3, [R1+0x16ac] ;  /* 0x0016ac0001037983 */ /* 0x000ea20000300800 */
[----:B------:R-:W2:Y:S03]  /*23320*/  LDL.LU R2, [R1+0x16a8] ;  /* 0x0016a80001027983 */ /* 0x000ea60000300800 */
[----:B------:R-:W-:Y:S04]  /*23330*/  STL.64 [R1+0x1628], R18 ;  /* 0x0016281201007387 */ /* 0x000fe80000100a00 */
[----:B----4-:R0:W-:Y:S04]  /*23340*/  STL.64 [R1+0x1620], R16 ;  /* 0x0016201001007387 */ /* 0x0101e80000100a00 */
[----:B0-----:R-:W4:Y:S01]  /*23350*/  LDL.LU R16, [R1+0xb0] ;  /* 0x0000b00001107983 */ /* 0x001f220000300800 */
[----:B------:R-:W4:Y:S02]  /*23360*/  LDL.LU R17, [R1+0xb4] ;  /* 0x0000b40001117983 */ /* 0x000f240000300800 */
[----:B------:R-:W2:Y:S02]  /*23370*/  LDL.LU R18, [R1+0xb8] ;  /* 0x0000b80001127983 */ /* 0x000ea40000300800 */
[----:B------:R-:W2:Y:S02]  /*23380*/  LDL.LU R19, [R1+0xbc] ;  /* 0x0000bc0001137983 */ /* 0x000ea40000300800 */
[----:B--2---:R-:W-:Y:S01]  /*23390*/  STL.64 [R1+0x1640], R18 ;  /* 0x0016401201007387 */ /* 0x004fe20000100a00 */
[----:B----4-:R0:W-:Y:S03]  /*233a0*/  STL.64 [R1+0x1638], R16 ;  /* 0x0016381001007387 */ /* 0x0101e60000100a00 */
[----:B0-----:R-:W2:Y:S01]  /*233b0*/  LDL.LU R16, [R1+0xc0] ;  /* 0x0000c00001107983 */ /* 0x001ea20000300800 */
[----:B------:R-:W-:-:S02]  /*233c0*/  IMAD.MOV.U32 R18, RZ, RZ, R3 ;  /* 0x000000ffff127224 */ /* 0x000fc400078e0003 */
[----:B------:R-:W-:Y:S02]  /*233d0*/  IMAD.MOV.U32 R19, RZ, RZ, R0 ;  /* 0x000000ffff137224 */ /* 0x000fe400078e0000 */
[----:B------:R-:W-:Y:S02]  /*233e0*/  IMAD.MOV.U32 R17, RZ, RZ, R2 ;  /* 0x000000ffff117224 */ /* 0x000fe400078e0002 */
[----:B------:R-:W4:Y:S01]  /*233f0*/  LDL.LU R2, [R1+0x16a4] ;  /* 0x0016a40001027983 */ /* 0x000f220000300800 */
[----:B------:R-:W3:Y:S02]  /*23400*/  LDL.LU R3, [R1+0x16a0] ;  /* 0x0016a00001037983 */ /* 0x000ee40000300800 */
[----:B------:R-:W3:Y:S02]  /*23410*/  LDL.LU R0, [R1+0x169c] ;  /* 0x00169c0001007983 */ /* 0x000ee40000300800 */
[----:B------:R-:W-:Y:S01]  /*23420*/  STL.64 [R1+0x1658], R18 ;  /* 0x0016581201007387 */ /* 0x000fe20000100a00 */
[----:B------:R-:W-:Y:S01]  /*23430*/  HMMA.16816.F32 R12, R8, R26, R12 ;  /* 0x0000001a080c723c */ /* 0x000fe2000000180c */
[----:B--2---:R0:W-:Y:S04]  /*23440*/  STL.64 [R1+0x1650], R16 ;  /* 0x0016501001007387 */ /* 0x0041e80000100a00 */
[----:B0-----:R-:W2:Y:S01]  /*23450*/  LDL.LU R16, [R1+0xd0] ;  /* 0x0000d00001107983 */ /* 0x001ea20000300800 */
[----:B------:R-:W2:Y:S02]  /*23460*/  LDL.LU R17, [R1+0xd4] ;  /* 0x0000d40001117983 */ /* 0x000ea40000300800 */
[----:B------:R-:W2:Y:S02]  /*23470*/  LDL.LU R18, [R1+0xd8] ;  /* 0x0000d80001127983 */ /* 0x000ea40000300800 */
[----:B------:R-:W2:Y:S02]  /*23480*/  LDL.LU R19, [R1+0xdc] ;  /* 0x0000dc0001137983 */ /* 0x000ea40000300800 */
[----:B--2---:R-:W-:Y:S01]  /*23490*/  STL.64 [R1+0x1670], R18 ;  /* 0x0016701201007387 */ /* 0x004fe20000100a00 */
[----:B------:R0:W-:Y:S03]  /*234a0*/  STL.64 [R1+0x1668], R16 ;  /* 0x0016681001007387 */ /* 0x0001e60000100a00 */
[----:B0-----:R-:W2:Y:S01]  /*234b0*/  LDL.LU R16, [R1+0xe0] ;  /* 0x0000e00001107983 */ /* 0x001ea20000300800 */
[----:B---3--:R-:W-:-:S02]  /*234c0*/  IMAD.MOV.U32 R17, RZ, RZ, R0 ;  /* 0x000000ffff117224 */ /* 0x008fc400078e0000 */
[----:B------:R-:W3:Y:S04]  /*234d0*/  LDL.LU R0, [R1+0x1698] ;  /* 0x0016980001007983 */ /* 0x000ee80000300800 */
[----:B------:R0:W-:Y:S02]  /*234e0*/  STL.64 [R1+0x1e0], R12 ;  /* 0x0001e00c01007387 */ /* 0x0001e40000100a00 */
[----:B----4-:R-:W-:Y:S01]  /*234f0*/  IMAD.MOV.U32 R19, RZ, RZ, R2 ;  /* 0x000000ffff137224 */ /* 0x010fe200078e0002 */
[----:B------:R1:W-:Y:S01]  /*23500*/  STL.64 [R1+0x1e8], R14 ;  /* 0x0001e80e01007387 */ /* 0x0003e20000100a00 */
[----:B------:R-:W-:Y:S02]  /*23510*/  IMAD.MOV.U32 R2, RZ, RZ, R27 ;  /* 0x000000ffff027224 */ /* 0x000fe400078e001b */
[----:B0-----:R-:W-:Y:S01]  /*23520*/  IMAD.MOV.U32 R12, RZ, RZ, R26 ;  /* 0x000000ffff0c7224 */ /* 0x001fe200078e001a */
[----:B-1----:R-:W4:Y:S01]  /*23530*/  LDL.LU.64 R14, [R1+0x1690] ;  /* 0x00169000010e7983 */ /* 0x002f220000300a00 */
[----:B------:R-:W2:Y:S02]  /*23540*/  LDL.LU.64 R26, [R1+0x1688] ;  /* 0x00168800011a7983 */ /* 0x000ea40000300a00 */
[----:B------:R-:W-:Y:S01]  /*23550*/  IMAD.MOV.U32 R18, RZ, RZ, R3 ;  /* 0x000000ffff127224 */ /* 0x000fe200078e0003 */
[----:B--2---:R-:W-:Y:S01]  /*23560*/  HMMA.16816.F32 R8, R8, R26, R4 ;  /* 0x0000001a0808723c */ /* 0x004fe20000001804 */
[----:B------:R-:W2:Y:S01]  /*23570*/  LDL.LU.64 R6, [R1+0x1680] ;  /* 0x0016800001067983 */ /* 0x000ea20000300a00 */
[----:B------:R-:W2:Y:S11]  /*23580*/  LDL.LU.64 R4, [R1+0x1678] ;  /* 0x0016780001047983 */ /* 0x000eb60000300a00 */
[----:B------:R-:W-:Y:S10]  /*23590*/  @!UPT UIADD3 URZ, URZ, URZ, URZ ;  /* 0x0000003f3f3ff290 */ /* 0x000ff4000fffe03f */
[----:B------:R0:W-:Y:S01]  /*235a0*/  STL.64 [R1+0xf0], R8 ;  /* 0x0000f00801007387 */ /* 0x0001e20000100a00 */
[----:B------:R-:W-:Y:S03]  /*235b0*/  STL.64 [R1+0xf8], R10 ;  /* 0x0000f80a01007387 */ /* 0x000fe60000100a00 */
[----:B0-----:R-:W3:Y:S01]  /*235c0*/  LDL.LU.64 R8, [R1+0x878] ;  /* 0x0008780001087983 */ /* 0x001ee20000300a00 */
[----:B------:R0:W-:Y:S03]  /*235d0*/  STL.64 [R1+0x15d0], R26 ;  /* 0x0015d01a01007387 */ /* 0x0001e60000100a00 */
[----:B0-----:R-:W3:Y:S01]  /*235e0*/  LDL.LU.64 R26, [R1+0x880] ;  /* 0x00088000011a7983 */ /* 0x001ee20000300a00 */
[----:B------:R-:W3:Y:S01]  /*235f0*/  LDL.LU.64 R10, [R1+0x888] ;  /* 0x00088800010a7983 */ /* 0x000ee20000300a00 */
        /* <DEDUP_REMOVED lines=29> */
[----:B------:R-:W2:Y:S11]  /*237d0*/  LDL.LU.64 R18, [R1+0x1610] ;  /* 0x0016100001127983 */ /* 0x000eb60000300a00 */
[----:B------:R-:W-:Y:S10]  /*237e0*/  @!UPT UIADD3 URZ, URZ, URZ, URZ ;  /* 0x0000003f3f3ff290 */ /* 0x000ff4000fffe03f */
[----:B------:R-:W-:Y:S01]  /*237f0*/  STL.64 [R1+0xa0], R20 ;  /* 0x0000a01401007387 */ /* 0x000fe20000100a00 */
[----:B------:R0:W-:Y:S03]  /*23800*/  STL.64 [R1+0xa8], R22 ;  /* 0x0000a81601007387 */ /* 0x0001e60000100a00 */
[----:B0-----:R-:W2:Y:S01]  /*23810*/  LDL.LU.64 R22, [R1+0x1608] ;  /* 0x0016080001167983 */ /* 0x001ea20000300a00 */
[----:B------:R-:W2:Y:S02]  /*23820*/  LDL.LU.64 R20, [R1+0x1600] ;  /* 0x0016000001147983 */ /* 0x000ea40000300a00 */
[----:B--2---:R-:W-:Y:S01]  /*23830*/  HMMA.16816.F32 R16, R4, R18, R20 ;  /* 0x000000120410723c */ /* 0x004fe20000001814 */
[----:B------:R-:W2:Y:S11]  /*23840*/  LDL.LU R23, [R1+0x15f8] ;  /* 0x0015f80001177983 */ /* 0x000eb60000300800 */
[----:B------:R-:W-:Y:S11]  /*23850*/  @!UPT UIADD3 URZ, URZ, URZ, URZ ;  /* 0x0000003f3f3ff290 */ /* 0x000ff6000fffe03f */
[----:B------:R0:W-:Y:S01]  /*23860*/  STL.64 [R1+0x90], R16 ;  /* 0x0000901001007387 */ /* 0x0001e20000100a00 */
[----:B------:R-:W-:Y:S03]  /*23870*/  STL.64 [R1+0x98], R18 ;  /* 0x0000981201007387 */ /* 0x000fe60000100a00 */
[----:B0-----:R-:W2:Y:S01]  /*23880*/  LDL.LU.64 R16, [R1+0x15f0] ;  /* 0x0015f00001107983 */ /* 0x001ea20000300a00 */
[----:B------:R-:W2:Y:S02]  /*23890*/  LDL.LU R29, [R1+0xbf4] ;  /* 0x000bf400011d7983 */ /* 0x000ea40000300800 */
[----:B------:R-:W2:Y:S02]  /*238a0*/  LDL.LU R28, [R1+0x1250] ;  /* 0x00125000011c7983 */ /* 0x000ea40000300800 */
[----:B------:R-:W-:-:S04]  /*238b0*/  IMAD.MOV.U32 R3, RZ, RZ, c[0x0][0x188] ;  /* 0x00006200ff037624 */ /* 0x000fc800078e00ff */
[----:B------:R-:W-:-:S04]  /*238c0*/  IMAD.SHL.U32 R3, R3, 0x20, RZ ;  /* 0x0000002003037824 */ /* 0x000fc800078e00ff */
[----:B------:R-:W-:Y:S01]  /*238d0*/  IMAD.SHL.U32 R3, R3, 0x2, RZ ;  /* 0x0000000203037824 */ /* 0x000fe200078e00ff */
[----:B--2---:R0:W-:Y:S04]  /*238e0*/  STL.64 [R1+0x15c8], R28 ;  /* 0x0015c81c01007387 */ /* 0x0041e80000100a00 */
[----:B0-----:R-:W2:Y:S01]  /*238f0*/  LDL.LU.64 R28, [R1+0x890] ;  /* 0x00089000011c7983 */ /* 0x001ea20000300a00 */
[----:B------:R-:W2:Y:S02]  /*23900*/  LDL.LU R25, [R1+0x1248] ;  /* 0x0012480001197983 */ /* 0x000ea40000300800 */
[----:B------:R-:W2:Y:S01]  /*23910*/  LDL.LU R24, [R1+0x1240] ;  /* 0x0012400001187983 */ /* 0x000ea20000300800 */
[----:B----4-:R-:W-:Y:S01]  /*23920*/  IADD3 R18, P0, R14, R3, RZ ;  /* 0x000000030e127210 */ /* 0x010fe20007f1e0ff */
[----:B---3--:R0:W-:Y:S04]  /*23930*/  STL.64 [R1+0x15e0], R26 ;  /* 0x0015e01a01007387 */ /* 0x0081e80000100a00 */
[----:B------:R-:W-:-:S02]  /*23940*/  IMAD.X R15, R15, 0x1, R0, P0 ;  /* 0x000000010f0f7824 */ /* 0x000fc400000e0600 */
[----:B0-----:R-:W-:Y:S02]  /*23950*/  IMAD.MOV.U32 R27, RZ, RZ, R2 ;  /* 0x000000ffff1b7224 */ /* 0x001fe400078e0002 */
[----:B------:R-:W-:Y:S01]  /*23960*/  IMAD.MOV.U32 R26, RZ, RZ, R12 ;  /* 0x000000ffff1a7224 */ /* 0x000fe200078e000c */
[----:B--2---:R0:W-:Y:S04]  /*23970*/  STL.64 [R1+0x15d8], R24 ;  /* 0x0015d81801007387 */ /* 0x0041e80000100a00 */
[----:B0-----:R-:W2:Y:S01]  /*23980*/  LDL.LU.64 R24, [R1+0x870] ;  /* 0x0008700001187983 */ /* 0x001ea20000300a00 */
[----:B------:R-:W3:Y:S02]  /*23990*/  LDL.LU R2, [R1+0x1238] ;  /* 0x0012380001027983 */ /* 0x000ee40000300800 */
[----:B------:R0:W-:Y:S02]  /*239a0*/  STL [R1+0x15e8], R15 ;  /* 0x0015e80f01007387 */ /* 0x0001e40000100800 */
[----:B------:R-:W4:Y:S01]  /*239b0*/  LDL.LU R12, [R1+0x80] ;  /* 0x00008000010c7983 */ /* 0x000f220000300800 */
[----:B------:R-:W4:Y:S01]  /*239c0*/  LDL.LU R13, [R1+0x84] ;  /* 0x00008400010d7983 */ /* 0x000f220000300800 */
[----:B------:R-:W4:Y:S03]  /*239d0*/  LDL.LU R14, [R1+0x88] ;  /* 0x00008800010e7983 */ /* 0x000f260000300800 */
[----:B0-----:R-:W4:Y:S01]  /*239e0*/  LDL.LU R15, [R1+0x8c] ;  /* 0x00008c00010f7983 */ /* 0x001f220000300800 */
[----:B------:R-:W-:-:S05]  /*239f0*/  IADD3 R19, P1, R16, R3, RZ ;  /* 0x0000000310137210 */ /* 0x000fca0007f3e0ff */
[----:B------:R-:W-:Y:S01]  /*23a00*/  IMAD.X R16, R17, 0x1, R0, P1 ;  /* 0x0000000111107824 */ /* 0x000fe200008e0600 */
[----:B------:R-:W-:Y:S01]  /*23a10*/  STL.64 [R1+0x15c0], R18 ;  /* 0x0015c01201007387 */ /* 0x000fe20000100a00 */
[----:B--2---:R-:W-:-:S05]  /*23a20*/  IADD3 R20, P2, R24, R3, RZ ;  /* 0x0000000318147210 */ /* 0x004fca0007f5e0ff */
[----:B------:R-:W-:Y:S02]  /*23a30*/  IMAD.X R17, R25, 0x1, R0, P2 ;  /* 0x0000000119117824 */ /* 0x000fe400010e0600 */
[----:B----4-:R-:W-:Y:S03]  /*23a40*/  HMMA.16816.F32 R24, R4, R26, R12 ;  /* 0x0000001a0418723c */ /* 0x010fe6000000180c */
[----:B------:R0:W-:Y:S04]  /*23a50*/  STL.64 [R1+0x15b8], R16 ;  /* 0x0015b81001007387 */ /* 0x0001e80000100a00 */
[----:B0-----:R-:W2:Y:S01]  /*23a60*/  LDL.LU R16, [R1+0x70] ;  /* 0x0000700001107983 */ /* 0x001ea20000300800 */
[----:B------:R-:W2:Y:S02]  /*23a70*/  LDL.LU R17, [R1+0x74] ;  /* 0x0000740001117983 */ /* 0x000ea40000300800 */
[----:B------:R-:W2:Y:S02]  /*23a80*/  LDL.LU R18, [R1+0x78] ;  /* 0x0000780001127983 */ /* 0x000ea40000300800 */
[----:B------:R-:W2:Y:S01]  /*23a90*/  LDL.LU R19, [R1+0x7c] ;  /* 0x00007c0001137983 */ /* 0x000ea20000300800 */
[----:B------:R-:W4:Y:S10]  /*23aa0*/  LDL.LU R15, [R1+0x15e8] ;  /* 0x0015e800010f7983 */ /* 0x000f340000300800 */
[----:B------:R-:W-:Y:S01]  /*23ab0*/  STL.64 [R1+0x80], R24 ;  /* 0x0000801801007387 */ /* 0x000fe20000100a00 */
[----:B------:R0:W-:Y:S03]  /*23ac0*/  STL.64 [R1+0x88], R26 ;  /* 0x0000881a01007387 */ /* 0x0001e60000100a00 */
[----:B0-----:R-:W2:Y:S01]  /*23ad0*/  LDL.LU.64 R26, [R1+0x15e0] ;  /* 0x0015e000011a7983 */ /* 0x001ea20000300a00 */
[----:B------:R-:W-:-:S02]  /*23ae0*/  IADD3 R21, P0, R8, R3, RZ ;  /* 0x0000000308157210 */ /* 0x000fc40007f1e0ff */
[-C--:B------:R-:W-:Y:S01]  /*23af0*/  IADD3 R14, P2, R28, R3.reuse, RZ ;  /* 0x000000031c0e7210 */ /* 0x080fe20007f5e0ff */
[----:B------:R-:W3:Y:S02]  /*23b00*/  LDL.LU.64 R24, [R1+0x15d8] ;  /* 0x0015d80001187983 */ /* 0x000ee40000300a00 */
[----:B------:R-:W-:Y:S01]  /*23b10*/  IMAD.X R8, R9, 0x1, R0, P0 ;  /* 0x0000000109087824 */ /* 0x000fe200000e0600 */
[----:B------:R-:W-:-:S05]  /*23b20*/  IADD3 R13, P0, R10, R3, RZ ;  /* 0x000000030a0d7210 */ /* 0x000fca0007f1e0ff */
[----:B------:R-:W-:Y:S01]  /*23b30*/  STL [R1+0x150c], R13 ;  /* 0x00150c0d01007387 */ /* 0x000fe20000100800 */
[----:B------:R-:W-:Y:S01]  /*23b40*/  STL [R1+0x1510], R14 ;  /* 0x0015100e01007387 */ /* 0x000fe20000100800 */
[----:B--2---:R-:W-:-:S05]  /*23b50*/  IADD3 R12, P1, R26, R3, RZ ;  /* 0x000000031a0c7210 */ /* 0x004fca0007f3e0ff */
[--C-:B------:R-:W-:Y:S02]  /*23b60*/  IMAD.X R9, R27, 0x1, R0.reuse, P1 ;  /* 0x000000011b097824 */ /* 0x100fe400008e0600 */
[----:B------:R-:W2:Y:S01]  /*23b70*/  LDL.LU.64 R26, [R1+0x15d0] ;  /* 0x0015d000011a7983 */ /* 0x000ea20000300a00 */
[--C-:B------:R-:W-:Y:S01]  /*23b80*/  IMAD.X R10, R11, 0x1, R0.reuse, P0 ;  /* 0x000000010b0a7824 */ /* 0x100fe200000e0600 */
[----:B------:R-:W-:Y:S01]  /*23b90*/  IADD3 R23, R23, 0x1, RZ ;  /* 0x0000000117177810 */ /* 0x000fe20007ffe0ff */
[----:B------:R-:W-:-:S03]  /*23ba0*/  IMAD.X R11, R29, 0x1, R0, P2 ;  /* 0x000000011d0b7824 */ /* 0x000fc600010e0600 */
[----:B------:R-:W-:Y:S01]  /*23bb0*/  STL [R1+0x1514], R10 ;  /* 0x0015140a01007387 */ /* 0x000fe20000100800 */
[----:B------:R-:W3:Y:S02]  /*23bc0*/  LDL.LU.64 R28, [R1+0x15c8] ;  /* 0x0015c800011c7983 */ /* 0x000ee40000300a00 */
[----:B------:R-:W-:Y:S02]  /*23bd0*/  STL [R1+0xbe8], R23 ;  /* 0x000be81701007387 */ /* 0x000fe40000100800 */
[----:B------:R-:W-:Y:S01]  /*23be0*/  STL [R1+0x15b4], R0 ;  /* 0x0015b40001007387 */ /* 0x000fe20000100800 */
[----:B------:R-:W-:Y:S01]  /*23bf0*/  STL [R1+0x1518], R11 ;  /* 0x0015180b01007387 */ /* 0x000fe20000100800 */
[----:B--2---:R-:W-:Y:S11]  /*23c00*/  HMMA.16816.F32 R16, R4, R26, R16 ;  /* 0x0000001a0410723c */ /* 0x004ff60000001810 */
[----:B------:R-:W-:Y:S11]  /*23c10*/  @!UPT UIADD3 URZ, URZ, URZ, URZ ;  /* 0x0000003f3f3ff290 */ /* 0x000ff6000fffe03f */
[----:B------:R-:W-:Y:S01]  /*23c20*/  @!UPT UIADD3 URZ, URZ, URZ, URZ ;  /* 0x0000003f3f3ff290 */ /* 0x000fe2000fffe03f */
[----:B------:R-:W-:Y:S01]  /*23c30*/  STL.64 [R1+0x70], R16 ;  /* 0x0000701001007387 */ /* 0x000fe20000100a00 */
[----:B------:R-:W-:Y:S02]  /*23c40*/  IMAD.MOV.U32 R5, RZ, RZ, R18 ;  /* 0x000000ffff057224 */ /* 0x000fe400078e0012 */
[----:B------:R0:W-:Y:S02]  /*23c50*/  STL.64 [R1+0x78], R18 ;  /* 0x0000781201007387 */ /* 0x0001e40000100a00 */
[----:B------:R-:W-:Y:S02]  /*23c60*/  IMAD.MOV.U32 R4, RZ, RZ, R19 ;  /* 0x000000ffff047224 */ /* 0x000fe400078e0013 */
[----:B0-----:R-:W2:Y:S01]  /*23c70*/  LDL.LU.64 R18, [R1+0x15c0] ;  /* 0x0015c00001127983 */ /* 0x001ea20000300a00 */
[----:B------:R-:W2:Y:S02]  /*23c80*/  LDL.LU.64 R16, [R1+0x15b8] ;  /* 0x0015b80001107983 */ /* 0x000ea40000300a00 */
[----:B------:R0:W-:Y:S02]  /*23c90*/  STL [R1+0x1520], R4 ;  /* 0x0015200401007387 */ /* 0x0001e40000100800 */
[----:B------:R1:W-:Y:S02]  /*23ca0*/  STL [R1+0x151c], R5 ;  /* 0x00151c0501007387 */ /* 0x0003e40000100800 */
[----:B----4-:R-:W-:-:S02]  /*23cb0*/  IMAD.MOV.U32 R7, RZ, RZ, R15 ;  /* 0x000000ffff077224 */ /* 0x010fc400078e000f */
[----:B------:R-:W-:Y:S01]  /*23cc0*/  IMAD.MOV.U32 R10, RZ, RZ, R20 ;  /* 0x000000ffff0a7224 */ /* 0x000fe200078e0014 */
[-C--:B---3--:R-:W-:Y:S02]  /*23cd0*/  IADD3 R29, P5, R29, R3.reuse, RZ ;  /* 0x000000031d1d7210 */ /* 0x088fe40007fbe0ff */
[-C--:B------:R-:W-:Y:S02]  /*23ce0*/  IADD3 R28, P2, R28, R3.reuse, RZ ;  /* 0x000000031c1c7210 */ /* 0x080fe40007f5e0ff */
[----:B------:R-:W-:Y:S01]  /*23cf0*/  IADD3 R25, P1, R25, R3, RZ ;  /* 0x0000000319197210 */ /* 0x000fe20007f3e0ff */
[----:B--2---:R-:W-:Y:S02]  /*23d00*/  IMAD.MOV.U32 R6, RZ, RZ, R18 ;  /* 0x000000ffff067224 */ /* 0x004fe400078e0012 */
[----:B0-----:R-:W-:Y:S02]  /*23d10*/  IMAD.MOV.U32 R4, RZ, RZ, R19 ;  /* 0x000000ffff047224 */ /* 0x001fe400078e0013 */
[----:B-1----:R-:W-:-:S02]  /*23d20*/  IMAD.MOV.U32 R5, RZ, RZ, R16 ;  /* 0x000000ffff057224 */ /* 0x002fc400078e0010 */
[----:B------:R-:W-:Y:S01]  /*23d30*/  IMAD.MOV.U32 R11, RZ, RZ, R17 ;  /* 0x000000ffff0b7224 */ /* 0x000fe200078e0011 */
[----:B------:R0:W-:Y:S02]  /*23d40*/  STL.64 [R1+0x898], R6 ;  /* 0x0008980601007387 */ /* 0x0001e40000100a00 */
[----:B------:R1:W-:Y:S02]  /*23d50*/  STL.64 [R1+0x8b0], R4 ;  /* 0x0008b00401007387 */ /* 0x0003e40000100a00 */
[----:B------:R-:W-:Y:S02]  /*23d60*/  STL.64 [R1+0x870], R10 ;  /* 0x0008700a01007387 */ /* 0x000fe40000100a00 */
[----:B0-----:R-:W-:Y:S02]  /*23d70*/  IMAD.MOV.U32 R6, RZ, RZ, R21 ;  /* 0x000000ffff067224 */ /* 0x001fe400078e0015 */
[----:B------:R-:W-:Y:S02]  /*23d80*/  IMAD.MOV.U32 R7, RZ, RZ, R8 ;  /* 0x000000ffff077224 */ /* 0x000fe400078e0008 */
[----:B-1----:R-:W-:-:S02]  /*23d90*/  IMAD.MOV.U32 R4, RZ, RZ, R12 ;  /* 0x000000ffff047224 */ /* 0x002fc400078e000c */
[----:B------:R-:W-:Y:S01]  /*23da0*/  IMAD.MOV.U32 R5, RZ, RZ, R9 ;  /* 0x000000ffff057224 */ /* 0x000fe200078e0009 */
[----:B------:R-:W-:Y:S04]  /*23db0*/  STL.64 [R1+0x878], R6 ;  /* 0x0008780601007387 */ /* 0x000fe80000100a00 */
[----:B------:R-:W-:Y:S02]  /*23dc0*/  STL.64 [R1+0x880], R4 ;  /* 0x0008800401007387 */ /* 0x000fe40000100a00 */
[----:B------:R-:W-:Y:S02]  /*23dd0*/  STL [R1+0xbf4], R29 ;  /* 0x000bf41d01007387 */ /* 0x000fe40000100800 */
[----:B------:R-:W2:Y:S01]  /*23de0*/  LDL.LU R0, [R1+0x1230] ;  /* 0x0012300001007983 */ /* 0x000ea20000300800 */
[----:B------:R-:W-:Y:S01]  /*23df0*/  STL [R1+0x1250], R28 ;  /* 0x0012501c01007387 */ /* 0x000fe20000100800 */
[----:B------:R-:W-:Y:S02]  /*23e00*/  STL [R1+0x1248], R25 ;  /* 0x0012481901007387 */ /* 0x000fe40000100800 */
[----:B------:R-:W3:Y:S01]  /*23e10*/  LDL.LU R12, [R1+0x1220] ;  /* 0x00122000010c7983 */ /* 0x000ee20000300800 */
[----:B------:R-:W-:-:S02]  /*23e20*/  IADD3 R24, P4, R24, R3, RZ ;  /* 0x0000000318187210 */ /* 0x000fc40007f9e0ff */
[----:B------:R-:W-:Y:S01]  /*23e30*/  IADD3 R2, P3, R2, R3, RZ ;  /* 0x0000000302027210 */ /* 0x000fe20007f7e0ff */
[----:B------:R-:W-:Y:S02]  /*23e40*/  IMAD.MOV.U32 R22, RZ, RZ, 0x1f ;  /* 0x0000001fff167424 */ /* 0x000fe400078e00ff */
[----:B------:R-:W-:Y:S03]  /*23e50*/  STL [R1+0x1240], R24 ;  /* 0x0012401801007387 */ /* 0x000fe60000100800 */
[----:B------:R-:W-:-:S04]  /*23e60*/  IADD3 R13, R22, c[0x0][0x180], RZ ;  /* 0x00006000160d7a10 */ /* 0x000fc80007ffe0ff */
[----:B------:R-:W-:-:S04]  /*23e70*/  SHF.R.S32.HI R22, RZ, 0x1f, R13 ;  /* 0x0000001fff167819 */ /* 0x000fc8000001140d */
[----:B------:R-:W-:-:S04]  /*23e80*/  LEA.HI R22, R22, R13, RZ, 0x5 ;  /* 0x0000000d16167211 */ /* 0x000fc800078f28ff */
[----:B------:R-:W-:-:S04]  /*23e90*/  SHF.R.S32.HI R22, RZ, 0x5, R22 ;  /* 0x00000005ff167819 */ /* 0x000fc80000011416 */
[----:B------:R-:W-:Y:S01]  /*23ea0*/  ISETP.NE.U32.AND P0, PT, R23, R22, PT ;  /* 0x000000161700720c */ /* 0x000fe20003f05070 */
[----:B---3--:R0:W-:Y:S04]  /*23eb0*/  STL [R1+0x15b0], R12 ;  /* 0x0015b00c01007387 */ /* 0x0081e80000100800 */
[----:B0-----:R-:W3:Y:S01]  /*23ec0*/  LDL.LU R12, [R1+0x1228] ;  /* 0x00122800010c7983 */ /* 0x001ee20000300800 */
[----:B------:R0:W-:Y:S02]  /*23ed0*/  STL [R1+0x1238], R2 ;  /* 0x0012380201007387 */ /* 0x0001e40000100800 */
        /* <DEDUP_REMOVED lines=22> */
[----:B--2---:R-:W-:Y:S01]  /*24040*/  IADD3 R0, P6, R0, R3, RZ ;  /* 0x0000000300007210 */ /* 0x004fe20007fde0ff */
[----:B------:R-:W2:Y:S01]  /*24050*/  LDL.LU R28, [R1+0x11ec] ;  /* 0x0011ec00011c7983 */ /* 0x000ea20000300800 */
[----:B------:R-:W2:Y:S02]  /*24060*/  LDL.LU R25, [R1+0x11c0] ;  /* 0x0011c00001197983 */ /* 0x000ea40000300800 */
[----:B------:R-:W2:Y:S02]  /*24070*/  LDL.LU R24, [R1+0x11e4] ;  /* 0x0011e40001187983 */ /* 0x000ea40000300800 */
[----:B0-----:R-:W2:Y:S01]  /*24080*/  LDL.LU R2, [R1+0x11b8] ;  /* 0x0011b80001027983 */ /* 0x001ea20000300800 */
[----:B------:R0:W-:Y:S04]  /*24090*/  STL [R1+0x1230], R0 ;  /* 0x0012300001007387 */ /* 0x0001e80000100800 */
[----:B0-----:R-:W2:Y:S01]  /*240a0*/  LDL.LU R0, [R1+0x15b4] ;  /* 0x0015b40001007983 */ /* 0x001ea20000300800 */
[----:B------:R-:W2:Y:S02]  /*240b0*/  LDL.LU R3, [R1+0xbf0] ;  /* 0x000bf00001037983 */ /* 0x000ea40000300800 */
[----:B--2---:R-:W-:-:S05]  /*240c0*/  IMAD.X R3, R3, 0x1, R0, P5 ;  /* 0x0000000103037824 */ /* 0x004fca00028e0600 */
[----:B------:R0:W-:Y:S02]  /*240d0*/  STL [R1+0xbf0], R3 ;  /* 0x000bf00301007387 */ /* 0x0001e40000100800 */
[----:B0-----:R-:W-:-:S04]  /*240e0*/  IMAD.MOV.U32 R3, RZ, RZ, c[0x0][0x188] ;  /* 0x00006200ff037624 */ /* 0x001fc800078e00ff */
[----:B------:R-:W-:-:S04]  /*240f0*/  IMAD.SHL.U32 R3, R3, 0x20, RZ ;  /* 0x0000002003037824 */ /* 0x000fc800078e00ff */
[----:B------:R-:W-:-:S05]  /*24100*/  IMAD.SHL.U32 R3, R3, 0x2, RZ ;  /* 0x0000000203037824 */ /* 0x000fca00078e00ff */
[----:B---3--:R-:W-:-:S05]  /*24110*/  IADD3 R12, P5, R12, R3, RZ ;  /* 0x000000030c0c7210 */ /* 0x008fca0007fbe0ff */
[----:B------:R0:W-:Y:S04]  /*24120*/  STL [R1+0x1228], R12 ;  /* 0x0012280c01007387 */ /* 0x0001e80000100800 */
[----:B0-----:R-:W2:Y:S01]  /*24130*/  LDL.LU R12, [R1+0x15b0] ;  /* 0x0015b000010c7983 */ /* 0x001ea20000300800 */
[----:B------:R-:W3:Y:S02]  /*24140*/  LDL.LU R3, [R1+0x124c] ;  /* 0x00124c0001037983 */ /* 0x000ee40000300800 */
[--C-:B----4-:R-:W-:Y:S02]  /*24150*/  IMAD.X R9, R9, 0x1, R0.reuse, P1 ;  /* 0x0000000109097824 */ /* 0x110fe400008e0600 */
[--C-:B------:R-:W-:Y:S02]  /*24160*/  IMAD.X R8, R8, 0x1, R0.reuse, P4 ;  /* 0x0000000108087824 */ /* 0x100fe400020e0600 */
[----:B------:R-:W-:-:S02]  /*24170*/  IMAD.X R17, R17, 0x1, R0, P3 ;  /* 0x0000000111117824 */ /* 0x000fc400018e0600 */
[--C-:B------:R-:W-:Y:S02]  /*24180*/  IMAD.X R16, R16, 0x1, R0.reuse, P6 ;  /* 0x0000000110107824 */ /* 0x100fe400030e0600 */
[--C-:B------:R-:W-:Y:S02]  /*24190*/  IMAD.X R15, R15, 0x1, R0.reuse, P5 ;  /* 0x000000010f0f7824 */ /* 0x100fe400028e0600 */
[----:B---3--:R-:W-:-:S05]  /*241a0*/  IMAD.X R3, R3, 0x1, R0, P2 ;  /* 0x0000000103037824 */ /* 0x008fca00010e0600 */
[----:B------:R0:W-:Y:S02]  /*241b0*/  STL [R1+0x124c], R3 ;  /* 0x00124c0301007387 */ /* 0x0001e40000100800 */
[----:B0-----:R-:W-:-:S04]  /*241c0*/  IMAD.MOV.U32 R3, RZ, RZ, c[0x0][0x188] ;  /* 0x00006200ff037624 */ /* 0x001fc800078e00ff */
[----:B------:R-:W-:-:S04]  /*241d0*/  IMAD.SHL.U32 R3, R3, 0x20, RZ ;  /* 0x0000002003037824 */ /* 0x000fc800078e00ff */
[----:B------:R-:W-:-:S05]  /*241e0*/  IMAD.SHL.U32 R3, R3, 0x2, RZ ;  /* 0x0000000203037824 */ /* 0x000fca00078e00ff */
[-C--:B--2---:R-:W-:Y:S02]  /*241f0*/  IADD3 R12, P2, R12, R3.reuse, RZ ;  /* 0x000000030c0c7210 */ /* 0x084fe40007f5e0ff */
[-C--:B------:R-:W-:Y:S02]  /*24200*/  IADD3 R21, P1, R21, R3.reuse, RZ ;  /* 0x0000000315157210 */ /* 0x080fe40007f3e0ff */
[-C--:B------:R-:W-:Y:S02]  /*24210*/  IADD3 R20, P4, R20, R3.reuse, RZ ;  /* 0x0000000314147210 */ /* 0x080fe40007f9e0ff */
[-C--:B------:R-:W-:Y:S01]  /*24220*/  IADD3 R19, P3, R19, R3.reuse, RZ ;  /* 0x0000000313137210 */ /* 0x080fe20007f7e0ff */
[----:B------:R0:W-:Y:S01]  /*24230*/  STL [R1+0x1220], R12 ;  /* 0x0012200c01007387 */ /* 0x0001e20000100800 */
[----:B------:R-:W-:Y:S02]  /*24240*/  STL [R1+0x1244], R9 ;  /* 0x0012440901007387 */ /* 0x000fe40000100800 */
[----:B------:R-:W-:Y:S02]  /*24250*/  STL [R1+0x1218], R21 ;  /* 0x0012181501007387 */ /* 0x000fe40000100800 */
[----:B------:R-:W-:Y:S01]  /*24260*/  STL [R1+0x123c], R8 ;  /* 0x00123c0801007387 */ /* 0x000fe20000100800 */
[-C--:B------:R-:W-:Y:S01]  /*24270*/  IADD3 R18, P6, R18, R3.reuse, RZ ;  /* 0x0000000312127210 */ /* 0x080fe20007fde0ff */
[----:B------:R-:W-:Y:S01]  /*24280*/  STL [R1+0x1210], R20 ;  /* 0x0012101401007387 */ /* 0x000fe20000100800 */
[----:B------:R-:W-:Y:S01]  /*24290*/  STL [R1+0x1234], R17 ;  /* 0x0012341101007387 */ /* 0x000fe20000100800 */
[-C--:B------:R-:W-:Y:S01]  /*242a0*/  IADD3 R5, P5, R5, R3.reuse, RZ ;  /* 0x0000000305057210 */ /* 0x080fe20007fbe0ff */
[----:B------:R-:W-:Y:S02]  /*242b0*/  STL [R1+0x1208], R19 ;  /* 0x0012081301007387 */ /* 0x000fe40000100800 */
[--C-:B------:R-:W-:Y:S01]  /*242c0*/  IMAD.X R4, R4, 0x1, R0.reuse, P2 ;  /* 0x0000000104047824 */ /* 0x100fe200010e0600 */
        /* <DEDUP_REMOVED lines=25> */
[----:B------:R-:W-:Y:S01]  /*24460*/  STL [R1+0x11d0], R22 ;  /* 0x0011d01601007387 */ /* 0x000fe20000100800 */
[-C--:B------:R-:W-:Y:S01]  /*24470*/  IADD3 R25, P2, R25, R3.reuse, RZ ;  /* 0x0000000319197210 */ /* 0x080fe20007f5e0ff */
[----:B------:R-:W-:Y:S02]  /*24480*/  STL [R1+0x11f4], R23 ;  /* 0x0011f41701007387 */ /* 0x000fe40000100800 */
[--C-:B------:R-:W-:Y:S01]  /*24490*/  IMAD.X R24, R24, 0x1, R0.reuse, P1 ;  /* 0x0000000118187824 */ /* 0x100fe200008e0600 */
[----:B------:R-:W-:Y:S01]  /*244a0*/  STL [R1+0x11c8], R29 ;  /* 0x0011c81d01007387 */ /* 0x000fe20000100800 */
[----:B------:R-:W-:Y:S01]  /*244b0*/  IADD3 R2, P1, R2, R3, RZ ;  /* 0x0000000302027210 */ /* 0x000fe20007f3e0ff */
[----:B------:R-:W-:Y:S02]  /*244c0*/  STL [R1+0x11ec], R28 ;  /* 0x0011ec1c01007387 */ /* 0x000fe40000100800 */
[----:B------:R-:W2:Y:S01]  /*244d0*/  LDL.LU R3, [R1+0x11dc] ;  /* 0x0011dc0001037983 */ /* 0x000ea20000300800 */
[----:B------:R-:W-:Y:S01]  /*244e0*/  STL [R1+0x11c0], R25 ;  /* 0x0011c01901007387 */ /* 0x000fe20000100800 */
[----:B0-----:R-:W3:Y:S02]  /*244f0*/  LDL.LU R12, [R1+0x11cc] ;  /* 0x0011cc00010c7983 */ /* 0x001ee40000300800 */
[----:B------:R-:W-:Y:S01]  /*24500*/  STL [R1+0x11e4], R24 ;  /* 0x0011e41801007387 */ /* 0x000fe20000100800 */
[----:B---3--:R0:W-:Y:S01]  /*24510*/  STL [R1+0x15a8], R12 ;  /* 0x0015a80c01007387 */ /* 0x0081e20000100800 */
[----:B------:R-:W-:Y:S03]  /*24520*/  STL [R1+0x11b8], R2 ;  /* 0x0011b80201007387 */ /* 0x000fe60000100800 */
[----:B0-----:R-:W3:Y:S01]  /*24530*/  LDL.LU R12, [R1+0x11a8] ;  /* 0x0011a800010c7983 */ /* 0x001ee20000300800 */
[----:B--2---:R-:W-:-:S03]  /*24540*/  IMAD.X R3, R3, 0x1, R0, P4 ;  /* 0x0000000103037824 */ /* 0x004fc600020e0600 */
[----:B---3--:R0:W-:Y:S04]  /*24550*/  STL [R1+0x15ac], R12 ;  /* 0x0015ac0c01007387 */ /* 0x0081e80000100800 */
        /* <DEDUP_REMOVED lines=27> */
[----:B------:R0:W-:Y:S02]  /*24710*/  STL [R1+0x11dc], R3 ;  /* 0x0011dc0301007387 */ /* 0x0001e40000100800 */
[----:B0-----:R-:W-:-:S04]  /*24720*/  IMAD.MOV.U32 R3, RZ, RZ, c[0x0][0x188] ;  /* 0x00006200ff037624 */ /* 0x001fc800078e00ff */
[----:B------:R-:W-:-:S04]  /*24730*/  IMAD.SHL.U32 R3, R3, 0x20, RZ ;  /* 0x0000002003037824 */ /* 0x000fc800078e00ff */
[----:B------:R-:W-:-:S05]  /*24740*/  IMAD.SHL.U32 R3, R3, 0x2, RZ ;  /* 0x0000000203037824 */ /* 0x000fca00078e00ff */
[----:B--2---:R-:W-:-:S05]  /*24750*/  IADD3 R12, P4, R12, R3, RZ ;  /* 0x000000030c0c7210 */ /* 0x004fca0007f9e0ff */
        /* <DEDUP_REMOVED lines=8> */
[----:B------:R-:W-:-:S05]  /*247e0*/  IADD3 R12, P3, R12, R3, RZ ;  /* 0x000000030c0c7210 */ /* 0x000fca0007f7e0ff */
[----:B------:R0:W-:Y:S04]  /*247f0*/  STL [R1+0x11a8], R12 ;  /* 0x0011a80c01007387 */ /* 0x0001e80000100800 */
[----:B0-----:R-:W2:Y:S01]  /*24800*/  LDL.LU R12, [R1+0x15a8] ;  /* 0x0015a800010c7983 */ /* 0x001ea20000300800 */
[--C-:B----4-:R-:W-:Y:S01]  /*24810*/  IMAD.X R21, R21, 0x1, R0.reuse, P5 ;  /* 0x0000000115157824 */ /* 0x110fe200028e0600 */
[-C--:B---3--:R-:W-:Y:S01]  /*24820*/  IADD3 R8, P5, R8, R3.reuse, RZ ;  /* 0x0000000308087210 */ /* 0x088fe20007fbe0ff */
[--C-:B------:R-:W-:Y:S01]  /*24830*/  IMAD.X R20, R20, 0x1, R0.reuse, P2 ;  /* 0x0000000114147824 */ /* 0x100fe200010e0600 */
[-C--:B------:R-:W-:Y:S01]  /*24840*/  IADD3 R17, P2, R17, R3.reuse, RZ ;  /* 0x0000000311117210 */ /* 0x080fe20007f5e0ff */
        /* <DEDUP_REMOVED lines=15> */
[----:B------:R-:W-:Y:S01]  /*24940*/  IADD3 R28, P3, R28, R3, RZ ;  /* 0x000000031c1c7210 */ /* 0x000fe20007f7e0ff */
[----:B------:R-:W-:-:S02]  /*24950*/  IMAD.X R2, R2, 0x1, R0, P5 ;  /* 0x0000000102027824 */ /* 0x000fc400028e0600 */
[----:B--2---:R-:W-:Y:S01]  /*24960*/  IMAD.X R12, R12, 0x1, R0, P6 ;  /* 0x000000010c0c7824 */ /* 0x004fe200030e0600 */
[----:B------:R-:W-:-:S04]  /*24970*/  IADD3 R9, P6, R9, R3, RZ ;  /* 0x0000000309097210 */ /* 0x000fc80007fde0ff */
[----:B------:R-:W-:Y:S01]  /*24980*/  STL [R1+0x11cc], R12 ;  /* 0x0011cc0c01007387 */ /* 0x000fe20000100800 */
[----:B------:R-:W-:Y:S02]  /*24990*/  STL [R1+0x11a0], R9 ;  /* 0x0011a00901007387 */ /* 0x000fe40000100800 */
[----:B------:R-:W-:Y:S02]  /*249a0*/  STL [R1+0x11c4], R21 ;  /* 0x0011c41501007387 */ /* 0x000fe40000100800 */
[----:B------:R-:W-:Y:S01]  /*249b0*/  STL [R1+0x1198], R8 ;  /* 0x0011980801007387 */ /* 0x000fe20000100800 */
[----:B------:R-:W-:Y:S01]  /*249c0*/  STL [R1+0x11bc], R20 ;  /* 0x0011bc1401007387 */ /* 0x000fe20000100800 */
[----:B------:R-:W-:Y:S02]  /*249d0*/  STL [R1+0x1190], R17 ;  /* 0x0011901101007387 */ /* 0x000fe40000100800 */
[----:B------:R-:W-:Y:S02]  /*249e0*/  STL [R1+0x11b4], R19 ;  /* 0x0011b41301007387 */ /* 0x000fe40000100800 */
[----:B------:R-:W-:Y:S02]  /*249f0*/  STL [R1+0x1188], R16 ;  /* 0x0011881001007387 */ /* 0x000fe40000100800 */
[--C-:B------:R-:W-:Y:S01]  /*24a00*/  IMAD.X R6, R6, 0x1, R0.reuse, P6 ;  /* 0x0000000106067824 */ /* 0x100fe200030e0600 */
[----:B------:R-:W-:Y:S01]  /*24a10*/  STL [R1+0x11ac], R18 ;  /* 0x0011ac1201007387 */ /* 0x000fe20000100800 */
[----:B------:R-:W-:Y:S01]  /*24a20*/  IADD3 R7, P6, R7, R3, RZ ;  /* 0x0000000307077210 */ /* 0x000fe20007fde0ff */
[----:B------:R-:W-:Y:S02]  /*24a30*/  STL [R1+0x1180], R15 ;  /* 0x0011800f01007387 */ /* 0x000fe40000100800 */
[----:B------:R-:W-:Y:S01]  /*24a40*/  STL [R1+0x11a4], R5 ;  /* 0x0011a40501007387 */ /* 0x000fe20000100800 */
[----:B------:R-:W-:Y:S01]  /*24a50*/  STL [R1+0x1178], R4 ;  /* 0x0011780401007387 */ /* 0x000fe20000100800 */
[----:B------:R-:W-:Y:S02]  /*24a60*/  STL [R1+0x119c], R6 ;  /* 0x00119c0601007387 */ /* 0x000fe40000100800 */
        /* <DEDUP_REMOVED lines=8> */
[----:B------:R-:W-:-:S02]  /*24af0*/  IMAD.X R25, R25, 0x1, R0, P6 ;  /* 0x0000000119197824 */ /* 0x000fc400030e0600 */
[----:B------:R-:W-:Y:S01]  /*24b00*/  STL [R1+0x1150], R23 ;  /* 0x0011501701007387 */ /* 0x000fe20000100800 */
[-C--:B------:R-:W-:Y:S01]  /*24b10*/  IADD3 R24, P6, R24, R3.reuse, RZ ;  /* 0x0000000318187210 */ /* 0x080fe20007fde0ff */
[----:B------:R-:W-:Y:S01]  /*24b20*/  STL [R1+0x1174], R29 ;  /* 0x0011741d01007387 */ /* 0x000fe20000100800 */
[----:B------:R-:W-:Y:S02]  /*24b30*/  STL [R1+0x1148], R28 ;  /* 0x0011481c01007387 */ /* 0x000fe40000100800 */
[----:B------:R0:W-:Y:S02]  /*24b40*/  STL [R1+0x15a4], R0 ;  /* 0x0015a40001007387 */ /* 0x0001e40000100800 */
[----:B------:R-:W-:Y:S01]  /*24b50*/  STL [R1+0x116c], R25 ;  /* 0x00116c1901007387 */ /* 0x000fe20000100800 */
[----:B0-----:R-:W2:Y:S01]  /*24b60*/  LDL.LU R0, [R1+0x1138] ;  /* 0x0011380001007983 */ /* 0x001ea20000300800 */
[----:B------:R-:W-:Y:S02]  /*24b70*/  STL [R1+0x1140], R24 ;  /* 0x0011401801007387 */ /* 0x000fe40000100800 */
[----:B------:R-:W3:Y:S02]  /*24b80*/  LDL.LU R12, [R1+0x1128] ;  /* 0x00112800010c7983 */ /* 0x000ee40000300800 */
[----:B------:R-:W-:Y:S01]  /*24b90*/  STL [R1+0x1164], R2 ;  /* 0x0011640201007387 */ /* 0x000fe20000100800 */
[----:B---3--:R0:W-:Y:S04]  /*24ba0*/  STL [R1+0x15a0], R12 ;  /* 0x0015a00c01007387 */ /* 0x0081e80000100800 */
[----:B0-----:R-:W3:Y:S01]  /*24bb0*/  LDL.LU R12, [R1+0x1130] ;  /* 0x00113000010c7983 */ /* 0x001ee20000300800 */
        /* <DEDUP_REMOVED lines=21> */
[----:B------:R-:W3:Y:S01]  /*24d10*/  LDL.LU R29, [R1+0x10d0] ;  /* 0x0010d000011d7983 */ /* 0x000ee20000300800 */
[----:B--2---:R-:W-:Y:S01]  /*24d20*/  IADD3 R0, P5, R0, R3, RZ ;  /* 0x0000000300007210 */ /* 0x004fe20007fbe0ff */
[----:B------:R-:W2:Y:S01]  /*24d30*/  LDL.LU R28, [R1+0x10f4] ;  /* 0x0010f400011c7983 */ /* 0x000ea20000300800 */
[----:B------:R-:W2:Y:S02]  /*24d40*/  LDL.LU R25, [R1+0x10c8] ;  /* 0x0010c80001197983 */ /* 0x000ea40000300800 */
[----:B------:R-:W2:Y:S02]  /*24d50*/  LDL.LU R24, [R1+0x10ec] ;  /* 0x0010ec0001187983 */ /* 0x000ea40000300800 */
[----:B------:R-:W2:Y:S01]  /*24d60*/  LDL.LU R2, [R1+0x10c0] ;  /* 0x0010c00001027983 */ /* 0x000ea20000300800 */
        /* <DEDUP_REMOVED lines=1370> */
[--C-:B------:R-:W-:Y:S01]  /*2a310*/  IMAD.X R14, R14, 0x1, R0.reuse, P4 ;  /* 0x000000010e0e7824 */ /* 0x100fe200020e0600 */
[----:B------:R-:W-:Y:S01]  /*2a320*/  IADD3 R13, P4, R13, UR8, RZ ;  /* 0x000000080d0d7c10 */ /* 0x000fe2000ff9e0ff */
[--C-:B------:R-:W-:Y:S01]  /*2a330*/  IMAD.X R22, R22, 0x1, R0.reuse, P3 ;  /* 0x0000000116167824 */ /* 0x100fe200018e0600 */
[----:B------:R-:W-:Y:S01]  /*2a340*/  IADD3 R23, P3, R23, UR8, RZ ;  /* 0x0000000817177c10 */ /* 0x000fe2000ff7e0ff */
[--C-:B------:R-:W-:Y:S01]  /*2a350*/  IMAD.X R29, R29, 0x1, R0.reuse, P6 ;  /* 0x000000011d1d7824 */ /* 0x100fe200030e0600 */
[----:B------:R-:W-:Y:S01]  /*2a360*/  IADD3 R28, P6, R28, UR8, RZ ;  /* 0x000000081c1c7c10 */ /* 0x000fe2000ffde0ff */
        /* <DEDUP_REMOVED lines=28> */
[----:B------:R-:W-:Y:S01]  /*2a530*/  IADD3 R24, P5, R24, UR8, RZ ;  /* 0x0000000818187c10 */ /* 0x000fe2000ffbe0ff */
        /* <DEDUP_REMOVED lines=33> */
[----:B--2---:R-:W-:Y:S01]  /*2a750*/  IADD3 R0, P2, R0, UR8, RZ ;  /* 0x0000000800007c10 */ /* 0x004fe2000ff5e0ff */
[----:B------:R-:W2:Y:S01]  /*2a760*/  LDL.LU R28, [R1+0x1460] ;  /* 0x00146000011c7983 */ /* 0x000ea20000300800 */
[----:B------:R-:W2:Y:S02]  /*2a770*/  LDL.LU R25, [R1+0x13fc] ;  /* 0x0013fc0001197983 */ /* 0x000ea40000300800 */
[----:B------:R-:W2:Y:S02]  /*2a780*/  LDL.LU R24, [R1+0x1468] ;  /* 0x0014680001187983 */ /* 0x000ea40000300800 */
[----:B------:R-:W2:Y:S01]  /*2a790*/  LDL.LU R2, [R1+0x1404] ;  /* 0x0014040001027983 */ /* 0x000ea20000300800 */
[----:B------:R0:W-:Y:S04]  /*2a7a0*/  STL [R1+0x13f8], R0 ;  /* 0x0013f80001007387 */ /* 0x0001e80000100800 */
[----:B0-----:R-:W3:Y:S02]  /*2a7b0*/  LDL.LU R0, [R1+0x1534] ;  /* 0x0015340001007983 */ /* 0x001ee40000300800 */
[----:B---3--:R-:W-:-:S05]  /*2a7c0*/  IMAD.X R3, R3, 0x1, R0, P1 ;  /* 0x0000000103037824 */ /* 0x008fca00008e0600 */
[----:B------:R0:W-:Y:S04]  /*2a7d0*/  STL [R1+0x1390], R3 ;  /* 0x0013900301007387 */ /* 0x0001e80000100800 */
[----:B0-----:R-:W3:Y:S01]  /*2a7e0*/  LDL.LU R3, [R1+0x1530] ;  /* 0x0015300001037983 */ /* 0x001ee20000300800 */
[----:B----4-:R-:W-:Y:S01]  /*2a7f0*/  IADD3.X R12, R12, UR5, RZ, P4, !PT ;  /* 0x000000050c0c7c10 */ /* 0x010fe2000a7fe4ff */
[----:B------:R-:W-:Y:S01]  /*2a800*/  IADD3 R9, P4, R9, UR8, RZ ;  /* 0x0000000809097c10 */ /* 0x000fe2000ff9e0ff */
[----:B------:R-:W-:Y:S01]  /*2a810*/  IADD3.X R21, R21, UR5, RZ, P3, !PT ;  /* 0x0000000515157c10 */ /* 0x000fe20009ffe4ff */
[----:B------:R0:W-:Y:S01]  /*2a820*/  STL [R1+0x1524], R0 ;  /* 0x0015240001007387 */ /* 0x0001e20000100800 */
[----:B------:R-:W-:Y:S02]  /*2a830*/  IADD3 R8, P3, R8, UR8, RZ ;  /* 0x0000000808087c10 */ /* 0x000fe4000ff7e0ff */
[----:B------:R-:W-:Y:S01]  /*2a840*/  IADD3.X R20, R20, UR5, RZ, P6, !PT ;  /* 0x0000000514147c10 */ /* 0x000fe2000b7fe4ff */
[----:B------:R-:W-:Y:S01]  /*2a850*/  IADD3 R17, P6, R17, UR8, RZ ;  /* 0x0000000811117c10 */ /* 0x000fe2000ffde0ff */
        /* <DEDUP_REMOVED lines=14> */
[----:B---3--:R-:W-:-:S05]  /*2a940*/  IADD3 R3, P1, R3, UR8, RZ ;  /* 0x0000000803037c10 */ /* 0x008fca000ff3e0ff */
[----:B------:R-:W-:Y:S01]  /*2a950*/  STL [R1+0x1400], R3 ;  /* 0x0014000301007387 */ /* 0x000fe20000100800 */
[----:B------:R-:W-:Y:S02]  /*2a960*/  STL [R1+0x138c], R12 ;  /* 0x00138c0c01007387 */ /* 0x000fe40000100800 */
[----:B------:R-:W-:Y:S02]  /*2a970*/  STL [R1+0x1408], R9 ;  /* 0x0014080901007387 */ /* 0x000fe40000100800 */
[----:B------:R-:W-:Y:S01]  /*2a980*/  STL [R1+0x13cc], R21 ;  /* 0x0013cc1501007387 */ /* 0x000fe20000100800 */
[----:B------:R-:W-:Y:S01]  /*2a990*/  STL [R1+0x1410], R8 ;  /* 0x0014100801007387 */ /* 0x000fe20000100800 */
[----:B------:R-:W-:Y:S02]  /*2a9a0*/  STL [R1+0x13c8], R20 ;  /* 0x0013c81401007387 */ /* 0x000fe40000100800 */
[----:B------:R-:W-:Y:S01]  /*2a9b0*/  STL [R1+0x1418], R17 ;  /* 0x0014181101007387 */ /* 0x000fe20000100800 */
[----:B------:R-:W-:Y:S01]  /*2a9c0*/  IADD3.X R5, R5, UR5, RZ, P1, !PT ;  /* 0x0000000505057c10 */ /* 0x000fe20008ffe4ff */
[----:B------:R-:W-:Y:S01]  /*2a9d0*/  STL [R1+0x13c4], R19 ;  /* 0x0013c41301007387 */ /* 0x000fe20000100800 */
[----:B------:R-:W-:Y:S01]  /*2a9e0*/  IADD3 R4, P1, R4, UR8, RZ ;  /* 0x0000000804047c10 */ /* 0x000fe2000ff3e0ff */
        /* <DEDUP_REMOVED lines=11> */
[----:B------:R-:W-:Y:S01]  /*2aaa0*/  IADD3.X R29, R29, UR5, RZ, P1, !PT ;  /* 0x000000051d1d7c10 */ /* 0x000fe20008ffe4ff */
[----:B------:R-:W-:Y:S01]  /*2aab0*/  STL [R1+0x13d8], R14 ;  /* 0x0013d80e01007387 */ /* 0x000fe20000100800 */
[----:B--2---:R-:W-:Y:S01]  /*2aac0*/  IADD3 R28, P1, R28, UR8, RZ ;  /* 0x000000081c1c7c10 */ /* 0x004fe2000ff3e0ff */
[----:B------:R-:W-:Y:S01]  /*2aad0*/  STL [R1+0x1450], R13 ;  /* 0x0014500d01007387 */ /* 0x000fe20000100800 */
[----:B------:R-:W-:Y:S02]  /*2aae0*/  STL [R1+0x13d4], R22 ;  /* 0x0013d41601007387 */ /* 0x000fe40000100800 */
[----:B------:R-:W-:Y:S02]  /*2aaf0*/  STL [R1+0x1458], R23 ;  /* 0x0014581701007387 */ /* 0x000fe40000100800 */
[----:B------:R-:W-:Y:S01]  /*2ab00*/  STL [R1+0x13f4], R29 ;  /* 0x0013f41d01007387 */ /* 0x000fe20000100800 */
[----:B------:R-:W-:Y:S01]  /*2ab10*/  STL [R1+0x1460], R28 ;  /* 0x0014601c01007387 */ /* 0x000fe20000100800 */
[----:B0-----:R-:W2:Y:S01]  /*2ab20*/  LDL.LU R0, [R1+0x1478] ;  /* 0x0014780001007983 */ /* 0x001ea20000300800 */
[----:B------:R-:W-:Y:S01]  /*2ab30*/  IADD3.X R25, R25, UR5, RZ, P4, !PT ;  /* 0x0000000519197c10 */ /* 0x000fe2000a7fe4ff */
[----:B------:R-:W-:-:S04]  /*2ab40*/  IADD3 R24, P4, R24, UR8, RZ ;  /* 0x0000000818187c10 */ /* 0x000fc8000ff9e0ff */
[----:B------:R-:W-:Y:S04]  /*2ab50*/  STL [R1+0x13fc], R25 ;  /* 0x0013fc1901007387 */ /* 0x000fe80000100800 */
[----:B--2---:R0:W-:Y:S01]  /*2ab60*/  STL [R1+0x1528], R0 ;  /* 0x0015280001007387 */ /* 0x0041e20000100800 */
[----:B------:R-:W-:Y:S03]  /*2ab70*/  STL [R1+0x1468], R24 ;  /* 0x0014681801007387 */ /* 0x000fe60000100800 */
[----:B0-----:R-:W2:Y:S01]  /*2ab80*/  LDL.LU R0, [R1+0x140c] ;  /* 0x00140c0001007983 */ /* 0x001ea20000300800 */
[----:B------:R-:W-:-:S05]  /*2ab90*/  IADD3.X R2, R2, UR5, RZ, P3, !PT ;  /* 0x0000000502027c10 */ /* 0x000fca0009ffe4ff */
[----:B------:R-:W-:Y:S04]  /*2aba0*/  STL [R1+0x1404], R2 ;  /* 0x0014040201007387 */ /* 0x000fe80000100800 */
[----:B--2---:R0:W-:Y:S04]  /*2abb0*/  STL [R1+0x152c], R0 ;  /* 0x00152c0001007387 */ /* 0x0041e80000100800 */
        /* <DEDUP_REMOVED lines=29> */
[----:B--2---:R-:W-:-:S05]  /*2ad90*/  IADD3 R0, P3, R0, UR8, RZ ;  /* 0x0000000800007c10 */ /* 0x004fca000ff7e0ff */
[----:B------:R0:W-:Y:S04]  /*2ada0*/  STL [R1+0x1470], R0 ;  /* 0x0014700001007387 */ /* 0x0001e80000100800 */
[----:B0-----:R-:W2:Y:S02]  /*2adb0*/  LDL.LU R0, [R1+0x152c] ;  /* 0x00152c0001007983 */ /* 0x001ea40000300800 */
[----:B--2---:R-:W-:-:S05]  /*2adc0*/  IADD3.X R0, R0, UR5, RZ, P6, !PT ;  /* 0x0000000500007c10 */ /* 0x004fca000b7fe4ff */
[----:B------:R0:W-:Y:S04]  /*2add0*/  STL [R1+0x140c], R0 ;  /* 0x00140c0001007387 */ /* 0x0001e80000100800 */
[----:B0-----:R-:W2:Y:S01]  /*2ade0*/  LDL.LU R0, [R1+0x1528] ;  /* 0x0015280001007983 */ /* 0x001ea20000300800 */
[----:B---3--:R-:W-:Y:S01]  /*2adf0*/  IADD3.X R4, R4, UR5, RZ, P5, !PT ;  /* 0x0000000504047c10 */ /* 0x008fe2000affe4ff */
[----:B----4-:R-:W-:Y:S01]  /*2ae00*/  IADD3 R5, P5, R5, UR8, RZ ;  /* 0x0000000805057c10 */ /* 0x010fe2000ffbe0ff */
[----:B------:R-:W-:Y:S01]  /*2ae10*/  IADD3.X R11, R11, UR5, RZ, P2, !PT ;  /* 0x000000050b0b7c10 */ /* 0x000fe200097fe4ff */
[----:B------:R-:W-:Y:S01]  /*2ae20*/  IADD3 R10, P2, R10, UR8, RZ ;  /* 0x000000080a0a7c10 */ /* 0x000fe2000ff5e0ff */
[----:B------:R-:W-:Y:S01]  /*2ae30*/  IADD3.X R14, R14, UR5, RZ, P1, !PT ;  /* 0x000000050e0e7c10 */ /* 0x000fe20008ffe4ff */
[----:B------:R-:W-:Y:S01]  /*2ae40*/  IADD3 R13, P1, R13, UR8, RZ ;  /* 0x000000080d0d7c10 */ /* 0x000fe2000ff3e0ff */
[----:B------:R-:W-:Y:S01]  /*2ae50*/  IADD3.X R29, R29, UR5, RZ, P4, !PT ;  /* 0x000000051d1d7c10 */ /* 0x000fe2000a7fe4ff */
[----:B------:R-:W-:Y:S01]  /*2ae60*/  IADD3 R28, P4, R28, UR8, RZ ;  /* 0x000000081c1c7c10 */ /* 0x000fe2000ff9e0ff */
[----:B--2---:R-:W-:-:S05]  /*2ae70*/  IADD3 R0, P6, R0, UR8, RZ ;  /* 0x0000000800007c10 */ /* 0x004fca000ffde0ff */
[----:B------:R0:W-:Y:S04]  /*2ae80*/  STL [R1+0x1478], R0 ;  /* 0x0014780001007387 */ /* 0x0001e80000100800 */
[----:B0-----:R0:W5:Y:S01]  /*2ae90*/  LDL.LU R0, [R1+0x1524] ;  /* 0x0015240001007983 */ /* 0x0011620000300800 */
[----:B------:R1:W-:Y:S03]  /*2aea0*/  STL [R1+0x1414], R4 ;  /* 0x0014140401007387 */ /* 0x0003e60000100800 */
[----:B-1----:R0:W5:Y:S01]  /*2aeb0*/  LDL.LU R4, [R1+0x1520] ;  /* 0x0015200001047983 */ /* 0x0021620000300800 */
[----:B------:R1:W-:Y:S03]  /*2aec0*/  STL [R1+0x1480], R5 ;  /* 0x0014800501007387 */ /* 0x0003e60000100800 */
[----:B-1----:R0:W5:Y:S01]  /*2aed0*/  LDL.LU R5, [R1+0x151c] ;  /* 0x00151c0001057983 */ /* 0x0021620000300800 */
[----:B------:R1:W-:Y:S03]  /*2aee0*/  STL [R1+0x141c], R11 ;  /* 0x00141c0b01007387 */ /* 0x0003e60000100800 */
[----:B-1----:R-:W2:Y:S01]  /*2aef0*/  LDL.LU R11, [R1+0x1518] ;  /* 0x00151800010b7983 */ /* 0x002ea20000300800 */
[----:B------:R1:W-:Y:S03]  /*2af00*/  STL [R1+0x1488], R10 ;  /* 0x0014880a01007387 */ /* 0x0003e60000100800 */
[----:B-1----:R-:W3:Y:S01]  /*2af10*/  LDL.LU R10, [R1+0x1514] ;  /* 0x00151400010a7983 */ /* 0x002ee20000300800 */
[----:B------:R1:W-:Y:S03]  /*2af20*/  STL [R1+0x1424], R14 ;  /* 0x0014240e01007387 */ /* 0x0003e60000100800 */
[----:B-1----:R-:W4:Y:S01]  /*2af30*/  LDL.LU R14, [R1+0x1510] ;  /* 0x00151000010e7983 */ /* 0x002f220000300800 */
[----:B------:R1:W-:Y:S03]  /*2af40*/  STL [R1+0x1490], R13 ;  /* 0x0014900d01007387 */ /* 0x0003e60000100800 */
[----:B-1----:R-:W4:Y:S01]  /*2af50*/  LDL.LU R13, [R1+0x150c] ;  /* 0x00150c00010d7983 */ /* 0x002f220000300800 */
[----:B------:R-:W-:Y:S01]  /*2af60*/  IADD3.X R25, R25, UR5, RZ, P3, !PT ;  /* 0x0000000519197c10 */ /* 0x000fe20009ffe4ff */
[----:B------:R1:W-:Y:S01]  /*2af70*/  STL [R1+0x142c], R29 ;  /* 0x00142c1d01007387 */ /* 0x0003e20000100800 */
[----:B------:R-:W-:-:S02]  /*2af80*/  IADD3 R24, P3, R24, UR8, RZ ;  /* 0x0000000818187c10 */ /* 0x000fc4000ff7e0ff */
[----:B------:R-:W-:Y:S01]  /*2af90*/  IADD3.X R3, R3, UR5, RZ, P6, !PT ;  /* 0x0000000503037c10 */ /* 0x000fe2000b7fe4ff */
[----:B------:R-:W-:Y:S01]  /*2afa0*/  IADD3 R2, P6, R2, UR8, RZ ;  /* 0x0000000802027c10 */ /* 0x000fe2000ffde0ff */
[----:B------:R-:W-:Y:S01]  /*2afb0*/  IADD3.X R12, R12, UR5, RZ, P5, !PT ;  /* 0x000000050c0c7c10 */ /* 0x000fe2000affe4ff */
[----:B------:R-:W-:Y:S01]  /*2afc0*/  IADD3 R9, P5, R9, UR8, RZ ;  /* 0x0000000809097c10 */ /* 0x000fe2000ffbe0ff */
[----:B-1----:R0:W5:Y:S01]  /*2afd0*/  LDL.LU R29, [R1+0x1508] ;  /* 0x00150800011d7983 */ /* 0x0021620000300800 */
[----:B------:R1:W-:Y:S01]  /*2afe0*/  STL [R1+0x1498], R28 ;  /* 0x0014981c01007387 */ /* 0x0003e20000100800 */
[----:B------:R-:W-:Y:S01]  /*2aff0*/  IADD3.X R21, R21, UR5, RZ, P2, !PT ;  /* 0x0000000515157c10 */ /* 0x000fe200097fe4ff */
[----:B------:R-:W-:Y:S01]  /*2b000*/  IADD3 R8, P2, R8, UR8, RZ ;  /* 0x0000000808087c10 */ /* 0x000fe2000ff5e0ff */
[----:B------:R-:W-:Y:S01]  /*2b010*/  IADD3.X R20, R20, UR5, RZ, P1, !PT ;  /* 0x0000000514147c10 */ /* 0x000fe20008ffe4ff */
[----:B-1----:R0:W5:Y:S01]  /*2b020*/  LDL.LU R28, [R1+0x1504] ;  /* 0x00150400011c7983 */ /* 0x0021620000300800 */
[----:B------:R1:W-:Y:S01]  /*2b030*/  STL [R1+0x1434], R25 ;  /* 0x0014341901007387 */ /* 0x0003e20000100800 */
[----:B------:R-:W-:-:S02]  /*2b040*/  IADD3 R17, P1, R17, UR8, RZ ;  /* 0x0000000811117c10 */ /* 0x000fc4000ff3e0ff */
[----:B------:R-:W-:Y:S01]  /*2b050*/  IADD3.X R19, R19, UR5, RZ, P4, !PT ;  /* 0x0000000513137c10 */ /* 0x000fe2000a7fe4ff */
[----:B------:R-:W-:Y:S01]  /*2b060*/  IADD3 R16, P4, R16, UR8, RZ ;  /* 0x0000000810107c10 */ /* 0x000fe2000ff9e0ff */
[----:B-1----:R0:W5:Y:S01]  /*2b070*/  LDL.LU R25, [R1+0x1500] ;  /* 0x0015000001197983 */ /* 0x0021620000300800 */
[----:B------:R1:W-:Y:S01]  /*2b080*/  STL [R1+0x14b4], R24 ;  /* 0x0014b41801007387 */ /* 0x0003e20000100800 */
[----:B------:R-:W-:Y:S01]  /*2b090*/  IADD3.X R18, R18, UR5, RZ, P3, !PT ;  /* 0x0000000512127c10 */ /* 0x000fe20009ffe4ff */
[----:B------:R-:W-:Y:S01]  /*2b0a0*/  IADD3 R15, P3, R15, UR8, RZ ;  /* 0x000000080f0f7c10 */ /* 0x000fe2000ff7e0ff */
[----:B-1----:R0:W5:Y:S01]  /*2b0b0*/  LDL.LU R24, [R1+0x14fc] ;  /* 0x0014fc0001187983 */ /* 0x0021620000300800 */
[----:B------:R-:W-:Y:S02]  /*2b0c0*/  STL [R1+0x143c], R3 ;  /* 0x00143c0301007387 */ /* 0x000fe40000100800 */
[----:B------:R1:W-:Y:S02]  /*2b0d0*/  STL [R1+0x14b0], R2 ;  /* 0x0014b00201007387 */ /* 0x0003e40000100800 */
        /* <DEDUP_REMOVED lines=8> */
[----:B------:R-:W-:Y:S01]  /*2b160*/  IADD3.X R7, R7, UR5, RZ, P5, !PT ;  /* 0x0000000507077c10 */ /* 0x000fe2000affe4ff */
[----:B------:R-:W-:Y:S01]  /*2b170*/  STL [R1+0x14a0], R16 ;  /* 0x0014a01001007387 */ /* 0x000fe20000100800 */
[----:B------:R-:W-:Y:S01]  /*2b180*/  STL [R1+0x1464], R18 ;  /* 0x0014641201007387 */ /* 0x000fe20000100800 */
[----:B------:R-:W-:Y:S01]  /*2b190*/  IADD3.X R26, R26, UR5, RZ, P2, !PT ;  /* 0x000000051a1a7c10 */ /* 0x000fe200097fe4ff */
[----:B------:R-:W-:Y:S01]  /*2b1a0*/  STL [R1+0x149c], R15 ;  /* 0x00149c0f01007387 */ /* 0x000fe20000100800 */
[----:B-1----:R-:W1:Y:S01]  /*2b1b0*/  S2R R2, SR_TID.X ;  /* 0x0000000000027919 */ /* 0x002e620000002100 */
[----:B------:R-:W-:-:S03]  /*2b1c0*/  IADD3.X R27, R27, UR5, RZ, P1, !PT ;  /* 0x000000051b1b7c10 */ /* 0x000fc60008ffe4ff */
[----:B------:R-:W-:Y:S01]  /*2b1d0*/  STL [R1+0x146c], R6 ;  /* 0x00146c0601007387 */ /* 0x000fe20000100800 */
[----:B------:R-:W-:Y:S01]  /*2b1e0*/  IADD3.X R22, R22, UR5, RZ, P4, !PT ;  /* 0x0000000516167c10 */ /* 0x000fe2000a7fe4ff */
[----:B------:R2:W-:Y:S01]  /*2b1f0*/  STL [R1+0x1474], R7 ;  /* 0x0014740701007387 */ /* 0x0005e20000100800 */
[----:B------:R-:W-:Y:S01]  /*2b200*/  IADD3.X R23, R23, UR5, RZ, P3, !PT ;  /* 0x0000000517177c10 */ /* 0x000fe20009ffe4ff */
[----:B------:R0:W-:Y:S01]  /*2b210*/  STL [R1+0x147c], R26 ;  /* 0x00147c1a01007387 */ /* 0x0001e20000100800 */
[----:B------:R0:W-:Y:S02]  /*2b220*/  STL [R1+0x1484], R27 ;  /* 0x0014841b01007387 */ /* 0x0001e40000100800 */
[----:B------:R0:W-:Y:S02]  /*2b230*/  STL [R1+0x148c], R22 ;  /* 0x00148c1601007387 */ /* 0x0001e40000100800 */
[----:B------:R-:W-:-:S04]  /*2b240*/  IMAD.MOV.U32 R3, RZ, RZ, c[0x0][0x188] ;  /* 0x00006200ff037624 */ /* 0x000fc800078e00ff */
[----:B------:R-:W-:-:S04]  /*2b250*/  IMAD.SHL.U32 R3, R3, 0x20, RZ ;  /* 0x0000002003037824 */ /* 0x000fc800078e00ff */
[----:B------:R-:W-:Y:S01]  /*2b260*/  IMAD.SHL.U32 R3, R3, 0x2, RZ ;  /* 0x0000000203037824 */ /* 0x000fe200078e00ff */
[----:B-1----:R-:W-:-:S05]  /*2b270*/  LOP3.LUT R2, R2, 0x3f, RZ, 0xc0, !PT ;  /* 0x0000003f02027812 */ /* 0x002fca00078ec0ff */
[----:B------:R-:W-:Y:S02]  /*2b280*/  IMAD.SHL.U32 R2, R2, 0x2, RZ ;  /* 0x0000000202027824 */ /* 0x000fe400078e00ff */
[----:B--2---:R-:W-:Y:S02]  /*2b290*/  IMAD.MOV.U32 R7, RZ, RZ, R11 ;  /* 0x000000ffff077224 */ /* 0x004fe400078e000b */
[----:B---3--:R-:W-:Y:S02]  /*2b2a0*/  IMAD.MOV.U32 R9, RZ, RZ, R10 ;  /* 0x000000ffff097224 */ /* 0x008fe400078e000a */
[----:B----4-:R-:W-:-:S05]  /*2b2b0*/  IMAD.MOV.U32 R6, RZ, RZ, R14 ;  /* 0x000000ffff067224 */ /* 0x010fca00078e000e */
[----:B------:R0:W-:Y:S01]  /*2b2c0*/  STL.64 [R1+0x890], R6 ;  /* 0x0008900601007387 */ /* 0x0001e20000100a00 */
[----:B------:R0:W-:Y:S02]  /*2b2d0*/  STL [R1+0x1494], R23 ;  /* 0x0014941701007387 */ /* 0x0001e40000100800 */
[----:B------:R-:W-:-:S05]  /*2b2e0*/  IMAD.MOV.U32 R8, RZ, RZ, R13 ;  /* 0x000000ffff087224 */ /* 0x000fca00078e000d */
[----:B------:R0:W-:Y:S01]  /*2b2f0*/  STL.64 [R1+0x888], R8 ;  /* 0x0008880801007387 */ /* 0x0001e20000100a00 */
[----:B------:R-:W-:Y:S01]  /*2b300*/  @!P0 CALL.REL.NOINC `(.L_x_2) ;  /* 0x0000001000008944 */ /* 0x000fe20003c00000 */
[----:B------:R-:W-:Y:S05]  /*2b310*/  BRA `(.L_x_3) ;  /* 0xfffde90000007947 */ /* 0x000fea000383ffff */
.L_x_2:
[----:B------:R-:W2:Y:S04]  /*2b320*/  LDL.LU R2, [R1+0x1f8] ;  /* 0x0001f80001027983 */ /* 0x000ea80000300800 */
[----:B--2---:R1:W-:Y:S04]  /*2b330*/  STL [R1+0x18d0], R2 ;  /* 0x0018d00201007387 */ /* 0x0043e80000100800 */
[----:B-1----:R-:W2:Y:S04]  /*2b340*/  LDL.LU R2, [R1+0x1ec] ;  /* 0x0001ec0001027983 */ /* 0x002ea80000300800 */
        /* <DEDUP_REMOVED lines=33> */
[----:B-----5:R-:W2:Y:S01]  /*2b560*/  LDL.LU R0, [R1+0x20c] ;  /* 0x00020c0001007983 */ /* 0x020ea20000300800 */
[----:B-1----:R-:W-:-:S03]  /*2b570*/  IMAD.MOV.U32 R2, RZ, RZ, R5 ;  /* 0x000000ffff027224 */ /* 0x002fc600078e0005 */
        /* <DEDUP_REMOVED lines=33> */
[----:B------:R-:W2:Y:S04]  /*2b790*/  LDL.LU R3, [R1+0x208] ;  /* 0x0002080001037983 */ /* 0x000ea80000300800 */
[----:B------:R-:W3:Y:S04]  /*2b7a0*/  LDL.LU R28, [R1+0xf4] ;  /* 0x0000f400011c7983 */ /* 0x000ee80000300800 */
[----:B------:R-:W3:Y:S04]  /*2b7b0*/  LDL.LU R29, [R1+0xf0] ;  /* 0x0000f000011d7983 */ /* 0x000ee80000300800 */
[----:B------:R-:W4:Y:S04]  /*2b7c0*/  LDL.LU R14, [R1+0x1e4] ;  /* 0x0001e400010e7983 */ /* 0x000f280000300800 */
[----:B------:R-:W4:Y:S04]  /*2b7d0*/  LDL.LU R11, [R1+0x1e0] ;  /* 0x0001e000010b7983 */ /* 0x000f280000300800 */
[----:B------:R-:W2:Y:S04]  /*2b7e0*/  LDL.LU R13, [R1+0x1f4] ;  /* 0x0001f400010d7983 */ /* 0x000ea80000300800 */
[----:B------:R-:W2:Y:S04]  /*2b7f0*/  LDL.LU R10, [R1+0x1f0] ;  /* 0x0001f000010a7983 */ /* 0x000ea80000300800 */
[----:B------:R-:W2:Y:S04]  /*2b800*/  LDL.LU R12, [R1+0x204] ;  /* 0x00020400010c7983 */ /* 0x000ea80000300800 */
[----:B0-----:R-:W2:Y:S04]  /*2b810*/  LDL.LU R9, [R1+0x200] ;  /* 0x0002000001097983 */ /* 0x001ea80000300800 */
[----:B------:R-:W2:Y:S04]  /*2b820*/  LDL.LU R21, [R1+0x5bc] ;  /* 0x0005bc0001157983 */ /* 0x000ea80000300800 */
[----:B------:R-:W2:Y:S04]  /*2b830*/  LDL.LU R8, [R1+0x5b8] ;  /* 0x0005b80001087983 */ /* 0x000ea80000300800 */
[----:B------:R-:W2:Y:S04]  /*2b840*/  LDL.LU R20, [R1+0x72c] ;  /* 0x00072c0001147983 */ /* 0x000ea80000300800 */
[----:B------:R-:W2:Y:S01]  /*2b850*/  LDL.LU R17, [R1+0x728] ;  /* 0x0007280001117983 */ /* 0x000ea20000300800 */
[----:B-1----:R-:W-:-:S03]  /*2b860*/  IMAD.MOV.U32 R0, RZ, RZ, R4 ;  /* 0x000000ffff007224 */ /* 0x002fc600078e0004 */
[----:B------:R-:W2:Y:S04]  /*2b870*/  LDL.LU R19, [R1+0x73c] ;  /* 0x00073c0001137983 */ /* 0x000ea80000300800 */
[----:B------:R-:W2:Y:S04]  /*2b880*/  LDL.LU R16, [R1+0x738] ;  /* 0x0007380001107983 */ /* 0x000ea80000300800 */
[----:B------:R-:W2:Y:S04]  /*2b890*/  LDL.LU R18, [R1+0x74c] ;  /* 0x00074c0001127983 */ /* 0x000ea80000300800 */
[----:B------:R-:W2:Y:S04]  /*2b8a0*/  LDL.LU R15, [R1+0x748] ;  /* 0x00074800010f7983 */ /* 0x000ea80000300800 */
[----:B------:R-:W2:Y:S04]  /*2b8b0*/  LDL.LU R4, [R1+0x5b4] ;  /* 0x0005b40001047983 */ /* 0x000ea80000300800 */
[----:B------:R-:W2:Y:S04]  /*2b8c0*/  LDL.LU R5, [R1+0x5b0] ;  /* 0x0005b00001057983 */ /* 0x000ea80000300800 */
[----:B------:R-:W2:Y:S04]  /*2b8d0*/  LDL.LU R6, [R1+0x724] ;  /* 0x0007240001067983 */ /* 0x000ea80000300800 */
[----:B------:R-:W2:Y:S04]  /*2b8e0*/  LDL.LU R7, [R1+0x720] ;  /* 0x0007200001077983 */ /* 0x000ea80000300800 */
[----:B------:R-:W2:Y:S01]  /*2b8f0*/  LDL.LU R26, [R1+0x734] ;  /* 0x00073400011a7983 */ /* 0x000ea20000300800 */
[----:B------:R-:W-:-:S03]  /*2b900*/  F2FP.PACK_AB R2, R0, R2 ;  /* 0x000000020002723e */ /* 0x000fc600000000ff */
[----:B------:R-:W2:Y:S04]  /*2b910*/  LDL.LU R27, [R1+0x730] ;  /* 0x00073000011b7983 */ /* 0x000ea80000300800 */
[----:B------:R-:W2:Y:S04]  /*2b920*/  LDL.LU R22, [R1+0x744] ;  /* 0x0007440001167983 */ /* 0x000ea80000300800 */
[----:B------:R-:W2:Y:S04]  /*2b930*/  LDL.LU R23, [R1+0x740] ;  /* 0x0007400001177983 */ /* 0x000ea80000300800 */
[----:B------:R0:W-:Y:S04]  /*2b940*/  STL [R1+0x1500], R25 ;  /* 0x0015001901007387 */ /* 0x0001e80000100800 */
[----:B0-----:R-:W2:Y:S04]  /*2b950*/  LDL.LU R25, [R1+0x1fc] ;  /* 0x0001fc0001197983 */ /* 0x001ea80000300800 */
[----:B------:R0:W-:Y:S04]  /*2b960*/  STL [R1+0x14fc], R24 ;  /* 0x0014fc1801007387 */ /* 0x0001e80000100800 */
[----:B0-----:R-:W2:Y:S04]  /*2b970*/  LDL.LU R24, [R1+0x1e8] ;  /* 0x0001e80001187983 */ /* 0x001ea80000300800 */
[----:B------:R-:W2:Y:S04]  /*2b980*/  LDL.LU R0, [R1+0x1958] ;  /* 0x0019580001007983 */ /* 0x000ea80000300800 */
[----:B------:R0:W-:Y:S04]  /*2b990*/  STL [R1+0x91c], R2 ;  /* 0x00091c0201007387 */ /* 0x0001e80000100800 */
[----:B0-----:R-:W2:Y:S02]  /*2b9a0*/  LDL.LU R2, [R1+0x1954] ;  /* 0x0019540001027983 */ /* 0x001ea40000300800 */
[----:B--2---:R-:W-:-:S02]  /*2b9b0*/  F2FP.PACK_AB R2, R0, R2 ;  /* 0x000000020002723e */ /* 0x004fc400000000ff */
        /* <DEDUP_REMOVED lines=64> */
[----:B------:R-:W2:Y:S01]  /*2bdc0*/  LDL.LU R2, [R1+0x18d0] ;  /* 0x0018d00001027983 */ /* 0x000ea20000300800 */
[----:B------:R-:W-:Y:S02]  /*2bdd0*/  F2FP.PACK_AB R0, R0, R3 ;  /* 0x000000030000723e */ /* 0x000fe400000000ff */
[----:B---3--:R-:W-:Y:S01]  /*2bde0*/  F2FP.PACK_AB R3, R28, R29 ;  /* 0x0000001d1c03723e */ /* 0x008fe200000000ff */
[----:B------:R-:W-:Y:S01]  /*2bdf0*/  STL [R1+0x8d8], R24 ;  /* 0x0008d81801007387 */ /* 0x000fe20000100800 */
[----:B--2---:R-:W-:-:S05]  /*2be00*/  F2FP.PACK_AB R2, R25, R2 ;  /* 0x000000021902723e */ /* 0x004fca00000000ff */
[----:B------:R4:W-:Y:S04]  /*2be10*/  STL [R1+0x8d4], R2 ;  /* 0x0008d40201007387 */ /* 0x0009e80000100800 */
[----:B------:R0:W-:Y:S04]  /*2be20*/  STL [R1+0x8d0], R0 ;  /* 0x0008d00001007387 */ /* 0x0001e80000100800 */
[----:B------:R1:W-:Y:S01]  /*2be30*/  STL [R1+0x8cc], R3 ;  /* 0x0008cc0301007387 */ /* 0x0003e20000100800 */
[----:B----4-:R-:W-:Y:S02]  /*2be40*/  F2FP.PACK_AB R2, R14, R11 ;  /* 0x0000000b0e02723e */ /* 0x010fe400000000ff */
[----:B0-----:R-:W-:-:S03]  /*2be50*/  F2FP.PACK_AB R0, R13, R10 ;  /* 0x0000000a0d00723e */ /* 0x001fc600000000ff */
[----:B------:R0:W-:Y:S01]  /*2be60*/  STL [R1+0x8c8], R2 ;  /* 0x0008c80201007387 */ /* 0x0001e20000100800 */
[----:B-1----:R-:W-:-:S03]  /*2be70*/  F2FP.PACK_AB R3, R12, R9 ;  /* 0x000000090c03723e */ /* 0x002fc600000000ff */
[----:B------:R1:W-:Y:S04]  /*2be80*/  STL [R1+0x8c4], R0 ;  /* 0x0008c40001007387 */ /* 0x0003e80000100800 */
[----:B------:R2:W-:Y:S01]  /*2be90*/  STL [R1+0x8c0], R3 ;  /* 0x0008c00301007387 */ /* 0x0005e20000100800 */
[----:B0-----:R-:W-:Y:S02]  /*2bea0*/  F2FP.PACK_AB R2, R21, R8 ;  /* 0x000000081502723e */ /* 0x001fe400000000ff */
[----:B-1----:R-:W-:-:S03]  /*2beb0*/  F2FP.PACK_AB R0, R20, R17 ;  /* 0x000000111400723e */ /* 0x002fc600000000ff */
[----:B------:R0:W-:Y:S01]  /*2bec0*/  STL [R1+0x8bc], R2 ;  /* 0x0008bc0201007387 */ /* 0x0001e20000100800 */
[----:B--2---:R-:W-:-:S03]  /*2bed0*/  F2FP.PACK_AB R3, R19, R16 ;  /* 0x000000101303723e */ /* 0x004fc600000000ff */
[----:B------:R1:W-:Y:S04]  /*2bee0*/  STL [R1+0x8b8], R0 ;  /* 0x0008b80001007387 */ /* 0x0003e80000100800 */
[----:B------:R2:W-:Y:S01]  /*2bef0*/  STL [R1+0x8b4], R3 ;  /* 0x0008b40301007387 */ /* 0x0005e20000100800 */
[----:B0-----:R-:W-:Y:S02]  /*2bf00*/  F2FP.PACK_AB R2, R18, R15 ;  /* 0x0000000f1202723e */ /* 0x001fe400000000ff */
[----:B-1----:R-:W-:-:S03]  /*2bf10*/  F2FP.PACK_AB R0, R4, R5 ;  /* 0x000000050400723e */ /* 0x002fc600000000ff */
[----:B------:R0:W-:Y:S01]  /*2bf20*/  STL [R1+0x8b0], R2 ;  /* 0x0008b00201007387 */ /* 0x0001e20000100800 */
[----:B--2---:R-:W-:-:S03]  /*2bf30*/  F2FP.PACK_AB R3, R6, R7 ;  /* 0x000000070603723e */ /* 0x004fc600000000ff */
[----:B------:R1:W-:Y:S04]  /*2bf40*/  STL [R1+0x89c], R0 ;  /* 0x00089c0001007387 */ /* 0x0003e80000100800 */
[----:B------:R-:W-:Y:S04]  /*2bf50*/  STL [R1+0x898], R3 ;  /* 0x0008980301007387 */ /* 0x000fe80000100800 */
[----:B------:R-:W2:Y:S01]  /*2bf60*/  LDL.LU R24, [R1+0x5e8] ;  /* 0x0005e80001187983 */ /* 0x000ea20000300800 */
[----:B0-----:R-:W-:Y:S02]  /*2bf70*/  F2FP.PACK_AB R2, R26, R27 ;  /* 0x0000001b1a02723e */ /* 0x001fe400000000ff */
[----:B-1----:R-:W-:-:S03]  /*2bf80*/  F2FP.PACK_AB R0, R22, R23 ;  /* 0x000000171600723e */ /* 0x002fc600000000ff */
[----:B------:R-:W-:Y:S04]  /*2bf90*/  STL [R1+0x894], R2 ;  /* 0x0008940201007387 */ /* 0x000fe80000100800 */
[----:B--2---:R0:W-:Y:S04]  /*2bfa0*/  STL [R1+0x1848], R24 ;  /* 0x0018481801007387 */ /* 0x0041e80000100800 */
[----:B------:R-:W-:Y:S04]  /*2bfb0*/  STL [R1+0x890], R0 ;  /* 0x0008900001007387 */ /* 0x000fe80000100800 */
        /* <DEDUP_REMOVED lines=33> */
[----:B------:R-:W3:Y:S04]  /*2c1d0*/  LDL.LU R25, [R1+0x5fc] ;  /* 0x0005fc0001197983 */ /* 0x000ee80000300800 */
[----:B---3--:R0:W-:Y:S04]  /*2c1e0*/  STL [R1+0x1844], R25 ;  /* 0x0018441901007387 */ /* 0x0081e80000100800 */
[----:B0-----:R-:W3:Y:S04]  /*2c1f0*/  LDL.LU R25, [R1+0x5ec] ;  /* 0x0005ec0001197983 */ /* 0x001ee80000300800 */
        /* <DEDUP_REMOVED lines=33> */
[----:B0-----:R-:W2:Y:S04]  /*2c410*/  LDL.LU R25, [R1+0x25c] ;  /* 0x00025c0001197983 */ /* 0x001ea80000300800 */
[----:B------:R-:W3:Y:S04]  /*2c420*/  LDL.LU R2, [R1+0x5f8] ;  /* 0x0005f80001027983 */ /* 0x000ee80000300800 */
[----:B------:R-:W4:Y:S04]  /*2c430*/  LDL.LU R0, [R1+0x60c] ;  /* 0x00060c0001007983 */ /* 0x000f280000300800 */
[----:B------:R-:W4:Y:S04]  /*2c440*/  LDL.LU R3, [R1+0x608] ;  /* 0x0006080001037983 */ /* 0x000f280000300800 */
[----:B------:R-:W3:Y:S04]  /*2c450*/  LDL.LU R28, [R1+0x424] ;  /* 0x00042400011c7983 */ /* 0x000ee80000300800 */
        /* <DEDUP_REMOVED lines=22> */
[----:B------:R-:W3:Y:S01]  /*2c5c0*/  LDL.LU R23, [R1+0x290] ;  /* 0x0002900001177983 */ /* 0x000ee20000300800 */
[----:B--2---:R-:W-:-:S03]  /*2c5d0*/  F2FP.PACK_AB R24, R25, R24 ;  /* 0x000000181918723e */ /* 0x004fc600000000ff */
        /* <DEDUP_REMOVED lines=69> */
[----:B----4-:R-:W-:Y:S02]  /*2ca30*/  F2FP.PACK_AB R0, R0, R3 ;  /* 0x000000030000723e */ /* 0x010fe400000000ff */
[----:B---3--:R-:W-:Y:S01]  /*2ca40*/  F2FP.PACK_AB R3, R28, R29 ;  /* 0x0000001d1c03723e */ /* 0x008fe200000000ff */
[----:B------:R-:W-:Y:S01]  /*2ca50*/  STL [R1+0x728], R24 ;  /* 0x0007281801007387 */ /* 0x000fe20000100800 */
[----:B--2---:R-:W-:-:S05]  /*2ca60*/  F2FP.PACK_AB R2, R25, R2 ;  /* 0x000000021902723e */ /* 0x004fca00000000ff */
[----:B------:R0:W-:Y:S04]  /*2ca70*/  STL [R1+0x724], R2 ;  /* 0x0007240201007387 */ /* 0x0001e80000100800 */
        /* <DEDUP_REMOVED lines=778> */
[----:B------:R-:W2:Y:S03]  /*2fb20*/  LDL.LU R25, [R1+0x1624] ;  /* 0x0016240001197983 */ /* 0x000ea60000300800 */
[----:B------:R0:W-:Y:S02]  /*2fb30*/  STL [R1+0xe0], R24 ;  /* 0x0000e01801007387 */ /* 0x0001e40000100800 */
[----:B0-----:R-:W2:Y:S02]  /*2fb40*/  LDL.LU R24, [R1+0x1620] ;  /* 0x0016200001187983 */ /* 0x001ea40000300800 */
[----:B--2---:R-:W-:Y:S02]  /*2fb50*/  F2FP.PACK_AB R24, R25, R24 ;  /* 0x000000181918723e */ /* 0x004fe400000000ff */
[----:B------:R-:W2:Y:S03]  /*2fb60*/  LDL.LU R25, [R1+0x161c] ;  /* 0x00161c0001197983 */ /* 0x000ea60000300800 */
[----:B------:R0:W-:Y:S02]  /*2fb70*/  STL [R1+0xdc], R24 ;  /* 0x0000dc1801007387 */ /* 0x0001e40000100800 */
[----:B0-----:R-:W2:Y:S02]  /*2fb80*/  LDL.LU R24, [R1+0x1618] ;  /* 0x0016180001187983 */ /* 0x001ea40000300800 */
[----:B--2---:R-:W-:-:S02]  /*2fb90*/  F2FP.PACK_AB R24, R25, R24 ;  /* 0x000000181918723e */ /* 0x004fc400000000ff */
[----:B------:R-:W2:Y:S01]  /*2fba0*/  LDL.LU R25, [R1+0x1614] ;  /* 0x0016140001197983 */ /* 0x000ea20000300800 */
[----:B----4-:R-:W-:Y:S01]  /*2fbb0*/  F2FP.PACK_AB R0, R0, R3 ;  /* 0x000000030000723e */ /* 0x010fe200000000ff */
[----:B---3--:R-:W-:Y:S02]  /*2fbc0*/  F2FP.PACK_AB R3, R28, R29 ;  /* 0x0000001d1c03723e */ /* 0x008fe400000000ff */
[----:B------:R-:W-:Y:S01]  /*2fbd0*/  STL [R1+0xd8], R24 ;  /* 0x0000d81801007387 */ /* 0x000fe20000100800 */
[----:B--2---:R-:W-:-:S05]  /*2fbe0*/  F2FP.PACK_AB R2, R25, R2 ;  /* 0x000000021902723e */ /* 0x004fca00000000ff */
[----:B------:R0:W-:Y:S01]  /*2fbf0*/  STL [R1+0xd4], R2 ;  /* 0x0000d40201007387 */ /* 0x0001e20000100800 */
[----:B------:R1:W-:Y:S02]  /*2fc00*/  STL [R1+0xd0], R0 ;  /* 0x0000d00001007387 */ /* 0x0003e40000100800 */
[----:B------:R2:W-:Y:S01]  /*2fc10*/  STL [R1+0xcc], R3 ;  /* 0x0000cc0301007387 */ /* 0x0005e20000100800 */
[----:B0-----:R-:W-:Y:S02]  /*2fc20*/  F2FP.PACK_AB R2, R14, R11 ;  /* 0x0000000b0e02723e */ /* 0x001fe400000000ff */
[----:B-1----:R-:W-:Y:S02]  /*2fc30*/  F2FP.PACK_AB R0, R13, R10 ;  /* 0x0000000a0d00723e */ /* 0x002fe400000000ff */
[----:B--2---:R-:W-:Y:S01]  /*2fc40*/  F2FP.PACK_AB R3, R12, R9 ;  /* 0x000000090c03723e */ /* 0x004fe200000000ff */
[----:B------:R0:W-:Y:S02]  /*2fc50*/  STL [R1+0xc8], R2 ;  /* 0x0000c80201007387 */ /* 0x0001e40000100800 */
[----:B------:R1:W-:Y:S02]  /*2fc60*/  STL [R1+0xc4], R0 ;  /* 0x0000c40001007387 */ /* 0x0003e40000100800 */
[----:B------:R2:W-:Y:S01]  /*2fc70*/  STL [R1+0xc0], R3 ;  /* 0x0000c00301007387 */ /* 0x0005e20000100800 */
[----:B0-----:R-:W-:-:S02]  /*2fc80*/  F2FP.PACK_AB R2, R21, R8 ;  /* 0x000000081502723e */ /* 0x001fc400000000ff */
[----:B-1----:R-:W-:Y:S02]  /*2fc90*/  F2FP.PACK_AB R0, R20, R17 ;  /* 0x000000111400723e */ /* 0x002fe400000000ff */
[----:B--2---:R-:W-:Y:S01]  /*2fca0*/  F2FP.PACK_AB R3, R19, R16 ;  /* 0x000000101303723e */ /* 0x004fe200000000ff */
[----:B------:R0:W-:Y:S02]  /*2fcb0*/  STL [R1+0xbc], R2 ;  /* 0x0000bc0201007387 */ /* 0x0001e40000100800 */
[----:B------:R1:W-:Y:S02]  /*2fcc0*/  STL [R1+0xb8], R0 ;  /* 0x0000b80001007387 */ /* 0x0003e40000100800 */
[----:B------:R2:W-:Y:S01]  /*2fcd0*/  STL [R1+0xb4], R3 ;  /* 0x0000b40301007387 */ /* 0x0005e20000100800 */
[----:B0-----:R-:W-:Y:S02]  /*2fce0*/  F2FP.PACK_AB R2, R18, R15 ;  /* 0x0000000f1202723e */ /* 0x001fe400000000ff */
[----:B-1----:R-:W-:-:S02]  /*2fcf0*/  F2FP.PACK_AB R0, R4, R5 ;  /* 0x000000050400723e */ /* 0x002fc400000000ff */
[----:B--2---:R-:W-:Y:S01]  /*2fd00*/  F2FP.PACK_AB R3, R6, R7 ;  /* 0x000000070603723e */ /* 0x004fe200000000ff */
[----:B------:R0:W-:Y:S02]  /*2fd10*/  STL [R1+0xb0], R2 ;  /* 0x0000b00201007387 */ /* 0x0001e40000100800 */
[----:B------:R1:W-:Y:S02]  /*2fd20*/  STL [R1+0xac], R0 ;  /* 0x0000ac0001007387 */ /* 0x0003e40000100800 */
[----:B------:R-:W-:Y:S02]  /*2fd30*/  STL [R1+0xa8], R3 ;  /* 0x0000a80301007387 */ /* 0x000fe40000100800 */
[----:B------:R-:W2:Y:S01]  /*2fd40*/  LDL.LU R24, [R1+0x168] ;  /* 0x0001680001187983 */ /* 0x000ea20000300800 */
[----:B0-----:R-:W-:Y:S02]  /*2fd50*/  F2FP.PACK_AB R2, R26, R27 ;  /* 0x0000001b1a02723e */ /* 0x001fe400000000ff */
[----:B-1----:R-:W-:-:S03]  /*2fd60*/  F2FP.PACK_AB R0, R22, R23 ;  /* 0x000000171600723e */ /* 0x002fc600000000ff */
[----:B------:R-:W-:Y:S04]  /*2fd70*/  STL [R1+0xa4], R2 ;  /* 0x0000a40201007387 */ /* 0x000fe80000100800 */
[----:B--2---:R0:W-:Y:S01]  /*2fd80*/  STL [R1+0x158c], R24 ;  /* 0x00158c1801007387 */ /* 0x0041e20000100800 */
[----:B------:R-:W-:Y:S03]  /*2fd90*/  STL [R1+0xa0], R0 ;  /* 0x0000a00001007387 */ /* 0x000fe60000100800 */
        /* <DEDUP_REMOVED lines=33> */
[----:B------:R-:W3:Y:S03]  /*2ffb0*/  LDL.LU R25, [R1+0x17c] ;  /* 0x00017c0001197983 */ /* 0x000ee60000300800 */
        /* <DEDUP_REMOVED lines=35> */
[----:B0-----:R-:W2:Y:S01]  /*301f0*/  LDL.LU R25, [R1+0x7cc] ;  /* 0x0007cc0001197983 */ /* 0x001ea20000300800 */
[----:B------:R-:W3:Y:S02]  /*30200*/  LDL.LU R2, [R1+0x178] ;  /* 0x0001780001027983 */ /* 0x000ee40000300800 */
[----:B------:R-:W4:Y:S02]  /*30210*/  LDL.LU R0, [R1+0x18c] ;  /* 0x00018c0001007983 */ /* 0x000f240000300800 */
[----:B------:R-:W4:Y:S01]  /*30220*/  LDL.LU R3, [R1+0x188] ;  /* 0x0001880001037983 */ /* 0x000f220000300800 */
        /* <DEDUP_REMOVED lines=93> */
[----:B------:R-:W2:Y:S01]  /*30800*/  LDL.LU R25, [R1+0x1588] ;  /* 0x0015880001197983 */ /* 0x000ea20000300800 */
[----:B----4-:R-:W-:Y:S01]  /*30810*/  F2FP.PACK_AB R0, R0, R3 ;  /* 0x000000030000723e */ /* 0x010fe200000000ff */
[----:B---3--:R-:W-:-:S02]  /*30820*/  F2FP.PACK_AB R3, R28, R29 ;  /* 0x0000001d1c03723e */ /* 0x008fc400000000ff */
        /* <DEDUP_REMOVED lines=63> */
[----:B------:R-:W3:Y:S03]  /*30c20*/  LDL.LU R5, [R1+0x858] ;  /* 0x0008580001057983 */ /* 0x000ee60000300800 */
[----:B---3--:R0:W-:Y:S04]  /*30c30*/  STL [R1+0x1540], R5 ;  /* 0x0015400501007387 */ /* 0x0081e80000100800 */
[----:B0-----:R-:W3:Y:S01]  /*30c40*/  LDL.LU R5, [R1+0x84c] ;  /* 0x00084c0001057983 */ /* 0x001ee20000300800 */
[----:B------:R-:W4:Y:S03]  /*30c50*/  LDL.LU R4, [R1+0x868] ;  /* 0x0008680001047983 */ /* 0x000f260000300800 */
[----:B----4-:R0:W-:Y:S04]  /*30c60*/  STL [R1+0x153c], R4 ;  /* 0x00153c0401007387 */ /* 0x0101e80000100800 */
[----:B0-----:R-:W4:Y:S01]  /*30c70*/  LDL.LU R4, [R1+0x85c] ;  /* 0x00085c0001047983 */ /* 0x001f220000300800 */
[----:B------:R-:W2:Y:S03]  /*30c80*/  LDL.LU R11, [R1+0x830] ;  /* 0x00083000010b7983 */ /* 0x000ea60000300800 */
[----:B--2---:R0:W-:Y:S04]  /*30c90*/  STL [R1+0x1538], R11 ;  /* 0x0015380b01007387 */ /* 0x0041e80000100800 */
[----:B0-----:R-:W2:Y:S01]  /*30ca0*/  LDL.LU R11, [R1+0x86c] ;  /* 0x00086c00010b7983 */ /* 0x001ea20000300800 */
        /* <DEDUP_REMOVED lines=36> */
[----:B------:R-:W2:Y:S01]  /*30ef0*/  LDL.LU R25, [R1+0x1bc] ;  /* 0x0001bc0001197983 */ /* 0x000ea20000300800 */
[----:B------:R-:W-:-:S02]  /*30f00*/  F2FP.PACK_AB R7, R6, R7 ;  /* 0x000000070607723e */ /* 0x000fc400000000ff */
[----:B--2---:R0:W-:Y:S04]  /*30f10*/  STL [R1+0x1504], R25 ;  /* 0x0015041901007387 */ /* 0x0041e80000100800 */
        /* <DEDUP_REMOVED lines=13> */
[----:B------:R0:W-:Y:S03]  /*30ff0*/  STL [R1+0x1c], R7 ;  /* 0x00001c0701007387 */ /* 0x0001e60000100800 */
        /* <DEDUP_REMOVED lines=27> */
[----:B------:R0:W-:Y:S02]  /*311b0*/  STL [R1], R7 ;  /* 0x0000000701007387 */ /* 0x0001e40000100800 */
[----:B0-----:R-:W2:Y:S02]  /*311c0*/  LDL.LU R7, [R1+0x1548] ;  /* 0x0015480001077983 */ /* 0x001ea40000300800 */
[----:B--2---:R-:W-:Y:S02]  /*311d0*/  F2FP.PACK_AB R7, R6, R7 ;  /* 0x000000070607723e */ /* 0x004fe400000000ff */
[----:B------:R-:W3:Y:S02]  /*311e0*/  LDL.LU R6, [R1+0x1544] ;  /* 0x0015440001067983 */ /* 0x000ee40000300800 */
[----:B---3--:R-:W-:-:S02]  /*311f0*/  F2FP.PACK_AB R6, R5, R6 ;  /* 0x000000060506723e */ /* 0x008fc400000000ff */
[----:B------:R-:W4:Y:S02]  /*31200*/  LDL.LU R5, [R1+0x1540] ;  /* 0x0015400001057983 */ /* 0x000f240000300800 */
[----:B----4-:R-:W-:Y:S02]  /*31210*/  F2FP.PACK_AB R5, R4, R5 ;  /* 0x000000050405723e */ /* 0x010fe400000000ff */
[----:B------:R-:W2:Y:S02]  /*31220*/  LDL.LU R4, [R1+0x153c] ;  /* 0x00153c0001047983 */ /* 0x000ea40000300800 */
[----:B--2---:R-:W-:Y:S02]  /*31230*/  F2FP.PACK_AB R4, R11, R4 ;  /* 0x000000040b04723e */ /* 0x004fe400000000ff */
[----:B------:R-:W2:Y:S02]  /*31240*/  LDL.LU R11, [R1+0x1538] ;  /* 0x00153800010b7983 */ /* 0x000ea40000300800 */
[----:B--2---:R-:W-:-:S02]  /*31250*/  F2FP.PACK_AB R11, R10, R11 ;  /* 0x0000000b0a0b723e */ /* 0x004fc400000000ff */
[----:B------:R-:W2:Y:S02]  /*31260*/  LDL.LU R10, [R1+0x1534] ;  /* 0x00153400010a7983 */ /* 0x000ea40000300800 */
[----:B--2---:R-:W-:Y:S02]  /*31270*/  F2FP.PACK_AB R10, R9, R10 ;  /* 0x0000000a090a723e */ /* 0x004fe400000000ff */
        /* <DEDUP_REMOVED lines=22> */
[----:B------:R-:W2:Y:S01]  /*313e0*/  LDL.LU R25, [R1+0x1504] ;  /* 0x0015040001197983 */ /* 0x000ea20000300800 */
[----:B------:R-:W-:Y:S02]  /*313f0*/  F2FP.PACK_AB R21, R24, R21 ;  /* 0x000000151815723e */ /* 0x000fe400000000ff */
[----:B--2---:R-:W-:Y:S02]  /*31400*/  F2FP.PACK_AB R22, R25, R22 ;  /* 0x000000161916723e */ /* 0x004fe400000000ff */
[----:B------:R-:W2:Y:S01]  /*31410*/  LDL.LU R25, [R1+0x1500] ;  /* 0x0015000001197983 */ /* 0x000ea20000300800 */
[----:B------:R-:W3:Y:S01]  /*31420*/  LDL.LU R24, [R1+0x14fc] ;  /* 0x0014fc0001187983 */ /* 0x000ee20000300800 */
[----:B------:R-:W-:Y:S02]  /*31430*/  F2FP.PACK_AB R20, R2, R20 ;  /* 0x000000140214723e */ /* 0x000fe400000000ff */
[----:B------:R-:W-:Y:S02]  /*31440*/  F2FP.PACK_AB R27, R0, R27 ;  /* 0x0000001b001b723e */ /* 0x000fe400000000ff */
[----:B------:R-:W-:-:S02]  /*31450*/  F2FP.PACK_AB R26, R3, R26 ;  /* 0x0000001a031a723e */ /* 0x000fc400000000ff */
[----:B--2---:R-:W-:Y:S02]  /*31460*/  F2FP.PACK_AB R25, R28, R25 ;  /* 0x000000191c19723e */ /* 0x004fe400000000ff */
[----:B---3--:R-:W-:Y:S02]  /*31470*/  F2FP.PACK_AB R24, R29, R24 ;  /* 0x000000181d18723e */ /* 0x008fe400000000ff */
.L_x_1:
[----:B0-----:R-:W2:Y:S04]  /*31480*/  LDL.LU R0, [R1+0x14f8] ;  /* 0x0014f80001007983 */ /* 0x001ea80000300800 */
[----:B------:R-:W0:Y:S04]  /*31490*/  S2R R2, SR_TID.X ;  /* 0x0000000000027919 */ /* 0x000e280000002100 */
[----:B------:R1:W-:Y:S04]  /*314a0*/  STL [R1+0x1858], R28 ;  /* 0x0018581c01007387 */ /* 0x0003e80000100800 */
[----:B-1----:R-:W1:Y:S04]  /*314b0*/  S2R R28, SR_TID.X ;  /* 0x00000000001c7919 */ /* 0x002e680000002100 */
[----:B------:R3:W-:Y:S01]  /*314c0*/  STL [R1+0x1840], R29 ;  /* 0x0018401d01007387 */ /* 0x0007e20000100800 */
[----:B0-----:R-:W-:-:S02]  /*314d0*/  LOP3.LUT R2, R2, 0x3f, RZ, 0xc0, !PT ;  /* 0x0000003f02027812 */ /* 0x001fc400078ec0ff */
[----:B-1----:R-:W-:Y:S01]  /*314e0*/  LOP3.LUT R3, R28, 0x20, RZ, 0xc0, !PT ;  /* 0x000000201c037812 */ /* 0x002fe200078ec0ff */
[----:B------:R-:W-:Y:S01]  /*314f0*/  BAR.SYNC.DEFER_BLOCKING 0x0 ;  /* 0x0000000000007b1d */ /* 0x000fe20000010000 */
[----:B--2---:R-:W-:-:S05]  /*31500*/  LOP3.LUT R0, R0, 0xc00, RZ, 0xc0, !PT ;  /* 0x00000c0000007812 */ /* 0x004fca00078ec0ff */
[----:B---3--:R-:W-:Y:S02]  /*31510*/  IMAD R29, R2, 0x10, R0 ;  /* 0x00000010021d7824 */ /* 0x008fe400078e0200 */
[C---:B------:R-:W-:Y:S02]  /*31520*/  IMAD.SHL.U32 R0, R28.reuse, 0x80, RZ ;  /* 0x000000801c007824 */ /* 0x040fe400078e00ff */
[----:B------:R-:W-:-:S03]  /*31530*/  IMAD.SHL.U32 R2, R28, 0x20, RZ ;  /* 0x000000201c027824 */ /* 0x000fc600078e00ff */
[----:B------:R-:W-:-:S04]  /*31540*/  LOP3.LUT R0, R0, 0xc00, RZ, 0xc0, !PT ;  /* 0x00000c0000007812 */ /* 0x000fc800078ec0ff */
[----:B------:R-:W-:Y:S01]  /*31550*/  LOP3.LUT R0, R0, 0x60, R2, 0xf8, !PT ;  /* 0x0000006000007812 */ /* 0x000fe200078ef802 */
[----:B------:R-:W-:-:S05]  /*31560*/  IMAD.SHL.U32 R2, R28, 0x4, RZ ;  /* 0x000000041c027824 */ /* 0x000fca00078e00ff */
[----:B------:R-:W-:Y:S01]  /*31570*/  LOP3.LUT R0, R0, 0x70, R2, 0x78, !PT ;  /* 0x0000007000007812 */ /* 0x000fe200078e7802 */
[----:B------:R-:W-:Y:S04]  /*31580*/  STL [R1+0x3e4], R29 ;  /* 0x0003e41d01007387 */ /* 0x000fe80000100800 */
[----:B------:R-:W-:Y:S01]  /*31590*/  IMAD R0, R3, 0x8, R0 ;  /* 0x0000000803007824 */ /* 0x000fe200078e0200 */
[----:B------:R-:W-:Y:S04]  /*315a0*/  STL [R1+0x19f0], R26 ;  /* 0x0019f01a01007387 */ /* 0x000fe80000100800 */
[----:B------:R-:W-:Y:S04]  /*315b0*/  STS.128 [R0], R24 ;  /* 0x0000001800007388 */ /* 0x000fe80000000c00 */
[----:B------:R0:W-:Y:S04]  /*315c0*/  STL.64 [R1+0x19e8], R24 ;  /* 0x0019e81801007387 */ /* 0x0001e80000100a00 */
[----:B------:R1:W-:Y:S04]  /*315d0*/  STS.128 [R0+0x80], R20 ;  /* 0x0000801400007388 */ /* 0x0003e80000000c00 */
[----:B0-----:R-:W2:Y:S04]  /*315e0*/  LDL.LU R24, [R1+0x10] ;  /* 0x0000100001187983 */ /* 0x001ea80000300800 */
[----:B------:R-:W2:Y:S04]  /*315f0*/  LDL.LU R25, [R1+0x14] ;  /* 0x0000140001197983 */ /* 0x000ea80000300800 */
[----:B------:R-:W2:Y:S04]  /*31600*/  LDL.LU R26, [R1+0x18] ;  /* 0x00001800011a7983 */ /* 0x000ea80000300800 */
[----:B------:R-:W2:Y:S04]  /*31610*/  LDL.LU R27, [R1+0x1c] ;  /* 0x00001c00011b7983 */ /* 0x000ea80000300800 */
[----:B-1----:R-:W3:Y:S04]  /*31620*/  LDL.LU R20, [R1] ;  /* 0x0000000001147983 */ /* 0x002ee80000300800 */
[----:B------:R-:W3:Y:S04]  /*31630*/  LDL.LU R21, [R1+0x4] ;  /* 0x0000040001157983 */ /* 0x000ee80000300800 */
[----:B------:R-:W3:Y:S04]  /*31640*/  LDL.LU R22, [R1+0x8] ;  /* 0x0000080001167983 */ /* 0x000ee80000300800 */
[----:B------:R-:W3:Y:S04]  /*31650*/  LDL.LU R23, [R1+0xc] ;  /* 0x00000c0001177983 */ /* 0x000ee80000300800 */
[----:B------:R-:W-:Y:S04]  /*31660*/  STS.128 [R0+0x200], R16 ;  /* 0x0002001000007388 */ /* 0x000fe80000000c00 */
[----:B------:R-:W-:Y:S04]  /*31670*/  STS.128 [R0+0x280], R12 ;  /* 0x0002800c00007388 */ /* 0x000fe80000000c00 */
[----:B------:R-:W-:Y:S06]  /*31680*/  BAR.SYNC.DEFER_BLOCKING 0x0 ;  /* 0x0000000000007b1d */ /* 0x000fec0000010000 */
[----:B------:R-:W0:Y:S01]  /*31690*/  LDS.128 R16, [R29] ;  /* 0x000000001d107984 */ /* 0x000e220000000c00 */
[----:B------:R-:W-:-:S02]  /*316a0*/  LOP3.LUT R28, R29, 0x20, RZ, 0x3c, !PT ;  /* 0x000000201d1c7812 */ /* 0x000fc400078e3cff */
[----:B------:R-:W-:Y:S01]  /*316b0*/  LOP3.LUT R3, R29, 0x40, RZ, 0x3c, !PT ;  /* 0x000000401d037812 */ /* 0x000fe200078e3cff */
[----:B0-----:R-:W-:Y:S01]  /*316c0*/  STL [R1+0x124], R17 ;  /* 0x0001241101007387 */ /* 0x001fe20000100800 */
[----:B------:R-:W-:-:S03]  /*316d0*/  IMAD.MOV.U32 R13, RZ, RZ, R16 ;  /* 0x000000ffff0d7224 */ /* 0x000fc600078e0010 */
[----:B------:R-:W-:Y:S04]  /*316e0*/  STL.64 [R1+0x128], R18 ;  /* 0x0001281201007387 */ /* 0x000fe80000100a00 */
[----:B------:R-:W0:Y:S01]  /*316f0*/  LDS.128 R16, [R28] ;  /* 0x000000001c107984 */ /* 0x000e220000000c00 */
[----:B------:R-:W-:-:S03]  /*31700*/  LOP3.LUT R2, R29, 0x60, RZ, 0x3c, !PT ;  /* 0x000000601d027812 */ /* 0x000fc600078e3cff */
[----:B------:R-:W-:Y:S04]  /*31710*/  STL [R1+0x3e0], R28 ;  /* 0x0003e01c01007387 */ /* 0x000fe80000100800 */
[----:B------:R-:W-:Y:S04]  /*31720*/  STL [R1+0x3e8], R3 ;  /* 0x0003e80301007387 */ /* 0x000fe80000100800 */
[----:B------:R-:W-:Y:S04]  /*31730*/  STL [R1+0x3ec], R2 ;  /* 0x0003ec0201007387 */ /* 0x000fe80000100800 */
[----:B0-----:R-:W-:Y:S04]  /*31740*/  STL.64 [R1+0x160], R16 ;  /* 0x0001601001007387 */ /* 0x001fe80000100a00 */
[----:B------:R-:W-:Y:S04]  /*31750*/  STL.64 [R1+0x168], R18 ;  /* 0x0001681201007387 */ /* 0x000fe80000100a00 */
[----:B------:R-:W0:Y:S04]  /*31760*/  LDS.128 R16, [R3] ;  /* 0x0000000003107984 */ /* 0x000e280000000c00 */
[----:B0-----:R-:W-:Y:S04]  /*31770*/  STL.64 [R1+0x1b0], R16 ;  /* 0x0001b01001007387 */ /* 0x001fe80000100a00 */
[----:B------:R-:W-:Y:S04]  /*31780*/  STL.64 [R1+0x1b8], R18 ;  /* 0x0001b81201007387 */ /* 0x000fe80000100a00 */
[----:B------:R-:W0:Y:S04]  /*31790*/  LDS.128 R16, [R2] ;  /* 0x0000000002107984 */ /* 0x000e280000000c00 */
[----:B------:R-:W-:Y:S06]  /*317a0*/  BAR.SYNC.DEFER_BLOCKING 0x0 ;  /* 0x0000000000007b1d */ /* 0x000fec0000010000 */
[----:B------:R-:W-:Y:S04]  /*317b0*/  STS.128 [R0], R8 ;  /* 0x0000000800007388 */ /* 0x000fe80000000c00 */
[----:B------:R-:W-:Y:S04]  /*317c0*/  STS.128 [R0+0x80], R4 ;  /* 0x0000800400007388 */ /* 0x000fe80000000c00 */
[----:B0-----:R-:W-:Y:S04]  /*317d0*/  STL.64 [R1+0x230], R16 ;  /* 0x0002301001007387 */ /* 0x001fe80000100a00 */
[----:B--2---:R-:W-:Y:S04]  /*317e0*/  STS.128 [R0+0x280], R24 ;  /* 0x0002801800007388 */ /* 0x004fe80000000c00 */
[----:B---3--:R-:W-:Y:S04]  /*317f0*/  STS.128 [R0+0x200], R20 ;  /* 0x0002001400007388 */ /* 0x008fe80000000c00 */
[----:B------:R-:W-:Y:S06]  /*31800*/  BAR.SYNC.DEFER_BLOCKING 0x0 ;  /* 0x0000000000007b1d */ /* 0x000fec0000010000 */
[----:B------:R-:W0:Y:S04]  /*31810*/  LDS.128 R4, [R29] ;  /* 0x000000001d047984 */ /* 0x000e280000000c00 */
[----:B------:R-:W-:Y:S04]  /*31820*/  STL.64 [R1+0x238], R18 ;  /* 0x0002381201007387 */ /* 0x000fe80000100a00 */
[----:B------:R-:W1:Y:S04]  /*31830*/  LDS.128 R8, [R28] ;  /* 0x000000001c087984 */ /* 0x000e680000000c00 */
[----:B0-----:R-:W-:Y:S01]  /*31840*/  STL [R1+0x114], R5 ;  /* 0x0001140501007387 */ /* 0x001fe20000100800 */
[----:B------:R-:W-:-:S03]  /*31850*/  IMAD.MOV.U32 R12, RZ, RZ, R4 ;  /* 0x000000ffff0c7224 */ /* 0x000fc600078e0004 */
[----:B------:R-:W-:Y:S04]  /*31860*/  STL.64 [R1+0x118], R6 ;  /* 0x0001180601007387 */ /* 0x000fe80000100a00 */
[----:B------:R-:W0:Y:S04]  /*31870*/  LDS.128 R4, [R3] ;  /* 0x0000000003047984 */ /* 0x000e280000000c00 */
[----:B------:R-:W-:Y:S04]  /*31880*/  STL.64 [R1+0x1a58], R12 ;  /* 0x001a580c01007387 */ /* 0x000fe80000100a00 */
[----:B------:R-:W2:Y:S04]  /*31890*/  LDL.LU R20, [R1+0xc0] ;  /* 0x0000c00001147983 */ /* 0x000ea80000300800 */
[----:B-1----:R1:W-:Y:S04]  /*318a0*/  STL.64 [R1+0x150], R8 ;  /* 0x0001500801007387 */ /* 0x0023e80000100a00 */
[----:B------:R3:W-:Y:S04]  /*318b0*/  STL.64 [R1+0x158], R10 ;  /* 0x0001580a01007387 */ /* 0x0007e80000100a00 */
[----:B0-----:R-:W-:Y:S04]  /*318c0*/  STL.64 [R1+0x1a0], R4 ;  /* 0x0001a00401007387 */ /* 0x001fe80000100a00 */
[----:B------:R-:W-:Y:S04]  /*318d0*/  STL.64 [R1+0x1a8], R6 ;  /* 0x0001a80601007387 */ /* 0x000fe80000100a00 */
[----:B------:R-:W2:Y:S04]  /*318e0*/  LDL.LU R21, [R1+0xc4] ;  /* 0x0000c40001157983 */ /* 0x000ea80000300800 */
[----:B------:R-:W4:Y:S04]  /*318f0*/  LDL.LU R22, [R1+0xc8] ;  /* 0x0000c80001167983 */ /* 0x000f280000300800 */
[----:B------:R-:W4:Y:S04]  /*31900*/  LDL.LU R23, [R1+0xcc] ;  /* 0x0000cc0001177983 */ /* 0x000f280000300800 */
[----:B-1----:R-:W5:Y:S04]  /*31910*/  LDL.LU R8, [R1+0x50] ;  /* 0x0000500001087983 */ /* 0x002f680000300800 */
[----:B------:R-:W5:Y:S04]  /*31920*/  LDL.LU R9, [R1+0x54] ;  /* 0x0000540001097983 */ /* 0x000f680000300800 */
[----:B---3--:R-:W3:Y:S04]  /*31930*/  LDL.LU R10, [R1+0x58] ;  /* 0x00005800010a7983 */ /* 0x008ee80000300800 */
[----:B------:R-:W3:Y:S04]  /*31940*/  LDL.LU R11, [R1+0x5c] ;  /* 0x00005c00010b7983 */ /* 0x000ee80000300800 */
[----:B---3--:R-:W-:Y:S04]  /*31950*/  STL.64 [R1+0x1a98], R10 ;  /* 0x001a980a01007387 */ /* 0x008fe80000100a00 */
[----:B-----5:R0:W-:Y:S04]  /*31960*/  STL.64 [R1+0x1a90], R8 ;  /* 0x001a900801007387 */ /* 0x0201e80000100a00 */
[----:B----4-:R-:W-:Y:S04]  /*31970*/  STL.64 [R1+0x1a68], R22 ;  /* 0x001a681601007387 */ /* 0x010fe80000100a00 */
[----:B--2---:R-:W-:Y:S04]  /*31980*/  STL.64 [R1+0x1a60], R20 ;  /* 0x001a601401007387 */ /* 0x004fe80000100a00 */
[----:B------:R-:W2:Y:S04]  /*31990*/  LDL.LU R12, [R1+0x80] ;  /* 0x00008000010c7983 */ /* 0x000ea80000300800 */
[----:B------:R-:W2:Y:S04]  /*319a0*/  LDL.LU R13, [R1+0x84] ;  /* 0x00008400010d7983 */ /* 0x000ea80000300800 */
[----:B------:R-:W3:Y:S04]  /*319b0*/  LDL.LU R14, [R1+0x88] ;  /* 0x00008800010e7983 */ /* 0x000ee80000300800 */
[----:B------:R-:W3:Y:S04]  /*319c0*/  LDL.LU R15, [R1+0x8c] ;  /* 0x00008c00010f7983 */ /* 0x000ee80000300800 */
[----:B0-----:R-:W4:Y:S04]  /*319d0*/  LDL.LU R8, [R1+0x30] ;  /* 0x0000300001087983 */ /* 0x001f280000300800 */
[----:B------:R-:W4:Y:S04]  /*319e0*/  LDL.LU R9, [R1+0x34] ;  /* 0x0000340001097983 */ /* 0x000f280000300800 */
[----:B------:R-:W5:Y:S04]  /*319f0*/  LDL.LU R10, [R1+0x38] ;  /* 0x00003800010a7983 */ /* 0x000f680000300800 */
[----:B------:R-:W5:Y:S04]  /*31a00*/  LDL.LU R11, [R1+0x3c] ;  /* 0x00003c00010b7983 */ /* 0x000f680000300800 */
[----:B-----5:R-:W-:Y:S04]  /*31a10*/  STL.64 [R1+0x1aa8], R10 ;  /* 0x001aa80a01007387 */ /* 0x020fe80000100a00 */
[----:B----4-:R0:W-:Y:S04]  /*31a20*/  STL.64 [R1+0x1aa0], R8 ;  /* 0x001aa00801007387 */ /* 0x0101e80000100a00 */
[----:B0-----:R-:W4:Y:S04]  /*31a30*/  LDL.LU R8, [R1+0x20] ;  /* 0x0000200001087983 */ /* 0x001f280000300800 */
[----:B------:R-:W4:Y:S04]  /*31a40*/  LDL.LU R9, [R1+0x24] ;  /* 0x0000240001097983 */ /* 0x000f280000300800 */
[----:B------:R-:W5:Y:S04]  /*31a50*/  LDL.LU R10, [R1+0x28] ;  /* 0x00002800010a7983 */ /* 0x000f680000300800 */
[----:B------:R-:W5:Y:S04]  /*31a60*/  LDL.LU R11, [R1+0x2c] ;  /* 0x00002c00010b7983 */ /* 0x000f680000300800 */
[----:B-----5:R-:W-:Y:S04]  /*31a70*/  STL.64 [R1+0x1ab8], R10 ;  /* 0x001ab80a01007387 */ /* 0x020fe80000100a00 */
[----:B----4-:R-:W-:Y:S04]  /*31a80*/  STL.64 [R1+0x1ab0], R8 ;  /* 0x001ab00801007387 */ /* 0x010fe80000100a00 */
[----:B---3--:R-:W-:Y:S04]  /*31a90*/  STL.64 [R1+0x1a78], R14 ;  /* 0x001a780e01007387 */ /* 0x008fe80000100a00 */
[----:B--2---:R-:W-:Y:S04]  /*31aa0*/  STL.64 [R1+0x1a70], R12 ;  /* 0x001a700c01007387 */ /* 0x004fe80000100a00 */
[----:B------:R-:W2:Y:S04]  /*31ab0*/  LDL.LU R20, [R1+0x70] ;  /* 0x0000700001147983 */ /* 0x000ea80000300800 */
[----:B------:R-:W2:Y:S04]  /*31ac0*/  LDL.LU R21, [R1+0x74] ;  /* 0x0000740001157983 */ /* 0x000ea80000300800 */
[----:B------:R-:W3:Y:S04]  /*31ad0*/  LDL.LU R22, [R1+0x78] ;  /* 0x0000780001167983 */ /* 0x000ee80000300800 */
[----:B------:R-:W3:Y:S04]  /*31ae0*/  LDL.LU R23, [R1+0x7c] ;  /* 0x00007c0001177983 */ /* 0x000ee80000300800 */
[----:B------:R-:W0:Y:S04]  /*31af0*/  LDS.128 R8, [R2] ;  /* 0x0000000002087984 */ /* 0x000e280000000c00 */
[----:B------:R-:W-:Y:S06]  /*31b00*/  BAR.SYNC.DEFER_BLOCKING 0x0 ;  /* 0x0000000000007b1d */ /* 0x000fec0000010000 */
[----:B---3--:R-:W-:Y:S04]  /*31b10*/  STL.64 [R1+0x1a88], R22 ;  /* 0x001a881601007387 */ /* 0x008fe80000100a00 */
[----:B--2---:R1:W-:Y:S04]  /*31b20*/  STL.64 [R1+0x1a80], R20 ;  /* 0x001a801401007387 */ /* 0x0043e80000100a00 */
[----:B-1----:R-:W2:Y:S04]  /*31b30*/  LDL.LU R20, [R1+0x40] ;  /* 0x0000400001147983 */ /* 0x002ea80000300800 */
[----:B------:R-:W2:Y:S04]  /*31b40*/  LDL.LU R21, [R1+0x44] ;  /* 0x0000440001157983 */ /* 0x000ea80000300800 */
[----:B------:R-:W2:Y:S04]  /*31b50*/  LDL.LU R22, [R1+0x48] ;  /* 0x0000480001167983 */ /* 0x000ea80000300800 */
[----:B------:R-:W2:Y:S04]  /*31b60*/  LDL.LU R23, [R1+0x4c] ;  /* 0x00004c0001177983 */ /* 0x000ea80000300800 */
[----:B------:R-:W3:Y:S04]  /*31b70*/  LDL.LU R12, [R1+0x60] ;  /* 0x00006000010c7983 */ /* 0x000ee80000300800 */
[----:B------:R-:W3:Y:S04]  /*31b80*/  LDL.LU R13, [R1+0x64] ;  /* 0x00006400010d7983 */ /* 0x000ee80000300800 */
[----:B------:R-:W3:Y:S04]  /*31b90*/  LDL.LU R14, [R1+0x68] ;  /* 0x00006800010e7983 */ /* 0x000ee80000300800 */
[----:B------:R-:W3:Y:S04]  /*31ba0*/  LDL.LU R15, [R1+0x6c] ;  /* 0x00006c00010f7983 */ /* 0x000ee80000300800 */
[----:B------:R-:W4:Y:S04]  /*31bb0*/  LDL.LU R16, [R1+0xb0] ;  /* 0x0000b00001107983 */ /* 0x000f280000300800 */
[----:B------:R-:W4:Y:S04]  /*31bc0*/  LDL.LU R17, [R1+0xb4] ;  /* 0x0000b40001117983 */ /* 0x000f280000300800 */
[----:B------:R-:W4:Y:S04]  /*31bd0*/  LDL.LU R18, [R1+0xb8] ;  /* 0x0000b80001127983 */ /* 0x000f280000300800 */
[----:B------:R-:W4:Y:S04]  /*31be0*/  LDL.LU R19, [R1+0xbc] ;  /* 0x0000bc0001137983 */ /* 0x000f280000300800 */
[----:B------:R-:W5:Y:S04]  /*31bf0*/  LDL.LU R4, [R1+0xa0] ;  /* 0x0000a00001047983 */ /* 0x000f680000300800 */
[----:B------:R-:W5:Y:S04]  /*31c00*/  LDL.LU R5, [R1+0xa4] ;  /* 0x0000a40001057983 */ /* 0x000f680000300800 */
[----:B------:R-:W5:Y:S04]  /*31c10*/  LDL.LU R6, [R1+0xa8] ;  /* 0x0000a80001067983 */ /* 0x000f680000300800 */
[----:B------:R-:W5:Y:S04]  /*31c20*/  LDL.LU R7, [R1+0xac] ;  /* 0x0000ac0001077983 */ /* 0x000f680000300800 */
[----:B------:R-:W2:Y:S04]  /*31c30*/  LDL.LU R24, [R1+0xd0] ;  /* 0x0000d00001187983 */ /* 0x000ea80000300800 */
[----:B------:R-:W2:Y:S04]  /*31c40*/  LDL.LU R25, [R1+0xd4] ;  /* 0x0000d40001197983 */ /* 0x000ea80000300800 */
[----:B------:R-:W2:Y:S04]  /*31c50*/  LDL.LU R26, [R1+0xd8] ;  /* 0x0000d800011a7983 */ /* 0x000ea80000300800 */
[----:B------:R-:W2:Y:S04]  /*31c60*/  LDL.LU R27, [R1+0xdc] ;  /* 0x0000dc00011b7983 */ /* 0x000ea80000300800 */
[----:B0-----:R-:W-:Y:S04]  /*31c70*/  STL.64 [R1+0x220], R8 ;  /* 0x0002200801007387 */ /* 0x001fe80000100a00 */
[----:B------:R0:W-:Y:S04]  /*31c80*/  STL.64 [R1+0x228], R10 ;  /* 0x0002280a01007387 */ /* 0x0001e80000100a00 */
[----:B0-----:R-:W2:Y:S04]  /*31c90*/  LDL.LU.64 R10, [R1+0x1ab8] ;  /* 0x001ab800010a7983 */ /* 0x001ea80000300a00 */
[----:B------:R-:W2:Y:S04]  /*31ca0*/  LDL.LU.64 R8, [R1+0x1ab0] ;  /* 0x001ab00001087983 */ /* 0x000ea80000300a00 */
[----:B--2---:R0:W-:Y:S04]  /*31cb0*/  STS.128 [R0], R8 ;  /* 0x0000000800007388 */ /* 0x0041e80000000c00 */
[----:B0-----:R-:W2:Y:S04]  /*31cc0*/  LDL.LU.64 R10, [R1+0x1aa8] ;  /* 0x001aa800010a7983 */ /* 0x001ea80000300a00 */
[----:B------:R-:W2:Y:S04]  /*31cd0*/  LDL.LU.64 R8, [R1+0x1aa0] ;  /* 0x001aa00001087983 */ /* 0x000ea80000300a00 */
[----:B--2---:R0:W-:Y:S04]  /*31ce0*/  STS.128 [R0+0x80], R8 ;  /* 0x0000800800007388 */ /* 0x0041e80000000c00 */
[----:B0-----:R-:W2:Y:S04]  /*31cf0*/  LDL.LU.64 R10, [R1+0x1a98] ;  /* 0x001a9800010a7983 */ /* 0x001ea80000300a00 */
[----:B------:R-:W2:Y:S04]  /*31d00*/  LDL.LU.64 R8, [R1+0x1a90] ;  /* 0x001a900001087983 */ /* 0x000ea80000300a00 */
[----:B------:R-:W-:Y:S04]  /*31d10*/  STS.128 [R0+0x200], R20 ;  /* 0x0002001400007388 */ /* 0x000fe80000000c00 */
[----:B--2---:R-:W-:Y:S04]  /*31d20*/  STS.128 [R0+0x280], R8 ;  /* 0x0002800800007388 */ /* 0x004fe80000000c00 */
[----:B------:R-:W-:Y:S06]  /*31d30*/  BAR.SYNC.DEFER_BLOCKING 0x0 ;  /* 0x0000000000007b1d */ /* 0x000fec0000010000 */
[----:B------:R-:W0:Y:S04]  /*31d40*/  LDS.128 R8, [R29] ;  /* 0x000000001d087984 */ /* 0x000e280000000c00 */
[----:B------:R-:W1:Y:S04]  /*31d50*/  LDS.128 R20, [R28] ;  /* 0x000000001c147984 */ /* 0x000e680000000c00 */
[----:B0-----:R-:W-:Y:S04]  /*31d60*/  STL [R1+0x44], R9 ;  /* 0x0000440901007387 */ /* 0x001fe80000100800 */
[----:B------:R0:W-:Y:S02]  /*31d70*/  STL.64 [R1+0x48], R10 ;  /* 0x0000480a01007387 */ /* 0x0001e40000100a00 */
[----:B0-----:R-:W-:-:S05]  /*31d80*/  IMAD.MOV.U32 R11, RZ, RZ, R8 ;  /* 0x000000ffff0b7224 */ /* 0x001fca00078e0008 */
[----:B------:R0:W-:Y:S04]  /*31d90*/  STL [R1+0x1890], R11 ;  /* 0x0018900b01007387 */ /* 0x0001e80000100800 */
[----:B------:R-:W2:Y:S04]  /*31da0*/  LDL.LU R8, [R1+0x90] ;  /* 0x0000900001087983 */ /* 0x000ea80000300800 */
[----:B------:R-:W2:Y:S04]  /*31db0*/  LDL.LU R9, [R1+0x94] ;  /* 0x0000940001097983 */ /* 0x000ea80000300800 */
[----:B------:R-:W2:Y:S04]  /*31dc0*/  LDL.LU R10, [R1+0x98] ;  /* 0x00009800010a7983 */ /* 0x000ea80000300800 */
[----:B0-----:R-:W2:Y:S04]  /*31dd0*/  LDL.LU R11, [R1+0x9c] ;  /* 0x00009c00010b7983 */ /* 0x001ea80000300800 */
[----:B-1----:R-:W-:Y:S04]  /*31de0*/  STL.64 [R1+0x130], R20 ;  /* 0x0001301401007387 */ /* 0x002fe80000100a00 */
[----:B------:R-:W-:Y:S04]  /*31df0*/  STL.64 [R1+0x138], R22 ;  /* 0x0001381601007387 */ /* 0x000fe80000100a00 */
[----:B------:R-:W0:Y:S04]  /*31e00*/  LDS.128 R20, [R3] ;  /* 0x0000000003147984 */ /* 0x000e280000000c00 */
[----:B0-----:R-:W-:Y:S04]  /*31e10*/  STL.64 [R1+0x180], R20 ;  /* 0x0001801401007387 */ /* 0x001fe80000100a00 */
[----:B------:R-:W-:Y:S04]  /*31e20*/  STL.64 [R1+0x188], R22 ;  /* 0x0001881601007387 */ /* 0x000fe80000100a00 */
[----:B------:R-:W0:Y:S04]  /*31e30*/  LDS.128 R20, [R2] ;  /* 0x0000000002147984 */ /* 0x000e280000000c00 */
[----:B------:R-:W-:Y:S06]  /*31e40*/  BAR.SYNC.DEFER_BLOCKING 0x0 ;  /* 0x0000000000007b1d */ /* 0x000fec0000010000 */
[----:B---3--:R-:W-:Y:S04]  /*31e50*/  STS.128 [R0], R12 ;  /* 0x0000000c00007388 */ /* 0x008fe80000000c00 */
[----:B0-----:R-:W-:Y:S04]  /*31e60*/  STL.64 [R1+0x210], R20 ;  /* 0x0002101401007387 */ /* 0x001fe80000100a00 */
[----:B------:R0:W-:Y:S04]  /*31e70*/  STL.64 [R1+0x218], R22 ;  /* 0x0002181601007387 */ /* 0x0001e80000100a00 */
[----:B0-----:R-:W3:Y:S04]  /*31e80*/  LDL.LU.64 R22, [R1+0x1a88] ;  /* 0x001a880001167983 */ /* 0x001ee80000300a00 */
[----:B------:R-:W3:Y:S04]  /*31e90*/  LDL.LU.64 R20, [R1+0x1a80] ;  /* 0x001a800001147983 */ /* 0x000ee80000300a00 */
[----:B------:R-:W2:Y:S04]  /*31ea0*/  LDL.LU.64 R14, [R1+0x1a78] ;  /* 0x001a7800010e7983 */ /* 0x000ea80000300a00 */
[----:B------:R-:W2:Y:S04]  /*31eb0*/  LDL.LU.64 R12, [R1+0x1a70] ;  /* 0x001a7000010c7983 */ /* 0x000ea80000300a00 */
[----:B---3--:R0:W-:Y:S04]  /*31ec0*/  STS.128 [R0+0x80], R20 ;  /* 0x0000801400007388 */ /* 0x0081e80000000c00 */
[----:B--2---:R1:W-:Y:S04]  /*31ed0*/  STS.128 [R0+0x200], R12 ;  /* 0x0002000c00007388 */ /* 0x0043e80000000c00 */
[----:B0-----:R-:W2:Y:S04]  /*31ee0*/  LDL.LU.64 R22, [R1+0x1a68] ;  /* 0x001a680001167983 */ /* 0x001ea80000300a00 */
[----:B------:R-:W2:Y:S04]  /*31ef0*/  LDL.LU.64 R20, [R1+0x1a60] ;  /* 0x001a600001147983 */ /* 0x000ea80000300a00 */
[----:B-1----:R-:W3:Y:S04]  /*31f00*/  LDL.LU.64 R12, [R1+0x1a58] ;  /* 0x001a5800010c7983 */ /* 0x002ee80000300a00 */
[----:B------:R-:W-:Y:S04]  /*31f10*/  STS.128 [R0+0x280], R8 ;  /* 0x0002800800007388 */ /* 0x000fe80000000c00 */
[----:B------:R-:W-:Y:S06]  /*31f20*/  BAR.SYNC.DEFER_BLOCKING 0x0 ;  /* 0x0000000000007b1d */ /* 0x000fec0000010000 */
[----:B------:R-:W0:Y:S04]  /*31f30*/  LDS.128 R8, [R29] ;  /* 0x000000001d087984 */ /* 0x000e280000000c00 */
[----:B0-----:R-:W-:Y:S01]  /*31f40*/  STL.64 [R1+0x30], R8 ;  /* 0x0000300801007387 */ /* 0x001fe20000100a00 */
[----:B------:R-:W-:-:S03]  /*31f50*/  IMAD.MOV.U32 R14, RZ, RZ, R8 ;  /* 0x000000ffff0e7224 */ /* 0x000fc600078e0008 */
[----:B------:R-:W-:Y:S04]  /*31f60*/  STL.64 [R1+0x38], R10 ;  /* 0x0000380a01007387 */ /* 0x000fe80000100a00 */
[----:B------:R-:W0:Y:S04]  /*31f70*/  LDS.128 R8, [R28] ;  /* 0x000000001c087984 */ /* 0x000e280000000c00 */
[----:B------:R-:W-:Y:S04]  /*31f80*/  STL [R1+0x18a0], R14 ;  /* 0x0018a00e01007387 */ /* 0x000fe80000100800 */
[----:B---3--:R-:W-:Y:S04]  /*31f90*/  STL.64 [R1+0x1898], R12 ;  /* 0x0018980c01007387 */ /* 0x008fe80000100a00 */
[----:B------:R-:W1:Y:S04]  /*31fa0*/  LDS.128 R12, [R3] ;  /* 0x00000000030c7984 */ /* 0x000e680000000c00 */
[----:B0-----:R-:W-:Y:S04]  /*31fb0*/  STL.64 [R1+0x90], R8 ;  /* 0x0000900801007387 */ /* 0x001fe80000100a00 */
[----:B------:R-:W-:Y:S04]  /*31fc0*/  STL.64 [R1+0x98], R10 ;  /* 0x0000980a01007387 */ /* 0x000fe80000100a00 */
[----:B------:R-:W0:Y:S04]  /*31fd0*/  LDS.128 R8, [R2] ;  /* 0x0000000002087984 */ /* 0x000e280000000c00 */
[----:B------:R-:W-:Y:S06]  /*31fe0*/  BAR.SYNC.DEFER_BLOCKING 0x0 ;  /* 0x0000000000007b1d */ /* 0x000fec0000010000 */
[----:B-1----:R1:W-:Y:S04]  /*31ff0*/  STL.64 [R1+0x170], R12 ;  /* 0x0001700c01007387 */ /* 0x0023e80000100a00 */
[----:B------:R3:W-:Y:S04]  /*32000*/  STL.64 [R1+0x178], R14 ;  /* 0x0001780e01007387 */ /* 0x0007e80000100a00 */
[----:B0-----:R-:W-:Y:S04]  /*32010*/  STL.64 [R1+0x1d0], R8 ;  /* 0x0001d00801007387 */ /* 0x001fe80000100a00 */
[----:B------:R-:W-:Y:S04]  /*32020*/  STL.64 [R1+0x1d8], R10 ;  /* 0x0001d80a01007387 */ /* 0x000fe80000100a00 */
[----:B-1----:R-:W2:Y:S04]  /*32030*/  LDL.LU R12, [R1+0x200] ;  /* 0x00020000010c7983 */ /* 0x002ea80000300800 */
[----:B------:R-:W2:Y:S04]  /*32040*/  LDL.LU R13, [R1+0x204] ;  /* 0x00020400010d7983 */ /* 0x000ea80000300800 */
[----:B---3--:R-:W3:Y:S04]  /*32050*/  LDL.LU R14, [R1+0x208] ;  /* 0x00020800010e7983 */ /* 0x008ee80000300800 */
[----:B------:R-:W3:Y:S04]  /*32060*/  LDL.LU R15, [R1+0x20c] ;  /* 0x00020c00010f7983 */ /* 0x000ee80000300800 */
[----:B-----5:R0:W-:Y:S04]  /*32070*/  STS.128 [R0], R4 ;  /* 0x0000000400007388 */ /* 0x0201e80000000c00 */
[----:B---3--:R-:W-:Y:S04]  /*32080*/  STL.64 [R1+0x1a00], R14 ;  /* 0x001a000e01007387 */ /* 0x008fe80000100a00 */
[----:B--2---:R-:W-:Y:S04]  /*32090*/  STL.64 [R1+0x19f8], R12 ;  /* 0x0019f80c01007387 */ /* 0x004fe80000100a00 */
[----:B0-----:R-:W2:Y:S04]  /*320a0*/  LDL.LU R4, [R1+0x260] ;  /* 0x0002600001047983 */ /* 0x001ea80000300800 */
[----:B------:R-:W2:Y:S04]  /*320b0*/  LDL.LU R5, [R1+0x264] ;  /* 0x0002640001057983 */ /* 0x000ea80000300800 */
[----:B------:R-:W3:Y:S04]  /*320c0*/  LDL.LU R6, [R1+0x268] ;  /* 0x0002680001067983 */ /* 0x000ee80000300800 */
[----:B------:R-:W3:Y:S04]  /*320d0*/  LDL.LU R7, [R1+0x26c] ;  /* 0x00026c0001077983 */ /* 0x000ee80000300800 */
[----:B---3--:R-:W-:Y:S04]  /*320e0*/  STL.64 [R1+0x1a10], R6 ;  /* 0x001a100601007387 */ /* 0x008fe80000100a00 */
[----:B--2---:R0:W-:Y:S04]  /*320f0*/  STL.64 [R1+0x1a08], R4 ;  /* 0x001a080401007387 */ /* 0x0041e80000100a00 */
        /* <DEDUP_REMOVED lines=16> */
[----:B----4-:R-:W-:Y:S04]  /*32200*/  STS.128 [R0+0x80], R16 ;  /* 0x0000801000007388 */ /* 0x010fe80000000c00 */
[----:B------:R-:W-:Y:S04]  /*32210*/  STS.128 [R0+0x200], R20 ;  /* 0x0002001400007388 */ /* 0x000fe80000000c00 */
[----:B------:R-:W-:Y:S04]  /*32220*/  STS.128 [R0+0x280], R24 ;  /* 0x0002801800007388 */ /* 0x000fe80000000c00 */
[----:B------:R-:W-:Y:S06]  /*32230*/  BAR.SYNC.DEFER_BLOCKING 0x0 ;  /* 0x0000000000007b1d */ /* 0x000fec0000010000 */
[----:B---3--:R-:W-:Y:S04]  /*32240*/  STL.64 [R1+0x1a40], R6 ;  /* 0x001a400601007387 */ /* 0x008fe80000100a00 */
[----:B--2---:R0:W-:Y:S04]  /*32250*/  STL.64 [R1+0x1a38], R4 ;  /* 0x001a380401007387 */ /* 0x0041e80000100a00 */
[----:B0-----:R-:W2:Y:S04]  /*32260*/  LDL.LU R4, [R1+0xe0] ;  /* 0x0000e00001047983 */ /* 0x001ea80000300800 */
[----:B------:R-:W2:Y:S04]  /*32270*/  LDL.LU R5, [R1+0xe4] ;  /* 0x0000e40001057983 */ /* 0x000ea80000300800 */
[----:B------:R-:W3:Y:S04]  /*32280*/  LDL.LU R6, [R1+0xe8] ;  /* 0x0000e80001067983 */ /* 0x000ee80000300800 */
[----:B------:R-:W3:Y:S04]  /*32290*/  LDL.LU R7, [R1+0xec] ;  /* 0x0000ec0001077983 */ /* 0x000ee80000300800 */
[----:B---3--:R-:W-:Y:S04]  /*322a0*/  STL.64 [R1+0x1a50], R6 ;  /* 0x001a500601007387 */ /* 0x008fe80000100a00 */
[----:B--2---:R-:W-:Y:S04]  /*322b0*/  STL.64 [R1+0x1a48], R4 ;  /* 0x001a480401007387 */ /* 0x004fe80000100a00 */
[----:B------:R-:W0:Y:S04]  /*322c0*/  LDS.128 R4, [R29] ;  /* 0x000000001d047984 */ /* 0x000e280000000c00 */
[----:B------:R-:W2:Y:S04]  /*322d0*/  LDL.LU R24, [R1+0x1e0] ;  /* 0x0001e00001187983 */ /* 0x000ea80000300800 */
        /* <DEDUP_REMOVED lines=12> */
[----:B------:R-:W5:Y:S01]  /*323a0*/  LDL.LU R17, [R1+0x274] ;  /* 0x0002740001117983 */ /* 0x000f620000300800 */
[----:B0-----:R-:W-:-:S03]  /*323b0*/  IMAD.MOV.U32 R23, RZ, RZ, R4 ;  /* 0x000000ffff177224 */ /* 0x001fc600078e0004 */
[----:B------:R-:W5:Y:S04]  /*323c0*/  LDL.LU R18, [R1+0x278] ;  /* 0x0002780001127983 */ /* 0x000f680000300800 */
[----:B------:R-:W5:Y:S04]  /*323d0*/  LDL.LU R19, [R1+0x27c] ;  /* 0x00027c0001137983 */ /* 0x000f680000300800 */
[----:B------:R-:W-:Y:S04]  /*323e0*/  STL.64 [R1+0x20], R4 ;  /* 0x0000200401007387 */ /* 0x000fe80000100a00 */
[----:B------:R-:W-:Y:S04]  /*323f0*/  STL.64 [R1+0x28], R6 ;  /* 0x0000280601007387 */ /* 0x000fe80000100a00 */
[----:B------:R-:W0:Y:S04]  /*32400*/  LDS.128 R4, [R28] ;  /* 0x000000001c047984 */ /* 0x000e280000000c00 */
[----:B------:R1:W-:Y:S04]  /*32410*/  STL [R1+0x18a4], R23 ;  /* 0x0018a41701007387 */ /* 0x0003e80000100800 */
[----:B------:R-:W2:Y:S04]  /*32420*/  LDL.LU R20, [R1+0x1f0] ;  /* 0x0001f00001147983 */ /* 0x000ea80000300800 */
[----:B------:R-:W2:Y:S04]  /*32430*/  LDL.LU R21, [R1+0x1f4] ;  /* 0x0001f40001157983 */ /* 0x000ea80000300800 */
[----:B------:R-:W2:Y:S04]  /*32440*/  LDL.LU R22, [R1+0x1f8] ;  /* 0x0001f80001167983 */ /* 0x000ea80000300800 */
[----:B-1----:R-:W2:Y:S04]  /*32450*/  LDL.LU R23, [R1+0x1fc] ;  /* 0x0001fc0001177983 */ /* 0x002ea80000300800 */
[----:B0-----:R-:W-:Y:S04]  /*32460*/  STL.64 [R1+0x80], R4 ;  /* 0x0000800401007387 */ /* 0x001fe80000100a00 */
[----:B------:R-:W-:Y:S04]  /*32470*/  STL.64 [R1+0x88], R6 ;  /* 0x0000880601007387 */ /* 0x000fe80000100a00 */
[----:B------:R-:W0:Y:S04]  /*32480*/  LDS.128 R4, [R3] ;  /* 0x0000000003047984 */ /* 0x000e280000000c00 */
[----:B0-----:R-:W-:Y:S04]  /*32490*/  STL.64 [R1+0xc0], R4 ;  /* 0x0000c00401007387 */ /* 0x001fe80000100a00 */
[----:B------:R-:W-:Y:S04]  /*324a0*/  STL.64 [R1+0xc8], R6 ;  /* 0x0000c80601007387 */ /* 0x000fe80000100a00 */
[----:B------:R-:W0:Y:S04]  /*324b0*/  LDS.128 R4, [R2] ;  /* 0x0000000002047984 */ /* 0x000e280000000c00 */
[----:B0-----:R-:W-:Y:S04]  /*324c0*/  STL.64 [R1+0x1c0], R4 ;  /* 0x0001c00401007387 */ /* 0x001fe80000100a00 */
[----:B------:R0:W-:Y:S04]  /*324d0*/  STL.64 [R1+0x1c8], R6 ;  /* 0x0001c80601007387 */ /* 0x0001e80000100a00 */
[----:B0-----:R-:W2:Y:S04]  /*324e0*/  LDL.LU.64 R6, [R1+0x1a50] ;  /* 0x001a500001067983 */ /* 0x001ea80000300a00 */
[----:B------:R-:W2:Y:S04]  /*324f0*/  LDL.LU.64 R4, [R1+0x1a48] ;  /* 0x001a480001047983 */ /* 0x000ea80000300a00 */
[----:B------:R-:W-:Y:S06]  /*32500*/  BAR.SYNC.DEFER_BLOCKING 0x0 ;  /* 0x0000000000007b1d */ /* 0x000fec0000010000 */
[----:B--2---:R0:W-:Y:S04]  /*32510*/  STS.128 [R0], R4 ;  /* 0x0000000400007388 */ /* 0x0041e80000000c00 */
[----:B0-----:R-:W2:Y:S04]  /*32520*/  LDL.LU.64 R6, [R1+0x1a40] ;  /* 0x001a400001067983 */ /* 0x001ea80000300a00 */
[----:B------:R-:W2:Y:S04]  /*32530*/  LDL.LU.64 R4, [R1+0x1a38] ;  /* 0x001a380001047983 */ /* 0x000ea80000300a00 */
[----:B--2---:R0:W-:Y:S04]  /*32540*/  STS.128 [R0+0x80], R4 ;  /* 0x0000800400007388 */ /* 0x0041e80000000c00 */
[----:B0-----:R-:W2:Y:S04]  /*32550*/  LDL.LU.64 R6, [R1+0x1a30] ;  /* 0x001a300001067983 */ /* 0x001ea80000300a00 */
[----:B------:R-:W2:Y:S04]  /*32560*/  LDL.LU.64 R4, [R1+0x1a28] ;  /* 0x001a280001047983 */ /* 0x000ea80000300a00 */
[----:B--2---:R0:W-:Y:S04]  /*32570*/  STS.128 [R0+0x200], R4 ;  /* 0x0002000400007388 */ /* 0x0041e80000000c00 */
[----:B0-----:R-:W2:Y:S04]  /*32580*/  LDL.LU.64 R6, [R1+0x1a20] ;  /* 0x001a200001067983 */ /* 0x001ea80000300a00 */
[----:B------:R-:W2:Y:S04]  /*32590*/  LDL.LU.64 R4, [R1+0x1a18] ;  /* 0x001a180001047983 */ /* 0x000ea80000300a00 */
[----:B--2---:R-:W-:Y:S04]  /*325a0*/  STS.128 [R0+0x280], R4 ;  /* 0x0002800400007388 */ /* 0x004fe80000000c00 */
[----:B------:R-:W-:Y:S06]  /*325b0*/  BAR.SYNC.DEFER_BLOCKING 0x0 ;  /* 0x0000000000007b1d */ /* 0x000fec0000010000 */
[----:B------:R-:W0:Y:S04]  /*325c0*/  LDS.128 R4, [R29] ;  /* 0x000000001d047984 */ /* 0x000e280000000c00 */
[----:B0-----:R-:W-:Y:S04]  /*325d0*/  STL.64 [R1], R4 ;  /* 0x0000000401007387 */ /* 0x001fe80000100a00 */
[----:B------:R-:W-:Y:S04]  /*325e0*/  STL.64 [R1+0x8], R6 ;  /* 0x0000080601007387 */ /* 0x000fe80000100a00 */
[----:B------:R-:W0:Y:S04]  /*325f0*/  LDS.128 R4, [R28] ;  /* 0x000000001c047984 */ /* 0x000e280000000c00 */
[----:B0-----:R-:W-:Y:S04]  /*32600*/  STL.64 [R1+0x70], R4 ;  /* 0x0000700401007387 */ /* 0x001fe80000100a00 */
        /* <DEDUP_REMOVED lines=9> */
[----:B0-----:R-:W2:Y:S04]  /*326a0*/  LDL.LU.64 R6, [R1+0x1a10] ;  /* 0x001a100001067983 */ /* 0x001ea80000300a00 */
[----:B------:R-:W2:Y:S04]  /*326b0*/  LDL.LU.64 R4, [R1+0x1a08] ;  /* 0x001a080001047983 */ /* 0x000ea80000300a00 */
[----:B------:R-:W3:Y:S04]  /*326c0*/  LDL.LU.64 R14, [R1+0x1a00] ;  /* 0x001a0000010e7983 */ /* 0x000ee80000300a00 */
[----:B------:R-:W3:Y:S04]  /*326d0*/  LDL.LU.64 R12, [R1+0x19f8] ;  /* 0x0019f800010c7983 */ /* 0x000ee80000300a00 */
[----:B------:R0:W-:Y:S04]  /*326e0*/  STS.128 [R0+0x80], R24 ;  /* 0x0000801800007388 */ /* 0x0001e80000000c00 */
[----:B------:R-:W-:Y:S04]  /*326f0*/  STS.128 [R0+0x200], R20 ;  /* 0x0002001400007388 */ /* 0x000fe80000000c00 */
[----:B0-----:R-:W2:Y:S04]  /*32700*/  LDL.LU R26, [R1+0x19f0] ;  /* 0x0019f000011a7983 */ /* 0x001ea80000300800 */
[----:B------:R-:W2:Y:S04]  /*32710*/  LDL.LU.64 R24, [R1+0x19e8] ;  /* 0x0019e80001187983 */ /* 0x000ea80000300a00 */
[----:B---3--:R-:W-:Y:S04]  /*32720*/  STS.128 [R0+0x280], R12 ;  /* 0x0002800c00007388 */ /* 0x008fe80000000c00 */
[----:B------:R-:W-:Y:S06]  /*32730*/  BAR.SYNC.DEFER_BLOCKING 0x0 ;  /* 0x0000000000007b1d */ /* 0x000fec0000010000 */
[----:B------:R-:W0:Y:S04]  /*32740*/  LDS.128 R20, [R29] ;  /* 0x000000001d147984 */ /* 0x000e280000000c00 */
[----:B------:R-:W1:Y:S04]  /*32750*/  LDS.128 R12, [R28] ;  /* 0x000000001c0c7984 */ /* 0x000e680000000c00 */
[----:B0-----:R-:W-:Y:S04]  /*32760*/  STL.64 [R1+0x10], R20 ;  /* 0x0000101401007387 */ /* 0x001fe80000100a00 */
[----:B------:R-:W-:Y:S04]  /*32770*/  STL.64 [R1+0x18], R22 ;  /* 0x0000181601007387 */ /* 0x000fe80000100a00 */
[----:B------:R-:W0:Y:S04]  /*32780*/  LDS.128 R20, [R3] ;  /* 0x0000000003147984 */ /* 0x000e280000000c00 */
[----:B-1----:R-:W-:Y:S04]  /*32790*/  STL.64 [R1+0x60], R12 ;  /* 0x0000600c01007387 */ /* 0x002fe80000100a00 */
[----:B------:R-:W-:Y:S04]  /*327a0*/  STL.64 [R1+0x68], R14 ;  /* 0x0000680e01007387 */ /* 0x000fe80000100a00 */
[----:B------:R-:W1:Y:S04]  /*327b0*/  LDS.128 R12, [R2] ;  /* 0x00000000020c7984 */ /* 0x000e680000000c00 */
[----:B------:R-:W-:Y:S06]  /*327c0*/  BAR.SYNC.DEFER_BLOCKING 0x0 ;  /* 0x0000000000007b1d */ /* 0x000fec0000010000 */
[----:B0-----:R-:W-:Y:S04]  /*327d0*/  STL.64 [R1+0xb0], R20 ;  /* 0x0000b01401007387 */ /* 0x001fe80000100a00 */
[----:B------:R-:W-:Y:S04]  /*327e0*/  STL.64 [R1+0xb8], R22 ;  /* 0x0000b81601007387 */ /* 0x000fe80000100a00 */
[----:B--2---:R0:W-:Y:S04]  /*327f0*/  STS.128 [R0+0x80], R4 ;  /* 0x0000800400007388 */ /* 0x0041e80000000c00 */
[----:B-1----:R-:W-:Y:S04]  /*32800*/  STL.64 [R1+0xf0], R12 ;  /* 0x0000f00c01007387 */ /* 0x002fe80000100a00 */
[----:B------:R-:W-:Y:S04]  /*32810*/  STL.64 [R1+0xf8], R14 ;  /* 0x0000f80e01007387 */ /* 0x000fe80000100a00 */
[----:B0-----:R-:W2:Y:S04]  /*32820*/  LDL.LU R4, [R1+0x280] ;  /* 0x0002800001047983 */ /* 0x001ea80000300800 */
[----:B------:R-:W2:Y:S04]  /*32830*/  LDL.LU R5, [R1+0x284] ;  /* 0x0002840001057983 */ /* 0x000ea80000300800 */
[----:B------:R-:W2:Y:S04]  /*32840*/  LDL.LU R6, [R1+0x288] ;  /* 0x0002880001067983 */ /* 0x000ea80000300800 */
[----:B------:R-:W2:Y:S04]  /*32850*/  LDL.LU R7, [R1+0x28c] ;  /* 0x00028c0001077983 */ /* 0x000ea80000300800 */
[----:B------:R-:W3:Y:S04]  /*32860*/  LDL.LU R20, [R1+0x300] ;  /* 0x0003000001147983 */ /* 0x000ee80000300800 */
[----:B------:R-:W3:Y:S04]  /*32870*/  LDL.LU R21, [R1+0x304] ;  /* 0x0003040001157983 */ /* 0x000ee80000300800 */
[----:B------:R-:W2:Y:S04]  /*32880*/  LDL.LU R22, [R1+0x308] ;  /* 0x0003080001167983 */ /* 0x000ea80000300800 */
[----:B------:R-:W2:Y:S04]  /*32890*/  LDL.LU R23, [R1+0x30c] ;  /* 0x00030c0001177983 */ /* 0x000ea80000300800 */
[----:B----4-:R0:W-:Y:S04]  /*328a0*/  STS.128 [R0], R8 ;  /* 0x0000000800007388 */ /* 0x0101e80000000c00 */
[----:B--2---:R-:W-:Y:S04]  /*328b0*/  STL.64 [R1+0x19c0], R22 ;  /* 0x0019c01601007387 */ /* 0x004fe80000100a00 */
[----:B---3--:R1:W-:Y:S04]  /*328c0*/  STL.64 [R1+0x19b8], R20 ;  /* 0x0019b81401007387 */ /* 0x0083e80000100a00 */
[----:B0-----:R-:W2:Y:S04]  /*328d0*/  LDL.LU R8, [R1+0x320] ;  /* 0x0003200001087983 */ /* 0x001ea80000300800 */
[----:B------:R-:W2:Y:S04]  /*328e0*/  LDL.LU R9, [R1+0x324] ;  /* 0x0003240001097983 */ /* 0x000ea80000300800 */
[----:B------:R-:W3:Y:S04]  /*328f0*/  LDL.LU R10, [R1+0x328] ;  /* 0x00032800010a7983 */ /* 0x000ee80000300800 */
[----:B------:R-:W3:Y:S04]  /*32900*/  LDL.LU R11, [R1+0x32c] ;  /* 0x00032c00010b7983 */ /* 0x000ee80000300800 */
[----:B-----5:R-:W-:Y:S04]  /*32910*/  STS.128 [R0+0x200], R16 ;  /* 0x0002001000007388 */ /* 0x020fe80000000c00 */
[----:B------:R-:W-:Y:S04]  /*32920*/  STS.128 [R0+0x280], R4 ;  /* 0x0002800400007388 */ /* 0x000fe80000000c00 */
[----:B------:R-:W-:Y:S06]  /*32930*/  BAR.SYNC.DEFER_BLOCKING 0x0 ;  /* 0x0000000000007b1d */ /* 0x000fec0000010000 */
[----:B------:R-:W0:Y:S04]  /*32940*/  LDS.128 R4, [R29] ;  /* 0x000000001d047984 */ /* 0x000e280000000c00 */
[----:B---3--:R-:W-:Y:S04]  /*32950*/  STL.64 [R1+0x19d0], R10 ;  /* 0x0019d00a01007387 */ /* 0x008fe80000100a00 */
[----:B--2---:R2:W-:Y:S04]  /*32960*/  STL.64 [R1+0x19c8], R8 ;  /* 0x0019c80801007387 */ /* 0x0045e80000100a00 */
[----:B-1----:R-:W3:Y:S04]  /*32970*/  LDL.LU R20, [R1+0x2e0] ;  /* 0x0002e00001147983 */ /* 0x002ee80000300800 */
[----:B------:R-:W3:Y:S04]  /*32980*/  LDL.LU R21, [R1+0x2e4] ;  /* 0x0002e40001157983 */ /* 0x000ee80000300800 */
[----:B------:R-:W4:Y:S04]  /*32990*/  LDL.LU R22, [R1+0x2e8] ;  /* 0x0002e80001167983 */ /* 0x000f280000300800 */
[----:B------:R-:W4:Y:S04]  /*329a0*/  LDL.LU R23, [R1+0x2ec] ;  /* 0x0002ec0001177983 */ /* 0x000f280000300800 */
[----:B----4-:R-:W-:Y:S04]  /*329b0*/  STL.64 [R1+0x19e0], R22 ;  /* 0x0019e01601007387 */ /* 0x010fe80000100a00 */
[----:B---3--:R-:W-:Y:S04]  /*329c0*/  STL.64 [R1+0x19d8], R20 ;  /* 0x0019d81401007387 */ /* 0x008fe80000100a00 */
[----:B------:R-:W1:Y:S04]  /*329d0*/  LDS.128 R20, [R28] ;  /* 0x000000001c147984 */ /* 0x000e680000000c00 */
[----:B--2---:R-:W2:Y:S04]  /*329e0*/  LDL.LU R8, [R1+0x290] ;  /* 0x0002900001087983 */ /* 0x004ea80000300800 */
        /* <DEDUP_REMOVED lines=11> */
[----:B0-----:R0:W-:Y:S04]  /*32aa0*/  STL [R1+0x188c], R4 ;  /* 0x00188c0401007387 */ /* 0x0011e80000100800 */
[----:B0-----:R-:W5:Y:S04]  /*32ab0*/  LDL R4, [R1+0x3e4] ;  /* 0x0003e40001047983 */ /* 0x001f680000100800 */
[----:B------:R-:W-:Y:S04]  /*32ac0*/  STL [R1+0x1820], R5 ;  /* 0x0018200501007387 */ /* 0x000fe80000100800 */
[----:B------:R-:W-:Y:S04]  /*32ad0*/  STL [R1+0x17c0], R6 ;  /* 0x0017c00601007387 */ /* 0x000fe80000100800 */
[----:B------:R-:W-:Y:S04]  /*32ae0*/  STL [R1+0x175c], R7 ;  /* 0x00175c0701007387 */ /* 0x000fe80000100800 */
[----:B-1----:R-:W-:Y:S04]  /*32af0*/  STL.64 [R1+0x50], R20 ;  /* 0x0000501401007387 */ /* 0x002fe80000100a00 */
[----:B------:R-:W-:Y:S04]  /*32b00*/  STL.64 [R1+0x58], R22 ;  /* 0x0000581601007387 */ /* 0x000fe80000100a00 */
[----:B------:R-:W0:Y:S04]  /*32b10*/  LDS.128 R20, [R3] ;  /* 0x0000000003147984 */ /* 0x000e280000000c00 */
[----:B0-----:R-:W-:Y:S01]  /*32b20*/  STL [R1+0xa4], R21 ;  /* 0x0000a41501007387 */ /* 0x001fe20000100800 */
[----:B------:R-:W-:-:S03]  /*32b30*/  IMAD.MOV.U32 R27, RZ, RZ, R20 ;  /* 0x000000ffff1b7224 */ /* 0x000fc600078e0014 */
[----:B------:R-:W-:Y:S04]  /*32b40*/  STL.64 [R1+0xa8], R22 ;  /* 0x0000a81601007387 */ /* 0x000fe80000100a00 */
[----:B------:R-:W0:Y:S04]  /*32b50*/  LDS.128 R20, [R2] ;  /* 0x0000000002147984 */ /* 0x000e280000000c00 */
[----:B------:R-:W-:Y:S04]  /*32b60*/  STL [R1+0x185c], R27 ;  /* 0x00185c1b01007387 */ /* 0x000fe80000100800 */
[----:B------:R-:W-:Y:S04]  /*32b70*/  STL [R1+0x18b0], R26 ;  /* 0x0018b01a01007387 */ /* 0x000fe80000100800 */
[----:B------:R1:W-:Y:S04]  /*32b80*/  STL.64 [R1+0x18a8], R24 ;  /* 0x0018a81801007387 */ /* 0x0003e80000100a00 */
[----:B------:R-:W-:Y:S06]  /*32b90*/  BAR.SYNC.DEFER_BLOCKING 0x0 ;  /* 0x0000000000007b1d */ /* 0x000fec0000010000 */
[----:B-1----:R-:W3:Y:S04]  /*32ba0*/  LDL.LU R24, [R1+0x2f0] ;  /* 0x0002f00001187983 */ /* 0x002ee80000300800 */
[----:B------:R-:W3:Y:S04]  /*32bb0*/  LDL.LU R25, [R1+0x2f4] ;  /* 0x0002f40001197983 */ /* 0x000ee80000300800 */
[----:B------:R-:W3:Y:S04]  /*32bc0*/  LDL.LU R26, [R1+0x2f8] ;  /* 0x0002f800011a7983 */ /* 0x000ee80000300800 */
[----:B------:R-:W3:Y:S04]  /*32bd0*/  LDL.LU R27, [R1+0x2fc] ;  /* 0x0002fc00011b7983 */ /* 0x000ee80000300800 */
[----:B0-----:R-:W-:Y:S01]  /*32be0*/  STL.64 [R1+0xe0], R20 ;  /* 0x0000e01401007387 */ /* 0x001fe20000100a00 */
[----:B------:R-:W-:-:S03]  /*32bf0*/  IMAD.MOV.U32 R29, RZ, RZ, R20 ;  /* 0x000000ffff1d7224 */ /* 0x000fc600078e0014 */
[----:B------:R0:W-:Y:S04]  /*32c00*/  STL.64 [R1+0xe8], R22 ;  /* 0x0000e81601007387 */ /* 0x0001e80000100a00 */
[----:B0-----:R-:W3:Y:S04]  /*32c10*/  LDL.LU.64 R22, [R1+0x19e0] ;  /* 0x0019e00001167983 */ /* 0x001ee80000300a00 */
[----:B------:R-:W3:Y:S04]  /*32c20*/  LDL.LU.64 R20, [R1+0x19d8] ;  /* 0x0019d80001147983 */ /* 0x000ee80000300a00 */
[----:B------:R-:W-:Y:S04]  /*32c30*/  STL [R1+0x1844], R29 ;  /* 0x0018441d01007387 */ /* 0x000fe80000100800 */
[----:B--2---:R0:W-:Y:S04]  /*32c40*/  STS.128 [R0], R8 ;  /* 0x0000000800007388 */ /* 0x0041e80000000c00 */
[----:B0-----:R-:W2:Y:S04]  /*32c50*/  LDL.LU.64 R10, [R1+0x19d0] ;  /* 0x0019d000010a7983 */ /* 0x001ea80000300a00 */
[----:B------:R-:W2:Y:S04]  /*32c60*/  LDL.LU.64 R8, [R1+0x19c8] ;  /* 0x0019c80001087983 */ /* 0x000ea80000300a00 */
[----:B---3--:R0:W-:Y:S04]  /*32c70*/  STS.128 [R0+0x80], R20 ;  /* 0x0000801400007388 */ /* 0x0081e80000000c00 */
[----:B0-----:R-:W3:Y:S04]  /*32c80*/  LDL.LU.64 R22, [R1+0x19c0] ;  /* 0x0019c00001167983 */ /* 0x001ee80000300a00 */
[----:B------:R-:W3:Y:S04]  /*32c90*/  LDL.LU.64 R20, [R1+0x19b8] ;  /* 0x0019b80001147983 */ /* 0x000ee80000300a00 */
[----:B------:R-:W-:Y:S04]  /*32ca0*/  STS.128 [R0+0x200], R24 ;  /* 0x0002001800007388 */ /* 0x000fe80000000c00 */
[----:B---3--:R-:W-:Y:S04]  /*32cb0*/  STS.128 [R0+0x280], R20 ;  /* 0x0002801400007388 */ /* 0x008fe80000000c00 */
[----:B------:R-:W-:Y:S06]  /*32cc0*/  BAR.SYNC.DEFER_BLOCKING 0x0 ;  /* 0x0000000000007b1d */ /* 0x000fec0000010000 */
[----:B-----5:R-:W0:Y:S04]  /*32cd0*/  LDS.128 R24, [R4] ;  /* 0x0000000004187984 */ /* 0x020e280000000c00 */
        /* <DEDUP_REMOVED lines=15> */
[----:B------:R-:W3:Y:S04]  /*32dd0*/  LDL.LU R10, [R1+0x5d8] ;  /* 0x0005d800010a7983 */ /* 0x000ee80000300800 */
[----:B------:R-:W3:Y:S04]  /*32de0*/  LDL.LU R11, [R1+0x5dc] ;  /* 0x0005dc00010b7983 */ /* 0x000ee80000300800 */
[----:B---3--:R-:W-:Y:S04]  /*32df0*/  STL.64 [R1+0x1940], R10 ;  /* 0x0019400a01007387 */ /* 0x008fe80000100a00 */
[----:B--2---:R0:W-:Y:S04]  /*32e00*/  STL.64 [R1+0x1938], R8 ;  /* 0x0019380801007387 */ /* 0x0041e80000100a00 */
[----:B------:R-:W2:Y:S04]  /*32e10*/  LDL.LU R24, [R1+0x560] ;  /* 0x0005600001187983 */ /* 0x000ea80000300800 */
[----:B------:R-:W2:Y:S04]  /*32e20*/  LDL.LU R25, [R1+0x564] ;  /* 0x0005640001197983 */ /* 0x000ea80000300800 */
[----:B------:R-:W3:Y:S04]  /*32e30*/  LDL.LU R26, [R1+0x568] ;  /* 0x00056800011a7983 */ /* 0x000ee80000300800 */
[----:B------:R-:W3:Y:S04]  /*32e40*/  LDL.LU R27, [R1+0x56c] ;  /* 0x00056c00011b7983 */ /* 0x000ee80000300800 */
        /* <DEDUP_REMOVED lines=40> */
[----:B------:R-:W2:Y:S04]  /*330d0*/  LDL.LU R10, [R1+0x3a8] ;  /* 0x0003a800010a7983 */ /* 0x000ea80000300800 */
[----:B------:R-:W2:Y:S04]  /*330e0*/  LDL.LU R11, [R1+0x3ac] ;  /* 0x0003ac00010b7983 */ /* 0x000ea80000300800 */
[----:B------:R0:W-:Y:S04]  /*330f0*/  STS.128 [R0], R12 ;  /* 0x0000000c00007388 */ /* 0x0001e80000000c00 */
[----:B----4-:R1:W-:Y:S04]  /*33100*/  STS.128 [R0+0x200], R16 ;  /* 0x0002001000007388 */ /* 0x0103e80000000c00 */
[----:B------:R-:W3:Y:S04]  /*33110*/  LDL.LU R24, [R1+0x540] ;  /* 0x0005400001187983 */ /* 0x000ee80000300800 */
[----:B------:R-:W3:Y:S04]  /*33120*/  LDL.LU R25, [R1+0x544] ;  /* 0x0005440001197983 */ /* 0x000ee80000300800 */
[----:B------:R-:W3:Y:S04]  /*33130*/  LDL.LU R26, [R1+0x548] ;  /* 0x00054800011a7983 */ /* 0x000ee80000300800 */
[----:B------:R-:W3:Y:S04]  /*33140*/  LDL.LU R27, [R1+0x54c] ;  /* 0x00054c00011b7983 */ /* 0x000ee80000300800 */
[----:B0-----:R-:W4:Y:S04]  /*33150*/  LDL.LU R12, [R1+0x5c0] ;  /* 0x0005c000010c7983 */ /* 0x001f280000300800 */
[----:B------:R-:W4:Y:S04]  /*33160*/  LDL.LU R13, [R1+0x5c4] ;  /* 0x0005c400010d7983 */ /* 0x000f280000300800 */
[----:B------:R-:W4:Y:S04]  /*33170*/  LDL.LU R14, [R1+0x5c8] ;  /* 0x0005c800010e7983 */ /* 0x000f280000300800 */
[----:B------:R-:W4:Y:S04]  /*33180*/  LDL.LU R15, [R1+0x5cc] ;  /* 0x0005cc00010f7983 */ /* 0x000f280000300800 */
[----:B------:R-:W5:Y:S04]  /*33190*/  LDL.LU R20, [R1+0x5b0] ;  /* 0x0005b00001147983 */ /* 0x000f680000300800 */
[----:B------:R-:W5:Y:S04]  /*331a0*/  LDL.LU R21, [R1+0x5b4] ;  /* 0x0005b40001157983 */ /* 0x000f680000300800 */
[----:B------:R-:W5:Y:S04]  /*331b0*/  LDL.LU R22, [R1+0x5b8] ;  /* 0x0005b80001167983 */ /* 0x000f680000300800 */
[----:B------:R-:W5:Y:S04]  /*331c0*/  LDL.LU R23, [R1+0x5bc] ;  /* 0x0005bc0001177983 */ /* 0x000f680000300800 */
[----:B-1----:R-:W3:Y:S04]  /*331d0*/  LDL.LU R16, [R1+0x720] ;  /* 0x0007200001107983 */ /* 0x002ee80000300800 */
[----:B------:R-:W3:Y:S04]  /*331e0*/  LDL.LU R17, [R1+0x724] ;  /* 0x0007240001117983 */ /* 0x000ee80000300800 */
[----:B------:R-:W3:Y:S04]  /*331f0*/  LDL.LU R18, [R1+0x728] ;  /* 0x0007280001127983 */ /* 0x000ee80000300800 */
[----:B------:R-:W3:Y:S04]  /*33200*/  LDL.LU R19, [R1+0x72c] ;  /* 0x00072c0001137983 */ /* 0x000ee80000300800 */
[----:B--2---:R-:W-:Y:S04]  /*33210*/  STS.128 [R0+0x280], R8 ;  /* 0x0002800800007388 */ /* 0x004fe80000000c00 */
[----:B------:R-:W-:Y:S06]  /*33220*/  BAR.SYNC.DEFER_BLOCKING 0x0 ;  /* 0x0000000000007b1d */ /* 0x000fec0000010000 */
[----:B------:R-:W0:Y:S04]  /*33230*/  LDS.128 R8, [R4] ;  /* 0x0000000004087984 */ /* 0x000e280000000c00 */
[----:B0-----:R-:W-:Y:S04]  /*33240*/  STL.64 [R1+0x240], R8 ;  /* 0x0002400801007387 */ /* 0x001fe80000100a00 */
        /* <DEDUP_REMOVED lines=35> */
[----:B0-----:R-:W-:Y:S04]  /*33480*/  STL.64 [R1+0x380], R8 ;  /* 0x0003800801007387 */ /* 0x001fe80000100a00 */
[----:B------:R0:W-:Y:S04]  /*33490*/  STL.64 [R1+0x388], R10 ;  /* 0x0003880a01007387 */ /* 0x0001e80000100a00 */
[----:B0-----:R-:W2:Y:S04]  /*334a0*/  LDL.LU.64 R10, [R1+0x1970] ;  /* 0x00197000010a7983 */ /* 0x001ea80000300a00 */
[----:B------:R-:W2:Y:S04]  /*334b0*/  LDL.LU.64 R8, [R1+0x1968] ;  /* 0x0019680001087983 */ /* 0x000ea80000300a00 */
[----:B---3--:R-:W-:Y:S04]  /*334c0*/  STS.128 [R0+0x80], R24 ;  /* 0x0000801800007388 */ /* 0x008fe80000000c00 */
[----:B--2---:R0:W-:Y:S04]  /*334d0*/  STS.128 [R0], R8 ;  /* 0x0000000800007388 */ /* 0x0041e80000000c00 */
[----:B0-----:R-:W2:Y:S04]  /*334e0*/  LDL.LU.64 R10, [R1+0x1960] ;  /* 0x00196000010a7983 */ /* 0x001ea80000300a00 */
[----:B------:R-:W2:Y:S04]  /*334f0*/  LDL.LU.64 R8, [R1+0x1958] ;  /* 0x0019580001087983 */ /* 0x000ea80000300a00 */
[----:B------:R-:W3:Y:S04]  /*33500*/  LDL.LU.64 R26, [R1+0x1950] ;  /* 0x00195000011a7983 */ /* 0x000ee80000300a00 */
[----:B------:R-:W3:Y:S04]  /*33510*/  LDL.LU.64 R24, [R1+0x1948] ;  /* 0x0019480001187983 */ /* 0x000ee80000300a00 */
[----:B--2---:R0:W-:Y:S04]  /*33520*/  STS.128 [R0+0x200], R8 ;  /* 0x0002000800007388 */ /* 0x0041e80000000c00 */
[----:B---3--:R-:W-:Y:S04]  /*33530*/  STS.128 [R0+0x280], R24 ;  /* 0x0002801800007388 */ /* 0x008fe80000000c00 */
[----:B------:R-:W-:Y:S06]  /*33540*/  BAR.SYNC.DEFER_BLOCKING 0x0 ;  /* 0x0000000000007b1d */ /* 0x000fec0000010000 */
[----:B0-----:R-:W2:Y:S04]  /*33550*/  LDL.LU.64 R10, [R1+0x1940] ;  /* 0x00194000010a7983 */ /* 0x001ea80000300a00 */
[----:B------:R-:W2:Y:S04]  /*33560*/  LDL.LU.64 R8, [R1+0x1938] ;  /* 0x0019380001087983 */ /* 0x000ea80000300a00 */
        /* <DEDUP_REMOVED lines=11> */
[----:B------:R1:W-:Y:S04]  /*33620*/  STS.128 [R0+0x280], R16 ;  /* 0x0002801000007388 */ /* 0x0003e80000000c00 */
[----:B0-----:R0:W-:Y:S04]  /*33630*/  STL.64 [R1+0x370], R24 ;  /* 0x0003701801007387 */ /* 0x0011e80000100a00 */
[----:B------:R3:W-:Y:S04]  /*33640*/  STL.64 [R1+0x378], R26 ;  /* 0x0003781a01007387 */ /* 0x0007e80000100a00 */
[----:B-1----:R-:W2:Y:S04]  /*33650*/  LDL.LU R16, [R1+0x910] ;  /* 0x0009100001107983 */ /* 0x002ea80000300800 */
[----:B------:R-:W2:Y:S04]  /*33660*/  LDL.LU R17, [R1+0x914] ;  /* 0x0009140001117983 */ /* 0x000ea80000300800 */
[----:B------:R-:W2:Y:S04]  /*33670*/  LDL.LU R18, [R1+0x918] ;  /* 0x0009180001127983 */ /* 0x000ea80000300800 */
[----:B------:R-:W2:Y:S04]  /*33680*/  LDL.LU R19, [R1+0x91c] ;  /* 0x00091c0001137983 */ /* 0x000ea80000300800 */
[----:B--2---:R-:W-:Y:S04]  /*33690*/  STL.64 [R1+0x18c0], R18 ;  /* 0x0018c01201007387 */ /* 0x004fe80000100a00 */
[----:B------:R1:W-:Y:S04]  /*336a0*/  STL.64 [R1+0x18b8], R16 ;  /* 0x0018b81001007387 */ /* 0x0003e80000100a00 */
[----:B0-----:R-:W2:Y:S04]  /*336b0*/  LDL.LU R24, [R1+0x8d0] ;  /* 0x0008d00001187983 */ /* 0x001ea80000300800 */
[----:B------:R-:W2:Y:S04]  /*336c0*/  LDL.LU R25, [R1+0x8d4] ;  /* 0x0008d40001197983 */ /* 0x000ea80000300800 */
[----:B---3--:R-:W3:Y:S04]  /*336d0*/  LDL.LU R26, [R1+0x8d8] ;  /* 0x0008d800011a7983 */ /* 0x008ee80000300800 */
[----:B------:R-:W3:Y:S04]  /*336e0*/  LDL.LU R27, [R1+0x8dc] ;  /* 0x0008dc00011b7983 */ /* 0x000ee80000300800 */
[----:B---3--:R-:W-:Y:S04]  /*336f0*/  STL.64 [R1+0x18d0], R26 ;  /* 0x0018d01a01007387 */ /* 0x008fe80000100a00 */
[----:B--2---:R-:W-:Y:S04]  /*33700*/  STL.64 [R1+0x18c8], R24 ;  /* 0x0018c81801007387 */ /* 0x004fe80000100a00 */
[----:B-1----:R-:W2:Y:S04]  /*33710*/  LDL.LU R16, [R1+0x8c0] ;  /* 0x0008c00001107983 */ /* 0x002ea80000300800 */
        /* <DEDUP_REMOVED lines=27> */
[----:B-----5:R-:W-:Y:S04]  /*338d0*/  STS.128 [R0], R20 ;  /* 0x0000001400007388 */ /* 0x020fe80000000c00 */
[----:B----4-:R-:W-:Y:S04]  /*338e0*/  STS.128 [R0+0x80], R12 ;  /* 0x0000800c00007388 */ /* 0x010fe80000000c00 */
        /* <DEDUP_REMOVED lines=67> */
[----:B------:R-:W-:Y:S04]  /*33d20*/  STS.128 [R0+0x80], R24 ;  /* 0x0000801800007388 */ /* 0x000fe80000000c00 */
[----:B--2---:R0:W-:Y:S04]  /*33d30*/  STS.128 [R0], R16 ;  /* 0x0000001000007388 */ /* 0x0041e80000000c00 */
[----:B0-----:R-:W2:Y:S04]  /*33d40*/  LDL.LU.64 R18, [R1+0x18e0] ;  /* 0x0018e00001127983 */ /* 0x001ea80000300a00 */
[----:B------:R-:W2:Y:S04]  /*33d50*/  LDL.LU.64 R16, [R1+0x18d8] ;  /* 0x0018d80001107983 */ /* 0x000ea80000300a00 */
[----:B------:R-:W3:Y:S04]  /*33d60*/  LDL R5, [R1+0xbec] ;  /* 0x000bec0001057983 */ /* 0x000ee80000100800 */
        /* <DEDUP_REMOVED lines=11> */
[----:B------:R-:W3:Y:S04]  /*33e20*/  LDL R4, [R1+0x14b8] ;  /* 0x0014b80001047983 */ /* 0x000ee80000100800 */
[----:B0-----:R-:W-:Y:S04]  /*33e30*/  STL.64 [R1+0x260], R24 ;  /* 0x0002601801007387 */ /* 0x001fe80000100a00 */
[----:B------:R-:W-:Y:S04]  /*33e40*/  STL.64 [R1+0x268], R26 ;  /* 0x0002681a01007387 */ /* 0x000fe80000100a00 */
[----:B------:R-:W0:Y:S04]  /*33e50*/  LDS.128 R24, [R3] ;  /* 0x0000000003187984 */ /* 0x000e280000000c00 */
[----:B0-----:R-:W-:Y:S04]  /*33e60*/  STL.64 [R1+0x2d0], R24 ;  /* 0x0002d01801007387 */ /* 0x001fe80000100a00 */
[----:B------:R-:W-:Y:S04]  /*33e70*/  STL.64 [R1+0x2d8], R26 ;  /* 0x0002d81a01007387 */ /* 0x000fe80000100a00 */
[----:B------:R-:W0:Y:S04]  /*33e80*/  LDS.128 R24, [R2] ;  /* 0x0000000002187984 */ /* 0x000e280000000c00 */
[----:B------:R-:W-:Y:S06]  /*33e90*/  BAR.SYNC.DEFER_BLOCKING 0x0 ;  /* 0x0000000000007b1d */ /* 0x000fec0000010000 */
[----:B----4-:R-:W-:Y:S04]  /*33ea0*/  STS.128 [R0], R20 ;  /* 0x0000001400007388 */ /* 0x010fe80000000c00 */
[----:B------:R-:W-:Y:S04]  /*33eb0*/  STS.128 [R0+0x80], R12 ;  /* 0x0000800c00007388 */ /* 0x000fe80000000c00 */
[----:B0-----:R-:W-:Y:S04]  /*33ec0*/  STL.64 [R1+0x340], R24 ;  /* 0x0003401801007387 */ /* 0x001fe80000100a00 */
[----:B------:R0:W-:Y:S04]  /*33ed0*/  STL.64 [R1+0x348], R26 ;  /* 0x0003481a01007387 */ /* 0x0001e80000100a00 */
[----:B-----5:R1:W-:Y:S04]  /*33ee0*/  STS.128 [R0+0x200], R8 ;  /* 0x0002000800007388 */ /* 0x0203e80000000c00 */
[----:B0-----:R-:W4:Y:S04]  /*33ef0*/  LDL.LU R26, [R1+0x18b0] ;  /* 0x0018b000011a7983 */ /* 0x001f280000300800 */
[----:B------:R-:W5:Y:S04]  /*33f00*/  LDL.LU.64 R24, [R1+0x18a8] ;  /* 0x0018a80001187983 */ /* 0x000f680000300a00 */
[----:B------:R-:W4:Y:S04]  /*33f10*/  LDL.LU R23, [R1+0x18a4] ;  /* 0x0018a40001177983 */ /* 0x000f280000300800 */
[----:B------:R-:W4:Y:S04]  /*33f20*/  LDL.LU R14, [R1+0x18a0] ;  /* 0x0018a000010e7983 */ /* 0x000f280000300800 */
[----:B------:R-:W4:Y:S04]  /*33f30*/  LDL.LU.64 R12, [R1+0x1898] ;  /* 0x00189800010c7983 */ /* 0x000f280000300a00 */
[----:B-1----:R-:W5:Y:S04]  /*33f40*/  LDL.LU R11, [R1+0x1890] ;  /* 0x00189000010b7983 */ /* 0x002f680000300800 */
[----:B------:R-:W5:Y:S04]  /*33f50*/  LDL.LU R27, [R1] ;  /* 0x00000000011b7983 */ /* 0x000f680000300800 */
[----:B------:R-:W5:Y:S04]  /*33f60*/  LDL R29, [R1+0x14bc] ;  /* 0x0014bc00011d7983 */ /* 0x000f680000100800 */
[----:B------:R-:W5:Y:S04]  /*33f70*/  LDL R6, [R1+0x14c0] ;  /* 0x0014c00001067983 */ /* 0x000f680000100800 */
[----:B------:R-:W5:Y:S01]  /*33f80*/  LDL R7, [R1+0x14c4] ;  /* 0x0014c40001077983 */ /* 0x000f620000100800 */
[C---:B------:R-:W-:Y:S01]  /*33f90*/  IMAD R10, R5.reuse, c[0x0][0x194], RZ ;  /* 0x00006500050a7a24 */ /* 0x040fe200078e02ff */
[----:B------:R-:W-:Y:S01]  /*33fa0*/  ISETP.GE.AND P0, PT, R5, c[0x0][0x178], PT ;  /* 0x00005e0005007a0c */ /* 0x000fe20003f06270 */
[----:B------:R-:W-:Y:S01]  /*33fb0*/  IMAD.MOV.U32 R22, RZ, RZ, c[0x0][0x194] ;  /* 0x00006500ff167624 */ /* 0x000fe200078e00ff */
[----:B------:R-:W5:Y:S02]  /*33fc0*/  LDL R28, [R1+0x14d0] ;  /* 0x0014d000011c7983 */ /* 0x000f640000100800 */
[----:B------:R-:W-:-:S04]  /*33fd0*/  LEA R20, P1, R10, c[0x0][0x170], 0x1 ;  /* 0x00005c000a147a11 */ /* 0x000fc800078208ff */
[----:B------:R-:W-:Y:S01]  /*33fe0*/  LEA.HI.X.SX32 R21, R10, c[0x0][0x174], 0x1, P1 ;  /* 0x00005d000a157a11 */ /* 0x000fe200008f0eff */
[----:B------:R-:W-:Y:S01]  /*33ff0*/  IMAD R10, R22, 0x40, R10 ;  /* 0x00000040160a7824 */ /* 0x000fe200078e020a */
[----:B--2---:R0:W-:Y:S04]  /*34000*/  STS.128 [R0+0x280], R16 ;  /* 0x0002801000007388 */ /* 0x0041e80000000c00 */
[----:B------:R-:W-:Y:S01]  /*34010*/  BAR.SYNC.DEFER_BLOCKING 0x0 ;  /* 0x0000000000007b1d */ /* 0x000fe20000010000 */
[----:B0-----:R-:W-:-:S04]  /*34020*/  LEA R18, P1, R10, c[0x0][0x170], 0x1 ;  /* 0x00005c000a127a11 */ /* 0x001fc800078208ff */
[----:B------:R-:W-:Y:S01]  /*34030*/  LEA.HI.X.SX32 R19, R10, c[0x0][0x174], 0x1, P1 ;  /* 0x00005d000a137a11 */ /* 0x000fe200008f0eff */
[----:B------:R-:W-:Y:S01]  /*34040*/  IMAD R10, R22, 0x40, R10 ;  /* 0x00000040160a7824 */ /* 0x000fe200078e020a */
[C---:B---3--:R-:W-:Y:S01]  /*34050*/  ISETP.LT.AND P0, PT, R4.reuse, c[0x0][0x17c], !P0 ;  /* 0x00005f0004007a0c */ /* 0x048fe20004701270 */
[----:B------:R-:W-:-:S04]  /*34060*/  IMAD R0, R4, c[0x0][0x198], RZ ;  /* 0x0000660004007a24 */ /* 0x000fc800078e02ff */
[----:B------:R-:W-:-:S08]  /*34070*/  IMAD.WIDE R2, R0, 0x2, R20 ;  /* 0x0000000200027825 */ /* 0x000fd000078e0214 */
[----:B----4-:R0:W-:Y:S01]  /*34080*/  @P0 STG.E.U16 [R2.64], R13 ;  /* 0x0000000d02000986 */ /* 0x0101e2000c101506 */
[----:B------:R-:W-:-:S03]  /*34090*/  ISETP.GE.AND P0, PT, R4, c[0x0][0x17c], PT ;  /* 0x00005f0004007a0c */ /* 0x000fc60003f06270 */
[----:B------:R-:W2:Y:S01]  /*340a0*/  LDL R4, [R1+0x10] ;  /* 0x0000100001047983 */ /* 0x000ea20000100800 */
[----:B-----5:R-:W-:Y:S01]  /*340b0*/  ISETP.LT.AND P2, PT, R29, c[0x0][0x178], !P0 ;  /* 0x00005e001d007a0c */ /* 0x020fe20004741270 */
[----:B0-----:R-:W-:-:S12]  /*340c0*/  IMAD.WIDE R2, R0, 0x2, R18 ;  /* 0x0000000200027825 */ /* 0x001fd800078e0212 */
[----:B------:R0:W-:Y:S01]  /*340d0*/  @P2 STG.E.U16 [R2.64], R12 ;  /* 0x0000000c02002986 */ /* 0x0001e2000c101506 */
[----:B------:R-:W-:Y:S02]  /*340e0*/  ISETP.LT.AND P2, PT, R6, c[0x0][0x178], !P0 ;  /* 0x00005e0006007a0c */ /* 0x000fe40004741270 */
[----:B0-----:R-:W-:-:S04]  /*340f0*/  LEA R2, P1, R10, c[0x0][0x170], 0x1 ;  /* 0x00005c000a027a11 */ /* 0x001fc800078208ff */
[----:B------:R-:W-:Y:S01]  /*34100*/  LEA.HI.X.SX32 R3, R10, c[0x0][0x174], 0x1, P1 ;  /* 0x00005d000a037a11 */ /* 0x000fe200008f0eff */
[----:B------:R-:W-:-:S04]  /*34110*/  IMAD R10, R22, 0x40, R10 ;  /* 0x00000040160a7824 */ /* 0x000fc800078e020a */
[----:B------:R-:W-:Y:S01]  /*34120*/  IMAD.WIDE R8, R0, 0x2, R2 ;  /* 0x0000000200087825 */ /* 0x000fe200078e0202 */
[----:B------:R-:W-:-:S04]  /*34130*/  LEA R16, P1, R10, c[0x0][0x170], 0x1 ;  /* 0x00005c000a107a11 */ /* 0x000fc800078208ff */
[----:B------:R0:W-:Y:S01]  /*34140*/  @P2 STG.E.U16 [R8.64], R11 ;  /* 0x0000000b08002986 */ /* 0x0001e2000c101506 */
[----:B------:R-:W-:Y:S02]  /*34150*/  ISETP.LT.AND P2, PT, R7, c[0x0][0x178], !P0 ;  /* 0x00005e0007007a0c */ /* 0x000fe40004741270 */
[----:B------:R-:W-:-:S05]  /*34160*/  LEA.HI.X.SX32 R17, R10, c[0x0][0x174], 0x1, P1 ;  /* 0x00005d000a117a11 */ /* 0x000fca00008f0eff */
[----:B0-----:R-:W-:-:S06]  /*34170*/  IMAD.WIDE R8, R0, 0x2, R16 ;  /* 0x0000000200087825 */ /* 0x001fcc00078e0210 */
[----:B------:R0:W-:Y:S04]  /*34180*/  @P2 STG.E.U16 [R8.64], R14 ;  /* 0x0000000e08002986 */ /* 0x0001e8000c101506 */
[----:B0-----:R-:W3:Y:S01]  /*34190*/  LDL R9, [R1+0x14c8] ;  /* 0x0014c80001097983 */ /* 0x001ee20000100800 */
[----:B------:R-:W-:-:S05]  /*341a0*/  IMAD R10, R22, 0x40, R10 ;  /* 0x00000040160a7824 */ /* 0x000fca00078e020a */
[----:B------:R-:W-:-:S04]  /*341b0*/  LEA R14, P1, R10, c[0x0][0x170], 0x1 ;  /* 0x00005c000a0e7a11 */ /* 0x000fc800078208ff */
[----:B------:R-:W-:Y:S02]  /*341c0*/  LEA.HI.X.SX32 R15, R10, c[0x0][0x174], 0x1, P1 ;  /* 0x00005d000a0f7a11 */ /* 0x000fe400008f0eff */
[----:B---3--:R-:W-:-:S03]  /*341d0*/  ISETP.LT.AND P2, PT, R9, c[0x0][0x178], !P0 ;  /* 0x00005e0009007a0c */ /* 0x008fc60004741270 */
[----:B------:R-:W-:-:S10]  /*341e0*/  IMAD.WIDE R8, R0, 0x2, R14 ;  /* 0x0000000200087825 */ /* 0x000fd400078e020e */
[----:B------:R0:W-:Y:S04]  /*341f0*/  @P2 STG.E.U16 [R8.64], R23 ;  /* 0x0000001708002986 */ /* 0x0001e8000c101506 */
[----:B0-----:R-:W3:Y:S01]  /*34200*/  LDL R9, [R1+0x14cc] ;  /* 0x0014cc0001097983 */ /* 0x001ee20000100800 */
[----:B------:R-:W-:Y:S01]  /*34210*/  IMAD R10, R22, 0x40, R10 ;  /* 0x00000040160a7824 */ /* 0x000fe200078e020a */
[----:B------:R-:W-:Y:S02]  /*34220*/  PRMT R25, R12, 0x7632, R25 ;  /* 0x000076320c197816 */ /* 0x000fe40000000019 */
[----:B------:R-:W-:Y:S01]  /*34230*/  PRMT R24, R13, 0x7632, R24 ;  /* 0x000076320d187816 */ /* 0x000fe20000000018 */
[----:B------:R-:W4:Y:S01]  /*34240*/  LDL R23, [R1+0x14d4] ;  /* 0x0014d40001177983 */ /* 0x000f220000100800 */
[----:B------:R-:W-:-:S04]  /*34250*/  LEA R12, P1, R10, c[0x0][0x170], 0x1 ;  /* 0x00005c000a0c7a11 */ /* 0x000fc800078208ff */
[----:B------:R-:W-:Y:S02]  /*34260*/  LEA.HI.X.SX32 R13, R10, c[0x0][0x174], 0x1, P1 ;  /* 0x00005d000a0d7a11 */ /* 0x000fe400008f0eff */
[----:B------:R-:W-:Y:S02]  /*34270*/  PRMT R26, R11, 0x7632, R26 ;  /* 0x000076320b1a7816 */ /* 0x000fe4000000001a */
[----:B---3--:R-:W-:Y:S01]  /*34280*/  ISETP.LT.AND P2, PT, R9, c[0x0][0x178], !P0 ;  /* 0x00005e0009007a0c */ /* 0x008fe20004741270 */
[----:B------:R-:W-:-:S12]  /*34290*/  IMAD.WIDE R8, R0, 0x2, R12 ;  /* 0x0000000200087825 */ /* 0x000fd800078e020c */
[----:B------:R0:W-:Y:S01]  /*342a0*/  @P2 STG.E.U16 [R8.64], R27 ;  /* 0x0000001b08002986 */ /* 0x0001e2000c101506 */
[----:B------:R-:W-:Y:S01]  /*342b0*/  ISETP.LT.AND P2, PT, R28, c[0x0][0x178], !P0 ;  /* 0x00005e001c007a0c */ /* 0x000fe20004741270 */
[----:B0-----:R-:W-:-:S05]  /*342c0*/  IMAD R8, R22, 0x40, R10 ;  /* 0x0000004016087824 */ /* 0x001fca00078e020a */
[----:B------:R-:W-:-:S04]  /*342d0*/  LEA R10, P1, R8, c[0x0][0x170], 0x1 ;  /* 0x00005c00080a7a11 */ /* 0x000fc800078208ff */
[----:B------:R-:W-:Y:S01]  /*342e0*/  LEA.HI.X.SX32 R11, R8, c[0x0][0x174], 0x1, P1 ;  /* 0x00005d00080b7a11 */ /* 0x000fe200008f0eff */
[----:B------:R-:W-:-:S04]  /*342f0*/  IMAD R22, R22, 0x40, R8 ;  /* 0x0000004016167824 */ /* 0x000fc800078e0208 */
[----:B------:R-:W-:-:S05]  /*34300*/  IMAD.WIDE R8, R0, 0x2, R10 ;  /* 0x0000000200087825 */ /* 0x000fca00078e020a */
[----:B--2---:R0:W-:Y:S04]  /*34310*/  @P2 STG.E.U16 [R8.64], R4 ;  /* 0x0000000408002986 */ /* 0x0041e8000c101506 */
[----:B0-----:R-:W2:Y:S01]  /*34320*/  LDL.LU R4, [R1+0x188c] ;  /* 0x00188c0001047983 */ /* 0x001ea20000300800 */
[C---:B------:R-:W-:Y:S02]  /*34330*/  LEA R8, P1, R22.reuse, c[0x0][0x170], 0x1 ;  /* 0x00005c0016087a11 */ /* 0x040fe400078208ff */
[----:B----4-:R-:W-:Y:S02]  /*34340*/  ISETP.LT.AND P0, PT, R23, c[0x0][0x178], !P0 ;  /* 0x00005e0017007a0c */ /* 0x010fe40004701270 */
[----:B------:R-:W-:-:S05]  /*34350*/  LEA.HI.X.SX32 R9, R22, c[0x0][0x174], 0x1, P1 ;  /* 0x00005d0016097a11 */ /* 0x000fca00008f0eff */
[----:B------:R-:W-:-:S06]  /*34360*/  IMAD.WIDE R22, R0, 0x2, R8 ;  /* 0x0000000200167825 */ /* 0x000fcc00078e0208 */
[----:B--2---:R0:W-:Y:S04]  /*34370*/  @P0 STG.E.U16 [R22.64], R4 ;  /* 0x0000000416000986 */ /* 0x0041e8000c101506 */
[----:B0-----:R-:W2:Y:S01]  /*34380*/  LDL R23, [R1+0x14b8] ;  /* 0x0014b80001177983 */ /* 0x001ea20000100800 */
[----:B------:R-:W-:-:S03]  /*34390*/  IADD3 R0, R0, c[0x0][0x198], RZ ;  /* 0x0000660000007a10 */ /* 0x000fc60007ffe0ff */
[----:B------:R-:W-:Y:S01]  /*343a0*/  STL [R1+0x1860], R24 ;  /* 0x0018601801007387 */ /* 0x000fe20000100800 */
[----:B--2---:R-:W-:-:S04]  /*343b0*/  IADD3 R22, R23, 0x1, RZ ;  /* 0x0000000117167810 */ /* 0x004fc80007ffe0ff */
[----:B------:R-:W-:-:S04]  /*343c0*/  ISETP.GE.AND P0, PT, R22, c[0x0][0x17c], PT ;  /* 0x00005f0016007a0c */ /* 0x000fc80003f06270 */
[----:B------:R-:W-:Y:S01]  /*343d0*/  ISETP.LT.AND P1, PT, R5, c[0x0][0x178], !P0 ;  /* 0x00005e0005007a0c */ /* 0x000fe20004721270 */
[----:B------:R-:W-:-:S12]  /*343e0*/  IMAD.WIDE R22, R0, 0x2, R20 ;  /* 0x0000000200167825 */ /* 0x000fd800078e0214 */
[----:B------:R0:W-:Y:S01]  /*343f0*/  @P1 STG.E.U16 [R22.64], R24 ;  /* 0x0000001816001986 */ /* 0x0001e2000c101506 */
[----:B------:R-:W-:Y:S01]  /*34400*/  ISETP.LT.AND P1, PT, R29, c[0x0][0x178], !P0 ;  /* 0x00005e001d007a0c */ /* 0x000fe20004721270 */
[----:B0-----:R-:W-:Y:S02]  /*34410*/  IMAD.WIDE R22, R0, 0x2, R18 ;  /* 0x0000000200167825 */ /* 0x001fe400078e0212 */
[----:B------:R-:W2:Y:S04]  /*34420*/  LDL R24, [R1+0x14cc] ;  /* 0x0014cc0001187983 */ /* 0x000ea80000100800 */
[----:B------:R0:W-:Y:S06]  /*34430*/  STL [R1+0x1888], R19 ;  /* 0x0018881301007387 */ /* 0x0001ec0000100800 */
[----:B------:R1:W-:Y:S04]  /*34440*/  @P1 STG.E.U16 [R22.64], R25 ;  /* 0x0000001916001986 */ /* 0x0003e8000c101506 */
[----:B0-----:R-:W3:Y:S04]  /*34450*/  LDL.LU R19, [R1+0x20] ;  /* 0x0000200001137983 */ /* 0x001ee80000300800 */
[----:B-1----:R-:W4:Y:S01]  /*34460*/  LDL.LU R25, [R1+0x30] ;  /* 0x0000300001197983 */ /* 0x002f220000300800 */
[----:B------:R-:W-:Y:S01]  /*34470*/  ISETP.LT.AND P1, PT, R6, c[0x0][0x178], !P0 ;  /* 0x00005e0006007a0c */ /* 0x000fe20004721270 */
[----:B------:R-:W-:-:S02]  /*34480*/  IMAD.WIDE R22, R0, 0x2, R2 ;  /* 0x0000000200167825 */ /* 0x000fc400078e0202 */
[----:B------:R-:W-:Y:S04]  /*34490*/  STL [R1+0x1884], R3 ;  /* 0x0018840301007387 */ /* 0x000fe80000100800 */
[----:B------:R-:W-:Y:S06]  /*344a0*/  STL [R1+0x1864], R26 ;  /* 0x0018641a01007387 */ /* 0x000fec0000100800 */
[----:B------:R0:W-:Y:S01]  /*344b0*/  @P1 STG.E.U16 [R22.64], R26 ;  /* 0x0000001a16001986 */ /* 0x0001e2000c101506 */
[----:B------:R-:W-:-:S03]  /*344c0*/  ISETP.LT.AND P1, PT, R7, c[0x0][0x178], !P0 ;  /* 0x00005e0007007a0c */ /* 0x000fc60004721270 */
[----:B0-----:R-:W5:Y:S01]  /*344d0*/  LDL R26, [R1+0x14c8] ;  /* 0x0014c800011a7983 */ /* 0x001f620000100800 */
[----:B------:R-:W-:-:S03]  /*344e0*/  IMAD.WIDE R22, R0, 0x2, R16 ;  /* 0x0000000200167825 */ /* 0x000fc600078e0210 */
[----:B------:R0:W-:Y:S04]  /*344f0*/  STL [R1+0x1880], R17 ;  /* 0x0018801101007387 */ /* 0x0001e80000100800 */
[----:B------:R-:W2:Y:S04]  /*34500*/  LDL R3, [R1+0x150] ;  /* 0x0001500001037983 */ /* 0x000ea80000100800 */
[----:B0-----:R-:W2:Y:S01]  /*34510*/  LDL R17, [R1+0x130] ;  /* 0x0001300001117983 */ /* 0x001ea20000100800 */
[----:B----4-:R-:W-:-:S05]  /*34520*/  PRMT R4, R25, 0x7632, R4 ;  /* 0x0000763219047816 */ /* 0x010fca0000000004 */
[----:B------:R3:W-:Y:S02]  /*34530*/  @P1 STG.E.U16 [R22.64], R4 ;  /* 0x0000000416001986 */ /* 0x0007e4000c101506 */
[----:B---3--:R-:W-:Y:S02]  /*34540*/  PRMT R4, R19, 0x7632, R4 ;  /* 0x0000763213047816 */ /* 0x008fe40000000004 */
[----:B------:R-:W3:Y:S04]  /*34550*/  LDL R19, [R1+0x160] ;  /* 0x0001600001137983 */ /* 0x000ee80000100800 */
[----:B------:R-:W4:Y:S01]  /*34560*/  LDL.LU R25, [R1+0x80] ;  /* 0x0000800001197983 */ /* 0x000f220000300800 */
[----:B-----5:R-:W-:Y:S01]  /*34570*/  ISETP.LT.AND P1, PT, R26, c[0x0][0x178], !P0 ;  /* 0x00005e001a007a0c */ /* 0x020fe20004721270 */
[----:B------:R-:W-:-:S12]  /*34580*/  IMAD.WIDE R22, R0, 0x2, R14 ;  /* 0x0000000200167825 */ /* 0x000fd800078e020e */
[----:B------:R0:W-:Y:S01]  /*34590*/  @P1 STG.E.U16 [R22.64], R4 ;  /* 0x0000000416001986 */ /* 0x0001e2000c101506 */
[----:B--2---:R-:W-:Y:S02]  /*345a0*/  ISETP.LT.AND P1, PT, R24, c[0x0][0x178], !P0 ;  /* 0x00005e0018007a0c */ /* 0x004fe40004721270 */
[----:B0-----:R-:W-:Y:S01]  /*345b0*/  PRMT R4, R27, 0x7632, R4 ;  /* 0x000076321b047816 */ /* 0x001fe20000000004 */
[----:B------:R-:W-:-:S10]  /*345c0*/  IMAD.WIDE R22, R0, 0x2, R12 ;  /* 0x0000000200167825 */ /* 0x000fd400078e020c */
[----:B------:R-:W-:Y:S04]  /*345d0*/  @P1 STG.E.U16 [R22.64], R4 ;  /* 0x0000000416001986 */ /* 0x000fe8000c101506 */
[----:B----4-:R0:W-:Y:S04]  /*345e0*/  STL [R1+0x187c], R25 ;  /* 0x00187c1901007387 */ /* 0x0101e80000100800 */
[----:B0-----:R-:W2:Y:S04]  /*345f0*/  LDL R25, [R1+0x90] ;  /* 0x0000900001197983 */ /* 0x001ea80000100800 */
[----:B------:R-:W4:Y:S04]  /*34600*/  LDL.LU R27, [R1+0x70] ;  /* 0x00007000011b7983 */ /* 0x000f280000300800 */
[----:B------:R-:W5:Y:S01]  /*34610*/  LDL.LU R23, [R1+0x10] ;  /* 0x0000100001177983 */ /* 0x000f620000300800 */
[----:B------:R-:W-:-:S02]  /*34620*/  ISETP.LT.AND P1, PT, R28, c[0x0][0x178], !P0 ;  /* 0x00005e001c007a0c */ /* 0x000fc40004721270 */
[----:B-----5:R-:W-:Y:S01]  /*34630*/  PRMT R4, R23, 0x7632, R4 ;  /* 0x0000763217047816 */ /* 0x020fe20000000004 */
[----:B------:R-:W-:-:S10]  /*34640*/  IMAD.WIDE R22, R0, 0x2, R10 ;  /* 0x0000000200167825 */ /* 0x000fd400078e020a */
[----:B------:R0:W-:Y:S04]  /*34650*/  @P1 STG.E.U16 [R22.64], R4 ;  /* 0x0000000416001986 */ /* 0x0001e8000c101506 */
[----:B0-----:R-:W5:Y:S01]  /*34660*/  LDL R23, [R1+0x14d4] ;  /* 0x0014d40001177983 */ /* 0x001f620000100800 */
[----:B------:R-:W-:-:S03]  /*34670*/  PRMT R4, R4, 0x7632, R4 ;  /* 0x0000763204047816 */ /* 0x000fc60000000004 */
[----:B------:R0:W-:Y:S01]  /*34680*/  STL [R1+0x1878], R9 ;  /* 0x0018780901007387 */ /* 0x0001e20000100800 */
[----:B-----5:R-:W-:Y:S01]  /*34690*/  ISETP.LT.AND P0, PT, R23, c[0x0][0x178], !P0 ;  /* 0x00005e0017007a0c */ /* 0x020fe20004701270 */
[C---:B------:R-:W-:Y:S01]  /*346a0*/  IMAD.WIDE R22, R0.reuse, 0x2, R8 ;  /* 0x0000000200167825 */ /* 0x040fe200078e0208 */
[----:B------:R-:W-:Y:S01]  /*346b0*/  IADD3 R0, R0, c[0x0][0x198], RZ ;  /* 0x0000660000007a10 */ /* 0x000fe20007ffe0ff */
[----:B0-----:R-:W5:Y:S10]  /*346c0*/  LDL R9, [R1+0x60] ;  /* 0x0000600001097983 */ /* 0x001f740000100800 */
[----:B------:R0:W-:Y:S04]  /*346d0*/  @P0 STG.E.U16 [R22.64], R4 ;  /* 0x0000000416000986 */ /* 0x0001e8000c101506 */
[----:B0-----:R-:W2:Y:S02]  /*346e0*/  LDL R23, [R1+0x14b8] ;  /* 0x0014b80001177983 */ /* 0x001ea40000100800 */
[----:B--2---:R-:W-:-:S04]  /*346f0*/  IADD3 R4, R23, 0x2, RZ ;  /* 0x0000000217047810 */ /* 0x004fc80007ffe0ff */
[----:B------:R-:W-:Y:S01]  /*34700*/  ISETP.GE.AND P0, PT, R4, c[0x0][0x17c], PT ;  /* 0x00005f0004007a0c */ /* 0x000fe20003f06270 */
[C---:B------:R-:W-:Y:S01]  /*34710*/  IMAD.WIDE R22, R0.reuse, 0x2, R20 ;  /* 0x0000000200167825 */ /* 0x040fe200078e0214 */
[----:B------:R-:W2:Y:S02]  /*34720*/  LDL R4, [R1+0x14b8] ;  /* 0x0014b80001047983 */ /* 0x000ea40000100800 */
[----:B------:R-:W-:Y:S02]  /*34730*/  ISETP.LT.AND P1, PT, R5, c[0x0][0x178], !P0 ;  /* 0x00005e0005007a0c */ /* 0x000fe40004721270 */
[----:B------:R0:W-:Y:S04]  /*34740*/  STL [R1+0x1874], R5 ;  /* 0x0018740501007387 */ /* 0x0001e80000100800 */
[----:B0-----:R-:W2:Y:S07]  /*34750*/  LDL R5, [R1+0x50] ;  /* 0x0000500001057983 */ /* 0x001eae0000100800 */
[----:B---3--:R0:W-:Y:S04]  /*34760*/  @P1 STG.E.U16 [R22.64], R19 ;  /* 0x0000001316001986 */ /* 0x0081e8000c101506 */
[----:B0-----:R-:W3:Y:S01]  /*34770*/  LDL.LU R19, [R1+0x1888] ;  /* 0x0018880001137983 */ /* 0x001ee20000300800 */
[----:B------:R-:W-:Y:S01]  /*34780*/  ISETP.LT.AND P2, PT, R29, c[0x0][0x178], !P0 ;  /* 0x00005e001d007a0c */ /* 0x000fe20004741270 */
[----:B---3--:R-:W-:-:S12]  /*34790*/  IMAD.WIDE R22, R0, 0x2, R18 ;  /* 0x0000000200167825 */ /* 0x008fd800078e0212 */
[----:B------:R0:W-:Y:S04]  /*347a0*/  @P2 STG.E.U16 [R22.64], R3 ;  /* 0x0000000316002986 */ /* 0x0001e8000c101506 */
[----:B0-----:R-:W3:Y:S01]  /*347b0*/  LDL.LU R3, [R1+0x1884] ;  /* 0x0018840001037983 */ /* 0x001ee20000300800 */
[----:B------:R-:W-:Y:S01]  /*347c0*/  ISETP.LT.AND P1, PT, R6, c[0x0][0x178], !P0 ;  /* 0x00005e0006007a0c */ /* 0x000fe20004721270 */
[----:B---3--:R-:W-:-:S12]  /*347d0*/  IMAD.WIDE R22, R0, 0x2, R2 ;  /* 0x0000000200167825 */ /* 0x008fd800078e0202 */
[----:B------:R0:W-:Y:S04]  /*347e0*/  @P1 STG.E.U16 [R22.64], R17 ;  /* 0x0000001116001986 */ /* 0x0001e8000c101506 */
[----:B0-----:R-:W3:Y:S01]  /*347f0*/  LDL.LU R17, [R1+0x1880] ;  /* 0x0018800001117983 */ /* 0x001ee20000300800 */
[----:B------:R-:W-:Y:S02]  /*34800*/  ISETP.LT.AND P2, PT, R7, c[0x0][0x178], !P0 ;  /* 0x00005e0007007a0c */ /* 0x000fe40004741270 */
[----:B------:R-:W-:Y:S01]  /*34810*/  ISETP.LT.AND P1, PT, R26, c[0x0][0x178], !P0 ;  /* 0x00005e001a007a0c */ /* 0x000fe20004721270 */
[----:B---3--:R-:W-:-:S10]  /*34820*/  IMAD.WIDE R22, R0, 0x2, R16 ;  /* 0x0000000200167825 */ /* 0x008fd400078e0210 */
[----:B------:R0:W-:Y:S04]  /*34830*/  @P2 STG.E.U16 [R22.64], R25 ;  /* 0x0000001916002986 */ /* 0x0001e8000c101506 */
[----:B0-----:R-:W3:Y:S01]  /*34840*/  LDL.LU R25, [R1+0x187c] ;  /* 0x00187c0001197983 */ /* 0x001ee20000300800 */
[----:B------:R-:W-:Y:S01]  /*34850*/  ISETP.LT.AND P2, PT, R24, c[0x0][0x178], !P0 ;  /* 0x00005e0018007a0c */ /* 0x000fe20004741270 */
[----:B------:R-:W-:-:S05]  /*34860*/  IMAD.WIDE R22, R0, 0x2, R14 ;  /* 0x0000000200167825 */ /* 0x000fca00078e020e */
[----:B---3--:R0:W-:Y:S01]  /*34870*/  @P1 STG.E.U16 [R22.64], R25 ;  /* 0x0000001916001986 */ /* 0x0081e2000c101506 */
[----:B------:R-:W-:Y:S01]  /*34880*/  ISETP.LT.AND P1, PT, R28, c[0x0][0x178], !P0 ;  /* 0x00005e001c007a0c */ /* 0x000fe20004721270 */
[----:B0-----:R-:W-:-:S05]  /*34890*/  IMAD.WIDE R22, R0, 0x2, R12 ;  /* 0x0000000200167825 */ /* 0x001fca00078e020c */
[----:B----4-:R0:W-:Y:S02]  /*348a0*/  @P2 STG.E.U16 [R22.64], R27 ;  /* 0x0000001b16002986 */ /* 0x0101e4000c101506 */
[----:B0-----:R-:W-:-:S05]  /*348b0*/  IMAD.WIDE R22, R0, 0x2, R10 ;  /* 0x0000000200167825 */ /* 0x001fca00078e020a */
[----:B-----5:R0:W-:Y:S04]  /*348c0*/  @P1 STG.E.U16 [R22.64], R9 ;  /* 0x0000000916001986 */ /* 0x0201e8000c101506 */
[----:B0-----:R-:W3:Y:S04]  /*348d0*/  LDL.LU R9, [R1+0x1878] ;  /* 0x0018780001097983 */ /* 0x001ee80000300800 */
[----:B------:R-:W4:Y:S02]  /*348e0*/  LDL R23, [R1+0x14d4] ;  /* 0x0014d40001177983 */ /* 0x000f240000100800 */
[----:B----4-:R-:W-:Y:S01]  /*348f0*/  ISETP.LT.AND P1, PT, R23, c[0x0][0x178], !P0 ;  /* 0x00005e0017007a0c */ /* 0x010fe20004721270 */
[----:B---3--:R-:W-:-:S12]  /*34900*/  IMAD.WIDE R22, R0, 0x2, R8 ;  /* 0x0000000200167825 */ /* 0x008fd800078e0208 */
[----:B--2---:R0:W-:Y:S04]  /*34910*/  @P1 STG.E.U16 [R22.64], R5 ;  /* 0x0000000516001986 */ /* 0x0041e8000c101506 */
[----:B0-----:R-:W2:Y:S04]  /*34920*/  LDL.LU R5, [R1+0x1874] ;  /* 0x0018740001057983 */ /* 0x001ea80000300800 */
[----:B------:R-:W3:Y:S01]  /*34930*/  LDL.LU R23, [R1+0x160] ;  /* 0x0001600001177983 */ /* 0x000ee20000300800 */
[----:B------:R-:W-:-:S04]  /*34940*/  IADD3 R4, R4, 0x3, RZ ;  /* 0x0000000304047810 */ /* 0x000fc80007ffe0ff */
[----:B------:R-:W-:Y:S02]  /*34950*/  ISETP.GE.AND P0, PT, R4, c[0x0][0x17c], PT ;  /* 0x00005f0004007a0c */ /* 0x000fe40003f06270 */
[----:B------:R-:W-:Y:S02]  /*34960*/  IADD3 R0, R0, c[0x0][0x198], RZ ;  /* 0x0000660000007a10 */ /* 0x000fe40007ffe0ff */
[----:B--2---:R-:W-:Y:S02]  /*34970*/  ISETP.LT.AND P1, PT, R5, c[0x0][0x178], !P0 ;  /* 0x00005e0005007a0c */ /* 0x004fe40004721270 */
[----:B---3--:R-:W-:Y:S01]  /*34980*/  PRMT R4, R23, 0x7632, R4 ;  /* 0x0000763217047816 */ /* 0x008fe20000000004 */
[----:B------:R-:W-:-:S10]  /*34990*/  IMAD.WIDE R22, R0, 0x2, R20 ;  /* 0x0000000200167825 */ /* 0x000fd400078e0214 */
[----:B------:R0:W-:Y:S04]  /*349a0*/  @P1 STG.E.U16 [R22.64], R4 ;  /* 0x0000000416001986 */ /* 0x0001e8000c101506 */
[----:B0-----:R-:W2:Y:S01]  /*349b0*/  LDL.LU R23, [R1+0x150] ;  /* 0x0001500001177983 */ /* 0x001ea20000300800 */
[----:B------:R-:W-:-:S03]  /*349c0*/  ISETP.LT.AND P1, PT, R29, c[0x0][0x178], !P0 ;  /* 0x00005e001d007a0c */ /* 0x000fc60004721270 */
[----:B------:R0:W-:Y:S01]  /*349d0*/  STL [R1+0x1870], R19 ;  /* 0x0018701301007387 */ /* 0x0001e20000100800 */
[----:B--2---:R-:W-:Y:S01]  /*349e0*/  PRMT R4, R23, 0x7632, R4 ;  /* 0x0000763217047816 */ /* 0x004fe20000000004 */
[----:B------:R-:W-:Y:S02]  /*349f0*/  IMAD.WIDE R22, R0, 0x2, R18 ;  /* 0x0000000200167825 */ /* 0x000fe400078e0212 */
[----:B0-----:R-:W2:Y:S06]  /*34a00*/  LDL.LU R19, [R1+0x90] ;  /* 0x0000900001137983 */ /* 0x001eac0000300800 */
[----:B------:R0:W-:Y:S04]  /*34a10*/  @P1 STG.E.U16 [R22.64], R4 ;  /* 0x0000000416001986 */ /* 0x0001e8000c101506 */
[----:B0-----:R-:W3:Y:S01]  /*34a20*/  LDL.LU R23, [R1+0x130] ;  /* 0x0001300001177983 */ /* 0x001ee20000300800 */
[----:B------:R-:W-:-:S03]  /*34a30*/  ISETP.LT.AND P1, PT, R6, c[0x0][0x178], !P0 ;  /* 0x00005e0006007a0c */ /* 0x000fc60004721270 */
[----:B------:R-:W-:Y:S01]  /*34a40*/  STL [R1+0x186c], R3 ;  /* 0x00186c0301007387 */ /* 0x000fe20000100800 */
[----:B---3--:R-:W-:Y:S01]  /*34a50*/  PRMT R4, R23, 0x7632, R4 ;  /* 0x0000763217047816 */ /* 0x008fe20000000004 */
[----:B------:R-:W-:-:S08]  /*34a60*/  IMAD.WIDE R22, R0, 0x2, R2 ;  /* 0x0000000200167825 */ /* 0x000fd000078e0202 */
[----:B------:R2:W-:Y:S01]  /*34a70*/  @P1 STG.E.U16 [R22.64], R4 ;  /* 0x0000000416001986 */ /* 0x0005e2000c101506 */
[----:B------:R-:W-:Y:S02]  /*34a80*/  ISETP.LT.AND P1, PT, R7, c[0x0][0x178], !P0 ;  /* 0x00005e0007007a0c */ /* 0x000fe40004721270 */
[----:B--2---:R-:W-:Y:S01]  /*34a90*/  PRMT R4, R19, 0x7632, R4 ;  /* 0x0000763213047816 */ /* 0x004fe20000000004 */
[----:B------:R-:W-:Y:S01]  /*34aa0*/  IMAD.WIDE R22, R0, 0x2, R16 ;  /* 0x0000000200167825 */ /* 0x000fe200078e0210 */
[----:B------:R-:W2:Y:S09]  /*34ab0*/  LDL R19, [R1+0x1b0] ;  /* 0x0001b00001137983 */ /* 0x000eb20000100800 */
[----:B------:R0:W-:Y:S01]  /*34ac0*/  @P1 STG.E.U16 [R22.64], R4 ;  /* 0x0000000416001986 */ /* 0x0001e2000c101506 */
[----:B------:R-:W-:-:S02]  /*34ad0*/  ISETP.LT.AND P1, PT, R26, c[0x0][0x178], !P0 ;  /* 0x00005e001a007a0c */ /* 0x000fc40004721270 */
[----:B0-----:R-:W-:Y:S01]  /*34ae0*/  PRMT R4, R25, 0x7632, R4 ;  /* 0x0000763219047816 */ /* 0x001fe20000000004 */
[----:B------:R-:W-:-:S10]  /*34af0*/  IMAD.WIDE R22, R0, 0x2, R14 ;  /* 0x0000000200167825 */ /* 0x000fd400078e020e */
[----:B------:R0:W-:Y:S01]  /*34b00*/  @P1 STG.E.U16 [R22.64], R4 ;  /* 0x0000000416001986 */ /* 0x0001e2000c101506 */
[----:B------:R-:W-:-:S03]  /*34b10*/  ISETP.LT.AND P1, PT, R24, c[0x0][0x178], !P0 ;  /* 0x00005e0018007a0c */ /* 0x000fc60004721270 */
[----:B------:R1:W-:Y:S04]  /*34b20*/  STL [R1+0x1868], R17 ;  /* 0x0018681101007387 */ /* 0x0003e80000100800 */
[----:B------:R-:W3:Y:S01]  /*34b30*/  LDL R3, [R1+0x1a0] ;  /* 0x0001a00001037983 */ /* 0x000ee20000100800 */
[----:B0-----:R-:W-:Y:S01]  /*34b40*/  PRMT R4, R27, 0x7632, R4 ;  /* 0x000076321b047816 */ /* 0x001fe20000000004 */
[----:B------:R-:W-:Y:S02]  /*34b50*/  IMAD.WIDE R22, R0, 0x2, R12 ;  /* 0x0000000200167825 */ /* 0x000fe400078e020c */
[----:B-1----:R-:W4:Y:S04]  /*34b60*/  LDL R17, [R1+0x180] ;  /* 0x0001800001117983 */ /* 0x002f280000100800 */
[----:B------:R-:W5:Y:S04]  /*34b70*/  LDL R26, [R1+0x170] ;  /* 0x00017000011a7983 */ /* 0x000f680000100800 */
[----:B------:R-:W2:Y:S04]  /*34b80*/  LDL R24, [R1+0xc0] ;  /* 0x0000c00001187983 */ /* 0x000ea80000100800 */
[----:B------:R-:W2:Y:S04]  /*34b90*/  LDL R27, [R1+0xd0] ;  /* 0x0000d000011b7983 */ /* 0x000ea80000100800 */
[----:B------:R-:W2:Y:S04]  /*34ba0*/  LDL.LU R25, [R1+0xb0] ;  /* 0x0000b00001197983 */ /* 0x000ea80000300800 */
[----:B------:R0:W-:Y:S04]  /*34bb0*/  @P1 STG.E.U16 [R22.64], R4 ;  /* 0x0000000416001986 */ /* 0x0001e8000c101506 */
[----:B0-----:R-:W2:Y:S01]  /*34bc0*/  LDL.LU R23, [R1+0x60] ;  /* 0x0000600001177983 */ /* 0x001ea20000300800 */
[----:B------:R-:W-:-:S02]  /*34bd0*/  ISETP.LT.AND P1, PT, R28, c[0x0][0x178], !P0 ;  /* 0x00005e001c007a0c */ /* 0x000fc40004721270 */
[----:B--2---:R-:W-:Y:S01]  /*34be0*/  PRMT R4, R23, 0x7632, R4 ;  /* 0x0000763217047816 */ /* 0x004fe20000000004 */
[----:B------:R-:W-:-:S10]  /*34bf0*/  IMAD.WIDE R22, R0, 0x2, R10 ;  /* 0x0000000200167825 */ /* 0x000fd400078e020a */
[----:B------:R0:W-:Y:S04]  /*34c00*/  @P1 STG.E.U16 [R22.64], R4 ;  /* 0x0000000416001986 */ /* 0x0001e8000c101506 */
[----:B0-----:R-:W2:Y:S04]  /*34c10*/  LDL R22, [R1+0x14d4] ;  /* 0x0014d40001167983 */ /* 0x001ea80000100800 */
[----:B------:R-:W3:Y:S01]  /*34c20*/  LDL.LU R23, [R1+0x50] ;  /* 0x0000500001177983 */ /* 0x000ee20000300800 */
[----:B--2---:R-:W-:Y:S02]  /*34c30*/  ISETP.LT.AND P0, PT, R22, c[0x0][0x178], !P0 ;  /* 0x00005e0016007a0c */ /* 0x004fe40004701270 */
[----:B---3--:R-:W-:Y:S01]  /*34c40*/  PRMT R4, R23, 0x7632, R4 ;  /* 0x0000763217047816 */ /* 0x008fe20000000004 */
[----:B------:R-:W-:-:S10]  /*34c50*/  IMAD.WIDE R22, R0, 0x2, R8 ;  /* 0x0000000200167825 */ /* 0x000fd400078e0208 */
[----:B------:R0:W-:Y:S04]  /*34c60*/  @P0 STG.E.U16 [R22.64], R4 ;  /* 0x0000000416000986 */ /* 0x0001e8000c101506 */
[----:B0-----:R-:W2:Y:S01]  /*34c70*/  LDL R23, [R1+0x14b8] ;  /* 0x0014b80001177983 */ /* 0x001ea20000100800 */
[----:B------:R-:W-:Y:S02]  /*34c80*/  IADD3 R0, R0, c[0x0][0x198], RZ ;  /* 0x0000660000007a10 */ /* 0x000fe40007ffe0ff */
[----:B--2---:R-:W-:-:S04]  /*34c90*/  IADD3 R4, R23, 0x4, RZ ;  /* 0x0000000417047810 */ /* 0x004fc80007ffe0ff */
[----:B------:R-:W-:Y:S01]  /*34ca0*/  ISETP.GE.AND P0, PT, R4, c[0x0][0x17c], PT ;  /* 0x00005f0004007a0c */ /* 0x000fe20003f06270 */
[----:B------:R-:W-:Y:S01]  /*34cb0*/  IMAD.WIDE R22, R0, 0x2, R20 ;  /* 0x0000000200167825 */ /* 0x000fe200078e0214 */
[----:B------:R-:W2:Y:S02]  /*34cc0*/  LDL R4, [R1+0x14b8] ;  /* 0x0014b80001047983 */ /* 0x000ea40000100800 */
[----:B------:R-:W-:-:S13]  /*34cd0*/  ISETP.LT.AND P1, PT, R5, c[0x0][0x178], !P0 ;  /* 0x00005e0005007a0c */ /* 0x000fda0004721270 */
[----:B------:R0:W-:Y:S04]  /*34ce0*/  @P1 STG.E.U16 [R22.64], R19 ;  /* 0x0000001316001986 */ /* 0x0001e8000c101506 */
[----:B0-----:R-:W3:Y:S01]  /*34cf0*/  LDL.LU R19, [R1+0x1870] ;  /* 0x0018700001137983 */ /* 0x001ee20000300800 */
[----:B------:R-:W-:Y:S01]  /*34d00*/  ISETP.LT.AND P2, PT, R29, c[0x0][0x178], !P0 ;  /* 0x00005e001d007a0c */ /* 0x000fe20004741270 */
[----:B---3--:R-:W-:-:S12]  /*34d10*/  IMAD.WIDE R22, R0, 0x2, R18 ;  /* 0x0000000200167825 */ /* 0x008fd800078e0212 */
[----:B------:R0:W-:Y:S04]  /*34d20*/  @P2 STG.E.U16 [R22.64], R3 ;  /* 0x0000000316002986 */ /* 0x0001e8000c101506 */
[----:B0-----:R-:W3:Y:S01]  /*34d30*/  LDL.LU R3, [R1+0x186c] ;  /* 0x00186c0001037983 */ /* 0x001ee20000300800 */
[----:B------:R-:W-:Y:S01]  /*34d40*/  ISETP.LT.AND P1, PT, R6, c[0x0][0x178], !P0 ;  /* 0x00005e0006007a0c */ /* 0x000fe20004721270 */
[----:B---3--:R-:W-:-:S12]  /*34d50*/  IMAD.WIDE R22, R0, 0x2, R2 ;  /* 0x0000000200167825 */ /* 0x008fd800078e0202 */
[----:B----4-:R0:W-:Y:S04]  /*34d60*/  @P1 STG.E.U16 [R22.64], R17 ;  /* 0x0000001116001986 */ /* 0x0101e8000c101506 */
[----:B0-----:R-:W3:Y:S04]  /*34d70*/  LDL.LU R17, [R1+0x1868] ;  /* 0x0018680001117983 */ /* 0x001ee80000300800 */
[----:B------:R-:W4:Y:S01]  /*34d80*/  LDL R23, [R1+0x14c8] ;  /* 0x0014c80001177983 */ /* 0x000f220000100800 */
[----:B------:R-:W-:Y:S02]  /*34d90*/  ISETP.LT.AND P2, PT, R7, c[0x0][0x178], !P0 ;  /* 0x00005e0007007a0c */ /* 0x000fe40004741270 */
[----:B----4-:R-:W-:Y:S01]  /*34da0*/  ISETP.LT.AND P1, PT, R23, c[0x0][0x178], !P0 ;  /* 0x00005e0017007a0c */ /* 0x010fe20004721270 */
[----:B---3--:R-:W-:-:S10]  /*34db0*/  IMAD.WIDE R22, R0, 0x2, R16 ;  /* 0x0000000200167825 */ /* 0x008fd400078e0210 */
[----:B-----5:R0:W-:Y:S04]  /*34dc0*/  @P2 STG.E.U16 [R22.64], R26 ;  /* 0x0000001a16002986 */ /* 0x0201e8000c101506 */
[----:B0-----:R-:W3:Y:S04]  /*34dd0*/  LDL.LU R26, [R1+0x1864] ;  /* 0x00186400011a7983 */ /* 0x001ee80000300800 */
[----:B------:R-:W4:Y:S02]  /*34de0*/  LDL R23, [R1+0x14cc] ;  /* 0x0014cc0001177983 */ /* 0x000f240000100800 */
[----:B----4-:R-:W-:Y:S01]  /*34df0*/  ISETP.LT.AND P2, PT, R23, c[0x0][0x178], !P0 ;  /* 0x00005e0017007a0c */ /* 0x010fe20004741270 */
[----:B------:R-:W-:-:S05]  /*34e00*/  IMAD.WIDE R22, R0, 0x2, R14 ;  /* 0x0000000200167825 */ /* 0x000fca00078e020e */
[----:B------:R0:W-:Y:S01]  /*34e10*/  @P1 STG.E.U16 [R22.64], R24 ;  /* 0x0000001816001986 */ /* 0x0001e2000c101506 */
[----:B------:R-:W-:Y:S01]  /*34e20*/  ISETP.LT.AND P1, PT, R28, c[0x0][0x178], !P0 ;  /* 0x00005e001c007a0c */ /* 0x000fe20004721270 */
[C---:B0-----:R-:W-:Y:S02]  /*34e30*/  IMAD.WIDE R22, R0.reuse, 0x2, R12 ;  /* 0x0000000200167825 */ /* 0x041fe400078e020c */
[----:B------:R-:W4:Y:S04]  /*34e40*/  LDL.LU R24, [R1+0x1860] ;  /* 0x0018600001187983 */ /* 0x000f280000300800 */
[----:B------:R0:W-:Y:S02]  /*34e50*/  @P2 STG.E.U16 [R22.64], R27 ;  /* 0x0000001b16002986 */ /* 0x0001e4000c101506 */
[----:B0-----:R-:W-:-:S02]  /*34e60*/  IMAD.WIDE R22, R0, 0x2, R10 ;  /* 0x0000000200167825 */ /* 0x001fc400078e020a */
[----:B------:R-:W5:Y:S04]  /*34e70*/  LDL.LU R27, [R1+0x185c] ;  /* 0x00185c00011b7983 */ /* 0x000f680000300800 */
[----:B------:R0:W-:Y:S04]  /*34e80*/  @P1 STG.E.U16 [R22.64], R25 ;  /* 0x0000001916001986 */ /* 0x0001e8000c101506 */
[----:B0-----:R-:W3:Y:S01]  /*34e90*/  LDL R23, [R1+0x14d4] ;  /* 0x0014d40001177983 */ /* 0x001ee20000100800 */
[----:B--2---:R-:W-:Y:S02]  /*34ea0*/  IADD3 R4, R4, 0x5, RZ ;  /* 0x0000000504047810 */ /* 0x004fe40007ffe0ff */
[----:B---3--:R-:W-:Y:S01]  /*34eb0*/  ISETP.LT.AND P0, PT, R23, c[0x0][0x178], !P0 ;  /* 0x00005e0017007a0c */ /* 0x008fe20004701270 */
[----:B------:R-:W-:-:S12]  /*34ec0*/  IMAD.WIDE R22, R0, 0x2, R8 ;  /* 0x0000000200167825 */ /* 0x000fd800078e0208 */
[----:B-----5:R0:W-:Y:S04]  /*34ed0*/  @P0 STG.E.U16 [R22.64], R27 ;  /* 0x0000001b16000986 */ /* 0x0201e8000c101506 */
[----:B0-----:R-:W2:Y:S01]  /*34ee0*/  LDL.LU R23, [R1+0x1b0] ;  /* 0x0001b00001177983 */ /* 0x001ea20000300800 */
[----:B------:R-:W-:-:S04]  /*34ef0*/  ISETP.GE.AND P1, PT, R4, c[0x0][0x17c], PT ;  /* 0x00005f0004007a0c */ /* 0x000fc80003f26270 */
[----:B------:R-:W-:Y:S02]  /*34f00*/  ISETP.LT.AND P0, PT, R5, c[0x0][0x178], !P1 ;  /* 0x00005e0005007a0c */ /* 0x000fe40004f01270 */
[----:B------:R-:W-:Y:S02]  /*34f10*/  IADD3 R4, R0, c[0x0][0x198], RZ ;  /* 0x0000660000047a10 */ /* 0x000fe40007ffe0ff */
[----:B--2---:R-:W-:-:S03]  /*34f20*/  PRMT R0, R23, 0x7632, R0 ;  /* 0x0000763217007816 */ /* 0x004fc60000000000 */
[----:B------:R-:W-:-:S06]  /*34f30*/  IMAD.WIDE R22, R4, 0x2, R20 ;  /* 0x0000000204167825 */ /* 0x000fcc00078e0214 */
[----:B------:R0:W-:Y:S04]  /*34f40*/  @P0 STG.E.U16 [R22.64], R0 ;  /* 0x0000000016000986 */ /* 0x0001e8000c101506 */
[----:B0-----:R-:W2:Y:S01]  /*34f50*/  LDL.LU R23, [R1+0x1a0] ;  /* 0x0001a00001177983 */ /* 0x001ea20000300800 */
[----:B------:R-:W-:Y:S02]  /*34f60*/  ISETP.LT.AND P0, PT, R29, c[0x0][0x178], !P1 ;  /* 0x00005e001d007a0c */ /* 0x000fe40004f01270 */
[----:B--2---:R-:W-:Y:S01]  /*34f70*/  PRMT R0, R23, 0x7632, R0 ;  /* 0x0000763217007816 */ /* 0x004fe20000000000 */
[----:B------:R-:W-:-:S10]  /*34f80*/  IMAD.WIDE R22, R4, 0x2, R18 ;  /* 0x0000000204167825 */ /* 0x000fd400078e0212 */
[----:B------:R0:W-:Y:S04]  /*34f90*/  @P0 STG.E.U16 [R22.64], R0 ;  /* 0x0000000016000986 */ /* 0x0001e8000c101506 */
[----:B0-----:R-:W2:Y:S01]  /*34fa0*/  LDL.LU R23, [R1+0x180] ;  /* 0x0001800001177983 */ /* 0x001ea20000300800 */
[----:B------:R-:W-:Y:S02]  /*34fb0*/  ISETP.LT.AND P0, PT, R6, c[0x0][0x178], !P1 ;  /* 0x00005e0006007a0c */ /* 0x000fe40004f01270 */
[----:B--2---:R-:W-:Y:S01]  /*34fc0*/  PRMT R0, R23, 0x7632, R0 ;  /* 0x0000763217007816 */ /* 0x004fe20000000000 */
[----:B------:R-:W-:-:S10]  /*34fd0*/  IMAD.WIDE R22, R4, 0x2, R2 ;  /* 0x0000000204167825 */ /* 0x000fd400078e0202 */
[----:B------:R0:W-:Y:S04]  /*34fe0*/  @P0 STG.E.U16 [R22.64], R0 ;  /* 0x0000000016000986 */ /* 0x0001e8000c101506 */
[----:B0-----:R-:W2:Y:S04]  /*34ff0*/  LDL.LU R22, [R1+0x170] ;  /* 0x0001700001167983 */ /* 0x001ea80000300800 */
[----:B------:R-:W3:Y:S01]  /*35000*/  LDL R23, [R1+0x14c8] ;  /* 0x0014c80001177983 */ /* 0x000ee20000100800 */
[----:B------:R-:W-:-:S03]  /*35010*/  ISETP.LT.AND P0, PT, R7, c[0x0][0x178], !P1 ;  /* 0x00005e0007007a0c */ /* 0x000fc60004f01270 */
[----:B------:R0:W-:Y:S01]  /*35020*/  STL [R1+0x1854], R17 ;  /* 0x0018541101007387 */ /* 0x0001e20000100800 */
[----:B--2---:R-:W-:Y:S02]  /*35030*/  PRMT R0, R22, 0x7632, R0 ;  /* 0x0000763216007816 */ /* 0x004fe40000000000 */
[----:B---3--:R-:W-:Y:S01]  /*35040*/  ISETP.LT.AND P2, PT, R23, c[0x0][0x178], !P1 ;  /* 0x00005e0017007a0c */ /* 0x008fe20004f41270 */
[----:B------:R-:W-:Y:S02]  /*35050*/  IMAD.WIDE R22, R4, 0x2, R16 ;  /* 0x0000000204167825 */ /* 0x000fe400078e0210 */
[----:B0-----:R-:W2:Y:S04]  /*35060*/  LDL R17, [R1+0x14cc] ;  /* 0x0014cc0001117983 */ /* 0x001ea80000100800 */
[----:B------:R0:W-:Y:S04]  /*35070*/  @P0 STG.E.U16 [R22.64], R0 ;  /* 0x0000000016000986 */ /* 0x0001e8000c101506 */
[----:B0-----:R-:W3:Y:S01]  /*35080*/  LDL.LU R23, [R1+0xc0] ;  /* 0x0000c00001177983 */ /* 0x001ee20000300800 */
[----:B--2---:R-:W-:-:S03]  /*35090*/  ISETP.LT.AND P3, PT, R17, c[0x0][0x178], !P1 ;  /* 0x00005e0011007a0c */ /* 0x004fc60004f61270 */
[----:B------:R-:W2:Y:S04]  /*350a0*/  LDL R17, [R1+0x230] ;  /* 0x0002300001117983 */ /* 0x000ea80000100800 */
[----:B------:R0:W-:Y:S01]  /*350b0*/  STL [R1+0x1850], R14 ;  /* 0x0018500e01007387 */ /* 0x0001e20000100800 */
[----:B---3--:R-:W-:Y:S01]  /*350c0*/  PRMT R0, R23, 0x7632, R0 ;  /* 0x0000763217007816 */ /* 0x008fe20000000000 */
[----:B------:R-:W-:Y:S02]  /*350d0*/  IMAD.WIDE R22, R4, 0x2, R14 ;  /* 0x0000000204167825 */ /* 0x000fe400078e020e */
[----:B0-----:R-:W3:Y:S04]  /*350e0*/  LDL R14, [R1+0x220] ;  /* 0x00022000010e7983 */ /* 0x001ee80000100800 */
[----:B------:R0:W-:Y:S04]  /*350f0*/  STL [R1+0x184c], R15 ;  /* 0x00184c0f01007387 */ /* 0x0001e80000100800 */
[----:B------:R1:W-:Y:S04]  /*35100*/  @P2 STG.E.U16 [R22.64], R0 ;  /* 0x0000000016002986 */ /* 0x0003e8000c101506 */
[----:B0-----:R-:W4:Y:S04]  /*35110*/  LDL.LU R15, [R1+0xd0] ;  /* 0x0000d000010f7983 */ /* 0x001f280000300800 */
[----:B-1----:R-:W5:Y:S01]  /*35120*/  LDL R23, [R1+0x14b8] ;  /* 0x0014b80001177983 */ /* 0x002f620000100800 */
[----:B------:R-:W-:-:S02]  /*35130*/  ISETP.LT.AND P4, PT, R28, c[0x0][0x178], !P1 ;  /* 0x00005e001c007a0c */ /* 0x000fc40004f81270 */
[----:B------:R-:W-:Y:S02]  /*35140*/  PRMT R26, R25, 0x7632, R26 ;  /* 0x00007632191a7816 */ /* 0x000fe4000000001a */
[----:B----4-:R-:W-:Y:S02]  /*35150*/  PRMT R24, R15, 0x7632, R24 ;  /* 0x000076320f187816 */ /* 0x010fe40000000018 */
[----:B------:R-:W4:Y:S01]  /*35160*/  LDL R15, [R1+0x210] ;  /* 0x00021000010f7983 */ /* 0x000f220000100800 */
[----:B-----5:R-:W-:-:S03]  /*35170*/  IADD3 R0, R23, 0x6, RZ ;  /* 0x0000000617007810 */ /* 0x020fc60007ffe0ff */
[----:B------:R-:W5:Y:S01]  /*35180*/  LDL.LU R28, [R1+0x1858] ;  /* 0x00185800011c7983 */ /* 0x000f620000300800 */
[----:B------:R-:W-:-:S03]  /*35190*/  ISETP.GE.AND P0, PT, R0, c[0x0][0x17c], PT ;  /* 0x00005f0000007a0c */ /* 0x000fc60003f06270 */
[----:B------:R-:W2:Y:S01]  /*351a0*/  LDL R0, [R1+0x14d4] ;  /* 0x0014d40001007983 */ /* 0x000ea20000100800 */
[----:B------:R-:W-:-:S05]  /*351b0*/  IMAD.WIDE R22, R4, 0x2, R12 ;  /* 0x0000000204167825 */ /* 0x000fca00078e020c */
[----:B------:R0:W-:Y:S04]  /*351c0*/  @P3 STG.E.U16 [R22.64], R24 ;  /* 0x0000001816003986 */ /* 0x0001e8000c101506 */
[----:B------:R-:W-:Y:S01]  /*351d0*/  STL [R1+0x1848], R5 ;  /* 0x0018480501007387 */ /* 0x000fe20000100800 */
[----:B0-----:R-:W-:-:S05]  /*351e0*/  IMAD.WIDE R24, R4, 0x2, R10 ;  /* 0x0000000204187825 */ /* 0x001fca00078e020a */
[----:B------:R0:W-:Y:S04]  /*351f0*/  @P4 STG.E.U16 [R24.64], R26 ;  /* 0x0000001a18004986 */ /* 0x0001e8000c101506 */
[----:B0-----:R-:W3:Y:S01]  /*35200*/  LDL R25, [R1+0x14c8] ;  /* 0x0014c80001197983 */ /* 0x001ee20000100800 */
[----:B------:R-:W-:Y:S01]  /*35210*/  ISETP.LT.AND P3, PT, R5, c[0x0][0x178], !P0 ;  /* 0x00005e0005007a0c */ /* 0x000fe20004761270 */
[----:B------:R-:W-:Y:S01]  /*35220*/  IMAD.WIDE R22, R4, 0x2, R8 ;  /* 0x0000000204167825 */ /* 0x000fe200078e0208 */
[----:B------:R-:W-:Y:S01]  /*35230*/  ISETP.LT.AND P2, PT, R29, c[0x0][0x178], !P0 ;  /* 0x00005e001d007a0c */ /* 0x000fe20004741270 */
[----:B------:R-:W4:Y:S01]  /*35240*/  LDL R5, [R1+0x1c0] ;  /* 0x0001c00001057983 */ /* 0x000f220000100800 */
[----:B--2---:R-:W-:Y:S02]  /*35250*/  ISETP.LT.AND P1, PT, R0, c[0x0][0x178], !P1 ;  /* 0x00005e0000007a0c */ /* 0x004fe40004f21270 */
[----:B------:R-:W-:-:S02]  /*35260*/  IADD3 R0, R4, c[0x0][0x198], RZ ;  /* 0x0000660004007a10 */ /* 0x000fc40007ffe0ff */
[----:B-----5:R-:W-:Y:S01]  /*35270*/  PRMT R28, R27, 0x7632, R28 ;  /* 0x000076321b1c7816 */ /* 0x020fe2000000001c */
[----:B------:R-:W2:Y:S02]  /*35280*/  LDL R4, [R1+0x14d4] ;  /* 0x0014d40001047983 */ /* 0x000ea40000100800 */
[----:B------:R-:W-:-:S06]  /*35290*/  IMAD.WIDE R26, R0, 0x2, R20 ;  /* 0x00000002001a7825 */ /* 0x000fcc00078e0214 */
[----:B------:R-:W-:Y:S04]  /*352a0*/  @P1 STG.E.U16 [R22.64], R28 ;  /* 0x0000001c16001986 */ /* 0x000fe8000c101506 */
[----:B------:R0:W-:Y:S04]  /*352b0*/  @P3 STG.E.U16 [R26.64], R17 ;  /* 0x000000111a003986 */ /* 0x0001e8000c101506 */
[----:B0-----:R-:W5:Y:S04]  /*352c0*/  LDL.LU R17, [R1+0x1854] ;  /* 0x0018540001117983 */ /* 0x001f680000300800 */
[----:B------:R-:W2:Y:S01]  /*352d0*/  LDL R27, [R1+0x14cc] ;  /* 0x0014cc00011b7983 */ /* 0x000ea20000100800 */
[----:B---3--:R-:W-:Y:S01]  /*352e0*/  ISETP.LT.AND P5, PT, R25, c[0x0][0x178], !P0 ;  /* 0x00005e0019007a0c */ /* 0x008fe200047a1270 */
[----:B------:R-:W-:-:S05]  /*352f0*/  IMAD.WIDE R24, R0, 0x2, R18 ;  /* 0x0000000200187825 */ /* 0x000fca00078e0212 */
[----:B------:R0:W-:Y:S04]  /*35300*/  @P2 STG.E.U16 [R24.64], R14 ;  /* 0x0000000e18002986 */ /* 0x0001e8000c101506 */
[----:B0-----:R-:W3:Y:S04]  /*35310*/  LDL.LU R14, [R1+0x1850] ;  /* 0x00185000010e7983 */ /* 0x001ee80000300800 */
[----:B------:R-:W3:Y:S04]  /*35320*/  LDL R25, [R1+0x1d0] ;  /* 0x0001d00001197983 */ /* 0x000ee80000100800 */
[----:B------:R-:W3:Y:S01]  /*35330*/  LDL R24, [R1+0x14d0] ;  /* 0x0014d00001187983 */ /* 0x000ee20000100800 */
[----:B------:R-:W-:-:S02]  /*35340*/  ISETP.LT.AND P6, PT, R6, c[0x0][0x178], !P0 ;  /* 0x00005e0006007a0c */ /* 0x000fc400047c1270 */
[----:B------:R-:W-:Y:S01]  /*35350*/  ISETP.LT.AND P4, PT, R7, c[0x0][0x178], !P0 ;  /* 0x00005e0007007a0c */ /* 0x000fe20004781270 */
[----:B------:R-:W-:-:S10]  /*35360*/  IMAD.WIDE R22, R0, 0x2, R2 ;  /* 0x0000000200167825 */ /* 0x000fd400078e0202 */
[----:B----4-:R0:W-:Y:S04]  /*35370*/  @P6 STG.E.U16 [R22.64], R15 ;  /* 0x0000000f16006986 */ /* 0x0101e8000c101506 */
[----:B0-----:R-:W4:Y:S01]  /*35380*/  LDL.LU R15, [R1+0x184c] ;  /* 0x00184c00010f7983 */ /* 0x001f220000300800 */
[----:B--2---:R-:W-:Y:S01]  /*35390*/  ISETP.LT.AND P3, PT, R27, c[0x0][0x178], !P0 ;  /* 0x00005e001b007a0c */ /* 0x004fe20004761270 */
[----:B-----5:R-:W-:-:S05]  /*353a0*/  IMAD.WIDE R26, R0, 0x2, R16 ;  /* 0x00000002001a7825 */ /* 0x020fca00078e0210 */
[----:B---3--:R0:W-:Y:S01]  /*353b0*/  @P4 STG.E.U16 [R26.64], R25 ;  /* 0x000000191a004986 */ /* 0x0081e2000c101506 */
[----:B------:R-:W-:-:S03]  /*353c0*/  ISETP.LT.AND P2, PT, R24, c[0x0][0x178], !P0 ;  /* 0x00005e0018007a0c */ /* 0x000fc60004741270 */
[----:B0-----:R-:W2:Y:S01]  /*353d0*/  LDL R26, [R1+0x14b8] ;  /* 0x0014b800011a7983 */ /* 0x001ea20000100800 */
[----:B------:R-:W-:-:S03]  /*353e0*/  IMAD.WIDE R24, R0, 0x2, R12 ;  /* 0x0000000200187825 */ /* 0x000fc600078e020c */
[----:B------:R-:W3:Y:S04]  /*353f0*/  LDL R27, [R1+0x14c8] ;  /* 0x0014c800011b7983 */ /* 0x000ee80000100800 */
[----:B------:R0:W-:Y:S04]  /*35400*/  STL [R1+0x1838], R12 ;  /* 0x0018380c01007387 */ /* 0x0001e80000100800 */
[----:B0-----:R-:W5:Y:S04]  /*35410*/  LDL R12, [R1+0xf0] ;  /* 0x0000f000010c7983 */ /* 0x001f680000100800 */
[----:B------:R0:W-:Y:S04]  /*35420*/  STL [R1+0x1834], R13 ;  /* 0x0018340d01007387 */ /* 0x0001e80000100800 */
[----:B0-----:R-:W3:Y:S01]  /*35430*/  LDL R13, [R1+0x100] ;  /* 0x00010000010d7983 */ /* 0x001ee20000100800 */
[----:B----4-:R-:W-:Y:S01]  /*35440*/  IMAD.WIDE R22, R0, 0x2, R14 ;  /* 0x0000000200167825 */ /* 0x010fe200078e020e */
[----:B------:R-:W-:-:S04]  /*35450*/  ISETP.LT.AND P1, PT, R4, c[0x0][0x178], !P0 ;  /* 0x00005e0004007a0c */ /* 0x000fc80004721270 */
[----:B------:R0:W-:Y:S02]  /*35460*/  @P5 STG.E.U16 [R22.64], R5 ;  /* 0x0000000516005986 */ /* 0x0001e4000c101506 */
[----:B0-----:R-:W-:Y:S02]  /*35470*/  IMAD.WIDE R22, R0, 0x2, R10 ;  /* 0x0000000200167825 */ /* 0x001fe400078e020a */
[----:B------:R-:W4:Y:S04]  /*35480*/  LDL.LU R5, [R1+0x1848] ;  /* 0x0018480001057983 */ /* 0x000f280000300800 */
[----:B------:R0:W-:Y:S04]  /*35490*/  STL [R1+0x183c], R11 ;  /* 0x00183c0b01007387 */ /* 0x0001e80000100800 */
[----:B0-----:R-:W4:Y:S01]  /*354a0*/  LDL R11, [R1+0x14cc] ;  /* 0x0014cc00010b7983 */ /* 0x001f220000100800 */
[----:B--2---:R-:W-:-:S02]  /*354b0*/  IADD3 R4, R26, 0x7, RZ ;  /* 0x000000071a047810 */ /* 0x004fc40007ffe0ff */
[----:B------:R-:W-:Y:S02]  /*354c0*/  IADD3 R26, R26, 0x8, RZ ;  /* 0x000000081a1a7810 */ /* 0x000fe40007ffe0ff */
[----:B------:R-:W-:Y:S02]  /*354d0*/  ISETP.GE.AND P0, PT, R4, c[0x0][0x17c], PT ;  /* 0x00005f0004007a0c */ /* 0x000fe40003f06270 */
[----:B------:R-:W-:Y:S02]  /*354e0*/  ISETP.GE.AND P5, PT, R26, c[0x0][0x17c], PT ;  /* 0x00005f001a007a0c */ /* 0x000fe40003fa6270 */
[----:B------:R-:W2:Y:S04]  /*354f0*/  LDL.LU R26, [R1+0x210] ;  /* 0x00021000011a7983 */ /* 0x000ea80000300800 */
[----:B---3--:R-:W-:Y:S04]  /*35500*/  @P3 STG.E.U16 [R24.64], R13 ;  /* 0x0000000d18003986 */ /* 0x008fe8000c101506 */
[----:B-----5:R0:W-:Y:S01]  /*35510*/  @P2 STG.E.U16 [R22.64], R12 ;  /* 0x0000000c16002986 */ /* 0x0201e2000c101506 */
[----:B------:R-:W-:-:S03]  /*35520*/  ISETP.LT.AND P2, PT, R29, c[0x0][0x178], !P0 ;  /* 0x00005e001d007a0c */ /* 0x000fc60004741270 */
[----:B0-----:R-:W3:Y:S04]  /*35530*/  LDL.LU R22, [R1+0x230] ;  /* 0x0002300001167983 */ /* 0x001ee80000300800 */
[----:B------:R-:W5:Y:S04]  /*35540*/  LDL.LU R23, [R1+0x220] ;  /* 0x0002200001177983 */ /* 0x000f680000300800 */
[----:B------:R-:W2:Y:S04]  /*35550*/  LDL R12, [R1+0x14d0] ;  /* 0x0014d000010c7983 */ /* 0x000ea80000100800 */
[----:B------:R-:W2:Y:S04]  /*35560*/  LDL R13, [R1+0x14d4] ;  /* 0x0014d400010d7983 */ /* 0x000ea80000100800 */
[----:B------:R-:W2:Y:S01]  /*35570*/  LDL.LU R29, [R1+0x1844] ;  /* 0x00184400011d7983 */ /* 0x000ea20000300800 */
[----:B------:R-:W-:Y:S01]  /*35580*/  IMAD.WIDE R24, R0, 0x2, R8 ;  /* 0x0000000200187825 */ /* 0x000fe200078e0208 */
[----:B----4-:R-:W-:-:S02]  /*35590*/  ISETP.LT.AND P3, PT, R5, c[0x0][0x178], !P0 ;  /* 0x00005e0005007a0c */ /* 0x010fc40004761270 */
[----:B------:R-:W-:Y:S02]  /*355a0*/  IADD3 R0, R0, c[0x0][0x198], RZ ;  /* 0x0000660000007a10 */ /* 0x000fe40007ffe0ff */
[----:B--2---:R0:W-:Y:S04]  /*355b0*/  @P1 STG.E.U16 [R24.64], R29 ;  /* 0x0000001d18001986 */ /* 0x0041e8000c101506 */
[----:B0-----:R-:W2:Y:S01]  /*355c0*/  LDL.LU R29, [R1+0x1840] ;  /* 0x00184000011d7983 */ /* 0x001ea20000300800 */
[----:B---3--:R-:W-:Y:S02]  /*355d0*/  PRMT R4, R22, 0x7632, R4 ;  /* 0x0000763216047816 */ /* 0x008fe40000000004 */
[----:B-----5:R-:W-:Y:S01]  /*355e0*/  PRMT R28, R23, 0x7632, R28 ;  /* 0x00007632171c7816 */ /* 0x020fe2000000001c */
[----:B------:R-:W-:Y:S01]  /*355f0*/  IMAD.WIDE R22, R0, 0x2, R20 ;  /* 0x0000000200167825 */ /* 0x000fe200078e0214 */
[----:B------:R-:W-:Y:S01]  /*35600*/  ISETP.LT.AND P6, PT, R6, c[0x0][0x178], !P0 ;  /* 0x00005e0006007a0c */ /* 0x000fe200047c1270 */
[----:B------:R0:W-:Y:S01]  /*35610*/  STL [R1+0x1830], R6 ;  /* 0x0018300601007387 */ /* 0x0001e20000100800 */
[----:B------:R-:W-:-:S03]  /*35620*/  ISETP.LT.AND P4, PT, R27, c[0x0][0x178], !P0 ;  /* 0x00005e001b007a0c */ /* 0x000fc60004781270 */
[----:B------:R-:W-:Y:S04]  /*35630*/  @P3 STG.E.U16 [R22.64], R4 ;  /* 0x0000000416003986 */ /* 0x000fe8000c101506 */
[----:B0-----:R-:W3:Y:S04]  /*35640*/  LDL R6, [R1+0x14bc] ;  /* 0x0014bc0001067983 */ /* 0x001ee80000100800 */
[----:B------:R0:W-:Y:S01]  /*35650*/  STL [R1+0x182c], R3 ;  /* 0x00182c0301007387 */ /* 0x0001e20000100800 */
[----:B--2---:R-:W-:Y:S01]  /*35660*/  PRMT R29, R26, 0x7632, R29 ;  /* 0x000076321a1d7816 */ /* 0x004fe2000000001d */
[----:B------:R-:W-:-:S02]  /*35670*/  IMAD.WIDE R26, R0, 0x2, R2 ;  /* 0x00000002001a7825 */ /* 0x000fc400078e0202 */
[----:B0-----:R-:W2:Y:S04]  /*35680*/  LDL.LU R3, [R1+0x1c0] ;  /* 0x0001c00001037983 */ /* 0x001ea80000300800 */
[----:B------:R-:W4:Y:S01]  /*35690*/  LDL.LU R23, [R1+0x1d0] ;  /* 0x0001d00001177983 */ /* 0x000f220000300800 */
[----:B------:R-:W-:Y:S01]  /*356a0*/  ISETP.LT.AND P1, PT, R7, c[0x0][0x178], !P0 ;  /* 0x00005e0007007a0c */ /* 0x000fe20004721270 */
[----:B------:R-:W-:-:S05]  /*356b0*/  IMAD.WIDE R24, R0, 0x2, R18 ;  /* 0x0000000200187825 */ /* 0x000fca00078e0212 */
[----:B------:R-:W-:Y:S01]  /*356c0*/  @P2 STG.E.U16 [R24.64], R28 ;  /* 0x0000001c18002986 */ /* 0x000fe2000c101506 */
[----:B------:R-:W-:-:S03]  /*356d0*/  ISETP.LT.AND P2, PT, R11, c[0x0][0x178], !P0 ;  /* 0x00005e000b007a0c */ /* 0x000fc60004741270 */
[----:B------:R0:W-:Y:S01]  /*356e0*/  @P6 STG.E.U16 [R26.64], R29 ;  /* 0x0000001d1a006986 */ /* 0x0001e2000c101506 */
[----:B------:R-:W-:-:S03]  /*356f0*/  ISETP.LT.AND P3, PT, R12, c[0x0][0x178], !P0 ;  /* 0x00005e000c007a0c */ /* 0x000fc60004761270 */
[----:B0-----:R-:W5:Y:S01]  /*35700*/  LDL.LU R27, [R1+0xe0] ;  /* 0x0000e000011b7983 */ /* 0x001f620000300800 */
[----:B--2---:R-:W-:-:S03]  /*35710*/  PRMT R26, R3, 0x7632, R26 ;  /* 0x00007632031a7816 */ /* 0x004fc6000000001a */
[----:B------:R-:W2:Y:S01]  /*35720*/  LDL R3, [R1+0x14c8] ;  /* 0x0014c80001037983 */ /* 0x000ea20000100800 */
[----:B----4-:R-:W-:Y:S01]  /*35730*/  PRMT R4, R23, 0x7632, R4 ;  /* 0x0000763217047816 */ /* 0x010fe20000000004 */
[----:B------:R-:W-:Y:S02]  /*35740*/  IMAD.WIDE R22, R0, 0x2, R16 ;  /* 0x0000000200167825 */ /* 0x000fe400078e0210 */
[----:B------:R-:W4:Y:S04]  /*35750*/  LDL.LU R11, [R1+0x183c] ;  /* 0x00183c00010b7983 */ /* 0x000f280000300800 */
[----:B------:R0:W-:Y:S01]  /*35760*/  @P1 STG.E.U16 [R22.64], R4 ;  /* 0x0000000416001986 */ /* 0x0001e2000c101506 */
[----:B------:R-:W-:-:S03]  /*35770*/  ISETP.LT.AND P1, PT, R13, c[0x0][0x178], !P0 ;  /* 0x00005e000d007a0c */ /* 0x000fc60004721270 */
[----:B0-----:R-:W4:Y:S04]  /*35780*/  LDL.LU R22, [R1+0x100] ;  /* 0x0001000001167983 */ /* 0x001f280000300800 */
[----:B------:R-:W4:Y:S04]  /*35790*/  LDL.LU R23, [R1+0xf0] ;  /* 0x0000f00001177983 */ /* 0x000f280000300800 */
[----:B------:R-:W4:Y:S04]  /*357a0*/  LDL.LU R12, [R1+0x1838] ;  /* 0x00183800010c7983 */ /* 0x000f280000300800 */
[----:B------:R-:W4:Y:S01]  /*357b0*/  LDL.LU R13, [R1+0x1834] ;  /* 0x00183400010d7983 */ /* 0x000f220000300800 */
[----:B------:R-:W-:Y:S01]  /*357c0*/  IMAD.WIDE R24, R0, 0x2, R14 ;  /* 0x0000000200187825 */ /* 0x000fe200078e020e */
[----:B-----5:R-:W-:-:S04]  /*357d0*/  PRMT R4, R27, 0x7632, R4 ;  /* 0x000076321b047816 */ /* 0x020fc80000000004 */
[----:B------:R0:W-:Y:S01]  /*357e0*/  @P4 STG.E.U16 [R24.64], R26 ;  /* 0x0000001a18004986 */ /* 0x0001e2000c101506 */
[----:B---3--:R-:W-:Y:S02]  /*357f0*/  ISETP.LT.AND P4, PT, R6, c[0x0][0x178], !P5 ;  /* 0x00005e0006007a0c */ /* 0x008fe40006f81270 */
[----:B--2---:R-:W-:Y:S02]  /*35800*/  ISETP.LT.AND P6, PT, R3, c[0x0][0x178], !P5 ;  /* 0x00005e0003007a0c */ /* 0x004fe40006fc1270 */
[----:B----4-:R-:W-:Y:S02]  /*35810*/  PRMT R28, R22, 0x7632, R28 ;  /* 0x00007632161c7816 */ /* 0x010fe4000000001c */
[----:B------:R-:W-:Y:S01]  /*35820*/  PRMT R29, R23, 0x7632, R29 ;  /* 0x00007632171d7816 */ /* 0x000fe2000000001d */
[----:B------:R1:W-:Y:S01]  /*35830*/  STL [R1+0x1828], R12 ;  /* 0x0018280c01007387 */ /* 0x0003e20000100800 */
[----:B0-----:R-:W-:-:S03]  /*35840*/  IMAD.WIDE R26, R0, 0x2, R12 ;  /* 0x00000002001a7825 */ /* 0x001fc600078e020c */
[----:B-1----:R-:W2:Y:S01]  /*35850*/  LDL R12, [R1+0x44] ;  /* 0x00004400010c7983 */ /* 0x002ea20000100800 */
[----:B------:R-:W-:-:S03]  /*35860*/  IMAD.WIDE R22, R0, 0x2, R10 ;  /* 0x0000000200167825 */ /* 0x000fc600078e020a */
[----:B------:R0:W-:Y:S04]  /*35870*/  STL [R1+0x1824], R13 ;  /* 0x0018240d01007387 */ /* 0x0001e80000100800 */
[----:B------:R1:W-:Y:S04]  /*35880*/  @P2 STG.E.U16 [R26.64], R28 ;  /* 0x0000001c1a002986 */ /* 0x0003e8000c101506 */
[----:B0-----:R-:W3:Y:S04]  /*35890*/  LDL R13, [R1+0x14d0] ;  /* 0x0014d000010d7983 */ /* 0x001ee80000100800 */
[----:B------:R-:W4:Y:S04]  /*358a0*/  LDL.LU R6, [R1+0x1830] ;  /* 0x0018300001067983 */ /* 0x000f280000300800 */
[----:B-1----:R-:W5:Y:S04]  /*358b0*/  LDL R26, [R1+0x14b8] ;  /* 0x0014b800011a7983 */ /* 0x002f680000100800 */
[----:B------:R-:W2:Y:S04]  /*358c0*/  LDL R27, [R1+0x14cc] ;  /* 0x0014cc00011b7983 */ /* 0x000ea80000100800 */
[----:B------:R-:W2:Y:S04]  /*358d0*/  LDL.LU R28, [R1+0x114] ;  /* 0x00011400011c7983 */ /* 0x000ea80000300800 */
[----:B------:R0:W-:Y:S04]  /*358e0*/  @P3 STG.E.U16 [R22.64], R29 ;  /* 0x0000001d16003986 */ /* 0x0001e8000c101506 */
[----:B0-----:R-:W2:Y:S04]  /*358f0*/  LDL.LU R29, [R1+0x124] ;  /* 0x00012400011d7983 */ /* 0x001ea80000300800 */
[----:B------:R-:W3:Y:S01]  /*35900*/  LDL.LU R3, [R1+0x182c] ;  /* 0x00182c0001037983 */ /* 0x000ee20000300800 */
[----:B------:R-:W-:Y:S01]  /*35910*/  ISETP.LT.AND P0, PT, R5, c[0x0][0x178], !P5 ;  /* 0x00005e0005007a0c */ /* 0x000fe20006f01270 */
[C---:B------:R-:W-:Y:S01]  /*35920*/  IMAD.WIDE R24, R0.reuse, 0x2, R8 ;  /* 0x0000000200187825 */ /* 0x040fe200078e0208 */
[----:B------:R-:W-:-:S04]  /*35930*/  IADD3 R0, R0, c[0x0][0x198], RZ ;  /* 0x0000660000007a10 */ /* 0x000fc80007ffe0ff */
[----:B------:R0:W-:Y:S01]  /*35940*/  @P1 STG.E.U16 [R24.64], R4 ;  /* 0x0000000418001986 */ /* 0x0001e2000c101506 */
[----:B------:R-:W-:-:S04]  /*35950*/  IMAD.WIDE R22, R0, 0x2, R20 ;  /* 0x0000000200167825 */ /* 0x000fc800078e0214 */
[----:B0-----:R-:W-:Y:S01]  /*35960*/  IMAD.WIDE R24, R0, 0x2, R18 ;  /* 0x0000000200187825 */ /* 0x001fe200078e0212 */
[----:B----4-:R-:W-:Y:S01]  /*35970*/  ISETP.LT.AND P1, PT, R6, c[0x0][0x178], !P5 ;  /* 0x00005e0006007a0c */ /* 0x010fe20006f21270 */
[----:B--2---:R0:W-:Y:S04]  /*35980*/  @P0 STG.E.U16 [R22.64], R29 ;  /* 0x0000001d16000986 */ /* 0x0041e8000c101506 */
[----:B------:R-:W-:Y:S04]  /*35990*/  @P4 STG.E.U16 [R24.64], R28 ;  /* 0x0000001c18004986 */ /* 0x000fe8000c101506 */
[----:B---3--:R1:W-:Y:S01]  /*359a0*/  STL [R1+0x181c], R3 ;  /* 0x00181c0301007387 */ /* 0x0083e20000100800 */
[----:B0-----:R-:W-:-:S05]  /*359b0*/  IMAD.WIDE R22, R0, 0x2, R2 ;  /* 0x0000000200167825 */ /* 0x001fca00078e0202 */
[----:B------:R0:W-:Y:S04]  /*359c0*/  @P1 STG.E.U16 [R22.64], R12 ;  /* 0x0000000c16001986 */ /* 0x0001e8000c101506 */
[----:B-1----:R-:W2:Y:S04]  /*359d0*/  LDL R3, [R1+0x14c8] ;  /* 0x0014c80001037983 */ /* 0x002ea80000100800 */
[----:B0-----:R-:W3:Y:S04]  /*359e0*/  LDL.LU R12, [R1+0x1828] ;  /* 0x00182800010c7983 */ /* 0x001ee80000300800 */
[----:B------:R-:W4:Y:S04]  /*359f0*/  LDL R22, [R1+0x34] ;  /* 0x0000340001167983 */ /* 0x000f280000100800 */
[----:B------:R-:W2:Y:S01]  /*35a00*/  LDL R23, [R1+0x24] ;  /* 0x0000240001177983 */ /* 0x000ea20000100800 */
[----:B------:R-:W-:-:S02]  /*35a10*/  ISETP.LT.AND P2, PT, R7, c[0x0][0x178], !P5 ;  /* 0x00005e0007007a0c */ /* 0x000fc40006f41270 */
[----:B-----5:R-:W-:Y:S01]  /*35a20*/  IADD3 R4, R26, 0x9, RZ ;  /* 0x000000091a047810 */ /* 0x020fe20007ffe0ff */
[----:B------:R-:W-:Y:S01]  /*35a30*/  IMAD.WIDE R24, R0, 0x2, R16 ;  /* 0x0000000200187825 */ /* 0x000fe200078e0210 */
[----:B------:R-:W-:Y:S02]  /*35a40*/  ISETP.LT.AND P0, PT, R27, c[0x0][0x178], !P5 ;  /* 0x00005e001b007a0c */ /* 0x000fe40006f01270 */
[----:B------:R-:W-:Y:S02]  /*35a50*/  ISETP.GE.AND P3, PT, R4, c[0x0][0x17c], PT ;  /* 0x00005f0004007a0c */ /* 0x000fe40003f66270 */
[----:B------:R-:W-:Y:S01]  /*35a60*/  IADD3 R4, R26, 0xa, RZ ;  /* 0x0000000a1a047810 */ /* 0x000fe20007ffe0ff */
[----:B------:R-:W-:Y:S01]  /*35a70*/  IMAD.WIDE R26, R0, 0x2, R14 ;  /* 0x00000002001a7825 */ /* 0x000fe200078e020e */
[----:B------:R-:W-:Y:S02]  /*35a80*/  ISETP.LT.AND P4, PT, R13, c[0x0][0x178], !P5 ;  /* 0x00005e000d007a0c */ /* 0x000fe40006f81270 */
[----:B------:R-:W3:Y:S04]  /*35a90*/  LDL.LU R13, [R1+0x1824] ;  /* 0x00182400010d7983 */ /* 0x000ee80000300800 */
[----:B----4-:R0:W-:Y:S04]  /*35aa0*/  @P2 STG.E.U16 [R24.64], R22 ;  /* 0x0000001618002986 */ /* 0x0101e8000c101506 */
[----:B--2---:R1:W-:Y:S01]  /*35ab0*/  @P6 STG.E.U16 [R26.64], R23 ;  /* 0x000000171a006986 */ /* 0x0043e2000c101506 */
[----:B------:R-:W-:-:S03]  /*35ac0*/  ISETP.GE.AND P1, PT, R4, c[0x0][0x17c], PT ;  /* 0x00005f0004007a0c */ /* 0x000fc60003f26270 */
[----:B0-----:R-:W2:Y:S04]  /*35ad0*/  LDL R25, [R1+0x14d4] ;  /* 0x0014d40001197983 */ /* 0x001ea80000100800 */
[----:B-1----:R-:W4:Y:S01]  /*35ae0*/  LDL R26, [R1+0x4] ;  /* 0x00000400011a7983 */ /* 0x002f220000100800 */
[C---:B---3--:R-:W-:Y:S01]  /*35af0*/  IMAD.WIDE R22, R0.reuse, 0x2, R12 ;  /* 0x0000000200167825 */ /* 0x048fe200078e020c */
[----:B------:R-:W-:Y:S02]  /*35b00*/  ISETP.LT.AND P6, PT, R5, c[0x0][0x178], !P3 ;  /* 0x00005e0005007a0c */ /* 0x000fe40005fc1270 */
[----:B------:R-:W3:Y:S04]  /*35b10*/  LDL R4, [R1+0x14b8] ;  /* 0x0014b80001047983 */ /* 0x000ee80000100800 */
[----:B------:R-:W5:Y:S04]  /*35b20*/  LDL R27, [R1+0x14bc] ;  /* 0x0014bc00011b7983 */ /* 0x000f680000100800 */
[----:B------:R-:W2:Y:S04]  /*35b30*/  LDL.LU R5, [R1+0x1820] ;  /* 0x0018200001057983 */ /* 0x000ea80000300800 */
[----:B----4-:R0:W-:Y:S04]  /*35b40*/  @P0 STG.E.U16 [R22.64], R26 ;  /* 0x0000001a16000986 */ /* 0x0101e8000c101506 */
[----:B0-----:R-:W4:Y:S01]  /*35b50*/  LDL.LU R23, [R1+0x14] ;  /* 0x0000140001177983 */ /* 0x001f220000300800 */
[----:B--2---:R-:W-:Y:S01]  /*35b60*/  ISETP.LT.AND P5, PT, R25, c[0x0][0x178], !P5 ;  /* 0x00005e0019007a0c */ /* 0x004fe20006fa1270 */
[----:B------:R-:W-:Y:S01]  /*35b70*/  IMAD.WIDE R24, R0, 0x2, R10 ;  /* 0x0000000200187825 */ /* 0x000fe200078e020a */
[----:B---3--:R-:W-:-:S02]  /*35b80*/  IADD3 R4, R4, 0xb, RZ ;  /* 0x0000000b04047810 */ /* 0x008fc40007ffe0ff */
[----:B------:R-:W-:Y:S02]  /*35b90*/  IADD3 R22, R0, c[0x0][0x198], RZ ;  /* 0x0000660000167a10 */ /* 0x000fe40007ffe0ff */
[----:B-----5:R-:W-:Y:S02]  /*35ba0*/  ISETP.LT.AND P0, PT, R27, c[0x0][0x178], !P3 ;  /* 0x00005e001b007a0c */ /* 0x020fe40005f01270 */
[----:B------:R-:W-:Y:S01]  /*35bb0*/  ISETP.GE.AND P2, PT, R4, c[0x0][0x17c], PT ;  /* 0x00005f0004007a0c */ /* 0x000fe20003f46270 */
[----:B------:R-:W-:Y:S01]  /*35bc0*/  IMAD.WIDE R26, R22, 0x2, R20 ;  /* 0x00000002161a7825 */ /* 0x000fe200078e0214 */
[----:B------:R-:W-:Y:S01]  /*35bd0*/  PRMT R4, R29, 0x7632, R4 ;  /* 0x000076321d047816 */ /* 0x000fe20000000004 */
[----:B----4-:R0:W-:Y:S02]  /*35be0*/  @P4 STG.E.U16 [R24.64], R23 ;  /* 0x0000001718004986 */ /* 0x0101e4000c101506 */
[----:B0-----:R-:W-:-:S05]  /*35bf0*/  IMAD.WIDE R24, R0, 0x2, R8 ;  /* 0x0000000200187825 */ /* 0x001fca00078e0208 */
[----:B------:R0:W-:Y:S04]  /*35c00*/  @P5 STG.E.U16 [R24.64], R5 ;  /* 0x0000000518005986 */ /* 0x0001e8000c101506 */
[----:B------:R1:W-:Y:S01]  /*35c10*/  @P6 STG.E.U16 [R26.64], R4 ;  /* 0x000000041a006986 */ /* 0x0003e2000c101506 */
[----:B------:R-:W-:-:S03]  /*35c20*/  ISETP.LT.AND P6, PT, R3, c[0x0][0x178], !P3 ;  /* 0x00005e0003007a0c */ /* 0x000fc60005fc1270 */
[----:B0-----:R-:W2:Y:S04]  /*35c30*/  LDL.LU R24, [R1+0x34] ;  /* 0x0000340001187983 */ /* 0x001ea80000300800 */
[----:B------:R-:W3:Y:S04]  /*35c40*/  LDL.LU R25, [R1+0x24] ;  /* 0x0000240001197983 */ /* 0x000ee80000300800 */
[----:B-1----:R-:W4:Y:S04]  /*35c50*/  LDL.LU R26, [R1+0x44] ;  /* 0x00004400011a7983 */ /* 0x002f280000300800 */
[----:B------:R-:W5:Y:S04]  /*35c60*/  LDL R27, [R1+0x14cc] ;  /* 0x0014cc00011b7983 */ /* 0x000f680000100800 */
[----:B------:R-:W5:Y:S01]  /*35c70*/  LDL.LU R3, [R1+0x181c] ;  /* 0x00181c0001037983 */ /* 0x000f620000300800 */
[----:B------:R-:W-:-:S02]  /*35c80*/  ISETP.LT.AND P4, PT, R6, c[0x0][0x178], !P3 ;  /* 0x00005e0006007a0c */ /* 0x000fc40005f81270 */
[----:B------:R-:W-:Y:S01]  /*35c90*/  PRMT R0, R28, 0x7632, R0 ;  /* 0x000076321c007816 */ /* 0x000fe20000000000 */
[----:B------:R-:W-:Y:S01]  /*35ca0*/  IMAD.WIDE R28, R22, 0x2, R18 ;  /* 0x00000002161c7825 */ /* 0x000fe200078e0212 */
[----:B------:R-:W-:-:S04]  /*35cb0*/  ISETP.LT.AND P5, PT, R7, c[0x0][0x178], !P3 ;  /* 0x00005e0007007a0c */ /* 0x000fc80005fa1270 */
[----:B------:R2:W-:Y:S02]  /*35cc0*/  @P0 STG.E.U16 [R28.64], R0 ;  /* 0x000000001c000986 */ /* 0x0005e4000c101506 */
[----:B--2---:R-:W-:Y:S02]  /*35cd0*/  PRMT R0, R24, 0x7632, R0 ;  /* 0x0000763218007816 */ /* 0x004fe40000000000 */
[----:B---3--:R-:W-:Y:S01]  /*35ce0*/  PRMT R4, R25, 0x7632, R4 ;  /* 0x0000763219047816 */ /* 0x008fe20000000004 */
[----:B------:R-:W-:Y:S01]  /*35cf0*/  IMAD.WIDE R24, R22, 0x2, R14 ;  /* 0x0000000216187825 */ /* 0x000fe200078e020e */
[----:B----4-:R-:W-:Y:S02]  /*35d00*/  PRMT R5, R26, 0x7632, R5 ;  /* 0x000076321a057816 */ /* 0x010fe40000000005 */
[----:B-----5:R-:W-:Y:S01]  /*35d10*/  ISETP.LT.AND P0, PT, R27, c[0x0][0x178], !P3 ;  /* 0x00005e001b007a0c */ /* 0x020fe20005f01270 */
[----:B------:R-:W-:-:S04]  /*35d20*/  IMAD.WIDE R26, R22, 0x2, R16 ;  /* 0x00000002161a7825 */ /* 0x000fc800078e0210 */
[C---:B------:R-:W-:Y:S01]  /*35d30*/  IMAD.WIDE R28, R22.reuse, 0x2, R2 ;  /* 0x00000002161c7825 */ /* 0x040fe200078e0202 */
[----:B------:R0:W-:Y:S04]  /*35d40*/  STL [R1+0x1818], R3 ;  /* 0x0018180301007387 */ /* 0x0001e80000100800 */
[----:B------:R1:W-:Y:S04]  /*35d50*/  @P4 STG.E.U16 [R28.64], R5 ;  /* 0x000000051c004986 */ /* 0x0003e8000c101506 */
[----:B------:R2:W-:Y:S04]  /*35d60*/  @P5 STG.E.U16 [R26.64], R0 ;  /* 0x000000001a005986 */ /* 0x0005e8000c101506 */
[----:B0-----:R-:W3:Y:S04]  /*35d70*/  LDL R3, [R1+0x164] ;  /* 0x0001640001037983 */ /* 0x001ee80000100800 */
[----:B-1----:R-:W4:Y:S04]  /*35d80*/  LDL.LU R29, [R1+0x4] ;  /* 0x00000400011d7983 */ /* 0x002f280000300800 */
[----:B------:R0:W-:Y:S04]  /*35d90*/  @P6 STG.E.U16 [R24.64], R4 ;  /* 0x0000000418006986 */ /* 0x0001e8000c101506 */
[----:B--2---:R-:W2:Y:S04]  /*35da0*/  LDL R0, [R1+0x14d4] ;  /* 0x0014d40001007983 */ /* 0x004ea80000100800 */
[----:B------:R-:W5:Y:S04]  /*35db0*/  LDL R26, [R1+0xbec] ;  /* 0x000bec00011a7983 */ /* 0x000f680000100800 */
[----:B0-----:R-:W2:Y:S04]  /*35dc0*/  LDL R25, [R1+0x14d0] ;  /* 0x0014d00001197983 */ /* 0x001ea80000100800 */
[----:B------:R-:W3:Y:S04]  /*35dd0*/  LDL R27, [R1+0x14bc] ;  /* 0x0014bc00011b7983 */ /* 0x000ee80000100800 */
[----:B------:R-:W-:Y:S01]  /*35de0*/  STL [R1+0x1814], R6 ;  /* 0x0018140601007387 */ /* 0x000fe20000100800 */
[----:B----4-:R-:W-:Y:S01]  /*35df0*/  PRMT R5, R29, 0x7632, R5 ;  /* 0x000076321d057816 */ /* 0x010fe20000000005 */
[----:B------:R-:W-:-:S05]  /*35e00*/  IMAD.WIDE R28, R22, 0x2, R12 ;  /* 0x00000002161c7825 */ /* 0x000fca00078e020c */
[----:B------:R0:W-:Y:S01]  /*35e10*/  @P0 STG.E.U16 [R28.64], R5 ;  /* 0x000000051c000986 */ /* 0x0001e2000c101506 */
[----:B--2---:R-:W-:Y:S02]  /*35e20*/  ISETP.LT.AND P6, PT, R25, c[0x0][0x178], !P3 ;  /* 0x00005e0019007a0c */ /* 0x004fe40005fc1270 */
[----:B------:R-:W-:Y:S02]  /*35e30*/  ISETP.LT.AND P3, PT, R0, c[0x0][0x178], !P3 ;  /* 0x00005e0000007a0c */ /* 0x000fe40005f61270 */
[----:B0-----:R-:W-:Y:S01]  /*35e40*/  PRMT R29, R5, 0x7632, R29 ;  /* 0x00007632051d7816 */ /* 0x001fe2000000001d */
[C---:B------:R-:W-:Y:S01]  /*35e50*/  IMAD.WIDE R4, R22.reuse, 0x2, R10 ;  /* 0x0000000216047825 */ /* 0x040fe200078e020a */
[----:B------:R-:W-:Y:S02]  /*35e60*/  PRMT R28, R23, 0x7632, R28 ;  /* 0x00007632171c7816 */ /* 0x000fe4000000001c */
[C---:B------:R-:W-:Y:S01]  /*35e70*/  IADD3 R0, R22.reuse, c[0x0][0x198], RZ ;  /* 0x0000660016007a10 */ /* 0x040fe20007ffe0ff */
[----:B------:R-:W-:Y:S01]  /*35e80*/  IMAD.WIDE R22, R22, 0x2, R8 ;  /* 0x0000000216167825 */ /* 0x000fe200078e0208 */
[----:B------:R-:W-:-:S02]  /*35e90*/  ISETP.LT.AND P0, PT, R6, c[0x0][0x178], !P1 ;  /* 0x00005e0006007a0c */ /* 0x000fc40004f01270 */
[----:B------:R-:W2:Y:S04]  /*35ea0*/  LDL R6, [R1+0x54] ;  /* 0x0000540001067983 */ /* 0x000ea80000100800 */
[----:B------:R0:W-:Y:S04]  /*35eb0*/  @P6 STG.E.U16 [R4.64], R28 ;  /* 0x0000001c04006986 */ /* 0x0001e8000c101506 */
[----:B------:R1:W-:Y:S04]  /*35ec0*/  @P3 STG.E.U16 [R22.64], R29 ;  /* 0x0000001d16003986 */ /* 0x0003e8000c101506 */
[----:B0-----:R-:W4:Y:S04]  /*35ed0*/  LDL R4, [R1+0x14cc] ;  /* 0x0014cc0001047983 */ /* 0x001f280000100800 */
[----:B------:R-:W2:Y:S04]  /*35ee0*/  LDL R5, [R1+0x14d0] ;  /* 0x0014d00001057983 */ /* 0x000ea80000100800 */
[----:B------:R-:W2:Y:S04]  /*35ef0*/  LDL.LU R28, [R1+0x84] ;  /* 0x00008400011c7983 */ /* 0x000ea80000300800 */
[----:B-1----:R-:W2:Y:S01]  /*35f00*/  LDL R22, [R1+0x154] ;  /* 0x0001540001167983 */ /* 0x002ea20000100800 */
[----:B-----5:R-:W-:-:S02]  /*35f10*/  ISETP.LT.AND P4, PT, R26, c[0x0][0x178], !P1 ;  /* 0x00005e001a007a0c */ /* 0x020fc40004f81270 */
[----:B---3--:R-:W-:Y:S01]  /*35f20*/  ISETP.LT.AND P5, PT, R27, c[0x0][0x178], !P1 ;  /* 0x00005e001b007a0c */ /* 0x008fe20004fa1270 */
[C---:B------:R-:W-:Y:S01]  /*35f30*/  IMAD.WIDE R24, R0.reuse, 0x2, R20 ;  /* 0x0000000200187825 */ /* 0x040fe200078e0214 */
[----:B------:R-:W3:Y:S03]  /*35f40*/  LDL R23, [R1+0x14c8] ;  /* 0x0014c80001177983 */ /* 0x000ee60000100800 */
[----:B------:R-:W-:Y:S01]  /*35f50*/  IMAD.WIDE R26, R0, 0x2, R18 ;  /* 0x00000002001a7825 */ /* 0x000fe200078e0212 */
[----:B------:R-:W5:Y:S05]  /*35f60*/  LDL.LU R29, [R1+0x94] ;  /* 0x00009400011d7983 */ /* 0x000f6a0000300800 */
[----:B------:R0:W-:Y:S04]  /*35f70*/  @P4 STG.E.U16 [R24.64], R3 ;  /* 0x0000000318004986 */ /* 0x0001e8000c101506 */
[----:B0-----:R-:W5:Y:S01]  /*35f80*/  LDL.LU R3, [R1+0x1818] ;  /* 0x0018180001037983 */ /* 0x001f620000300800 */
[----:B------:R-:W-:-:S03]  /*35f90*/  ISETP.LT.AND P3, PT, R7, c[0x0][0x178], !P1 ;  /* 0x00005e0007007a0c */ /* 0x000fc60004f61270 */
[----:B------:R-:W5:Y:S04]  /*35fa0*/  LDL R24, [R1+0x14b8] ;  /* 0x0014b80001187983 */ /* 0x000f680000100800 */
[----:B------:R-:W5:Y:S04]  /*35fb0*/  LDL R25, [R1+0xbec] ;  /* 0x000bec0001197983 */ /* 0x000f680000100800 */
[----:B--2---:R0:W-:Y:S04]  /*35fc0*/  @P5 STG.E.U16 [R26.64], R22 ;  /* 0x000000161a005986 */ /* 0x0041e8000c101506 */
[----:B0-----:R-:W2:Y:S01]  /*35fd0*/  LDL R26, [R1+0x134] ;  /* 0x00013400011a7983 */ /* 0x001ea20000100800 */
[----:B---3--:R-:W-:-:S02]  /*35fe0*/  ISETP.LT.AND P4, PT, R23, c[0x0][0x178], !P1 ;  /* 0x00005e0017007a0c */ /* 0x008fc40004f81270 */
[----:B----4-:R-:W-:Y:S01]  /*35ff0*/  ISETP.LT.AND P5, PT, R4, c[0x0][0x178], !P1 ;  /* 0x00005e0004007a0c */ /* 0x010fe20004fa1270 */
[----:B------:R-:W3:Y:S01]  /*36000*/  LDL R27, [R1+0x14d4] ;  /* 0x0014d400011b7983 */ /* 0x000ee20000100800 */
[----:B------:R-:W-:Y:S01]  /*36010*/  ISETP.LT.AND P6, PT, R5, c[0x0][0x178], !P1 ;  /* 0x00005e0005007a0c */ /* 0x000fe20004fc1270 */
[C---:B------:R-:W-:Y:S02]  /*36020*/  IMAD.WIDE R4, R0.reuse, 0x2, R16 ;  /* 0x0000000200047825 */ /* 0x040fe400078e0210 */
[----:B------:R-:W-:Y:S02]  /*36030*/  STL [R1+0x180c], R12 ;  /* 0x00180c0c01007387 */ /* 0x000fe40000100800 */
[C---:B-----5:R-:W-:Y:S02]  /*36040*/  IMAD.WIDE R22, R0.reuse, 0x2, R2 ;  /* 0x0000000200167825 */ /* 0x060fe400078e0202 */
[----:B------:R-:W-:Y:S04]  /*36050*/  STL [R1+0x1808], R13 ;  /* 0x0018080d01007387 */ /* 0x000fe80000100800 */
[----:B--2---:R-:W-:Y:S04]  /*36060*/  @P0 STG.E.U16 [R22.64], R26 ;  /* 0x0000001a16000986 */ /* 0x004fe8000c101506 */
[----:B------:R0:W-:Y:S02]  /*36070*/  @P3 STG.E.U16 [R4.64], R29 ;  /* 0x0000001d04003986 */ /* 0x0001e4000c101506 */
[----:B0-----:R-:W-:-:S02]  /*36080*/  IMAD.WIDE R4, R0, 0x2, R12 ;  /* 0x0000000200047825 */ /* 0x001fc400078e020c */
[----:B------:R-:W2:Y:S02]  /*36090*/  LDL.LU R13, [R1+0x74] ;  /* 0x00007400010d7983 */ /* 0x000ea40000300800 */
[----:B------:R-:W-:Y:S02]  /*360a0*/  IMAD.WIDE R22, R0, 0x2, R14 ;  /* 0x0000000200167825 */ /* 0x000fe400078e020e */
[----:B------:R-:W-:Y:S04]  /*360b0*/  STL [R1+0x1810], R11 ;  /* 0x0018100b01007387 */ /* 0x000fe80000100800 */
[----:B------:R-:W-:Y:S01]  /*360c0*/  @P4 STG.E.U16 [R22.64], R28 ;  /* 0x0000001c16004986 */ /* 0x000fe2000c101506 */
[----:B------:R-:W-:-:S03]  /*360d0*/  IADD3 R24, R24, 0xc, RZ ;  /* 0x0000000c18187810 */ /* 0x000fc60007ffe0ff */
[----:B--2---:R0:W-:Y:S04]  /*360e0*/  @P5 STG.E.U16 [R4.64], R13 ;  /* 0x0000000d04005986 */ /* 0x0041e8000c101506 */
[----:B0-----:R-:W2:Y:S01]  /*360f0*/  LDL R4, [R1+0x64] ;  /* 0x0000640001047983 */ /* 0x001ea20000100800 */
[----:B---3--:R-:W-:Y:S02]  /*36100*/  ISETP.LT.AND P1, PT, R27, c[0x0][0x178], !P1 ;  /* 0x00005e001b007a0c */ /* 0x008fe40004f21270 */
[----:B------:R-:W-:Y:S02]  /*36110*/  ISETP.GE.AND P0, PT, R24, c[0x0][0x17c], PT ;  /* 0x00005f0018007a0c */ /* 0x000fe40003f06270 */
[----:B------:R-:W-:Y:S01]  /*36120*/  ISETP.LT.AND P3, PT, R25, c[0x0][0x178], !P2 ;  /* 0x00005e0019007a0c */ /* 0x000fe20005761270 */
[C---:B------:R-:W-:Y:S01]  /*36130*/  IMAD.WIDE R24, R0.reuse, 0x2, R10 ;  /* 0x0000000200187825 */ /* 0x040fe200078e020a */
[----:B------:R-:W3:Y:S03]  /*36140*/  LDL.LU R5, [R1+0x164] ;  /* 0x0001640001057983 */ /* 0x000ee60000300800 */
[C---:B------:R-:W-:Y:S01]  /*36150*/  IMAD.WIDE R26, R0.reuse, 0x2, R8 ;  /* 0x00000002001a7825 */ /* 0x040fe200078e0208 */
[----:B--2---:R0:W-:Y:S04]  /*36160*/  @P6 STG.E.U16 [R24.64], R4 ;  /* 0x0000000418006986 */ /* 0x0041e8000c101506 */
[----:B------:R1:W-:Y:S04]  /*36170*/  @P1 STG.E.U16 [R26.64], R6 ;  /* 0x000000061a001986 */ /* 0x0003e8000c101506 */
[----:B0-----:R-:W2:Y:S04]  /*36180*/  LDL.LU R24, [R1+0x154] ;  /* 0x0001540001187983 */ /* 0x001ea80000300800 */
[----:B------:R-:W4:Y:S04]  /*36190*/  LDL.LU R25, [R1+0x134] ;  /* 0x0001340001197983 */ /* 0x000f280000300800 */
[----:B------:R-:W-:Y:S04]  /*361a0*/  STL [R1+0x1804], R21 ;  /* 0x0018041501007387 */ /* 0x000fe80000100800 */
[----:B-1----:R-:W5:Y:S04]  /*361b0*/  LDL.LU R6, [R1+0x1814] ;  /* 0x0018140001067983 */ /* 0x002f680000300800 */
[----:B------:R-:W5:Y:S04]  /*361c0*/  LDL R26, [R1+0x14bc] ;  /* 0x0014bc00011a7983 */ /* 0x000f680000100800 */
[----:B------:R-:W5:Y:S01]  /*361d0*/  LDL R27, [R1+0x14c8] ;  /* 0x0014c800011b7983 */ /* 0x000f620000100800 */
[----:B------:R-:W-:-:S02]  /*361e0*/  IADD3 R22, R0, c[0x0][0x198], RZ ;  /* 0x0000660000167a10 */ /* 0x000fc40007ffe0ff */
[----:B---3--:R-:W-:-:S03]  /*361f0*/  PRMT R0, R5, 0x7632, R0 ;  /* 0x0000763205007816 */ /* 0x008fc60000000000 */
[----:B------:R-:W-:Y:S01]  /*36200*/  IMAD.WIDE R4, R22, 0x2, R20 ;  /* 0x0000000216047825 */ /* 0x000fe200078e0214 */
[----:B------:R-:W-:-:S04]  /*36210*/  ISETP.LT.AND P5, PT, R7, c[0x0][0x178], !P2 ;  /* 0x00005e0007007a0c */ /* 0x000fc800057a1270 */
[----:B------:R0:W-:Y:S01]  /*36220*/  @P3 STG.E.U16 [R4.64], R0 ;  /* 0x0000000004003986 */ /* 0x0001e2000c101506 */
[----:B------:R-:W-:Y:S01]  /*36230*/  PRMT R23, R28, 0x7632, R23 ;  /* 0x000076321c177816 */ /* 0x000fe20000000017 */
[----:B0-----:R-:W-:Y:S01]  /*36240*/  IMAD.WIDE R4, R22, 0x2, R18 ;  /* 0x0000000216047825 */ /* 0x001fe200078e0212 */
[----:B------:R-:W-:-:S03]  /*36250*/  PRMT R0, R29, 0x7632, R0 ;  /* 0x000076321d007816 */ /* 0x000fc60000000000 */
[----:B------:R-:W-:Y:S01]  /*36260*/  IMAD.WIDE R28, R22, 0x2, R14 ;  /* 0x00000002161c7825 */ /* 0x000fe200078e020e */
[----:B------:R-:W-:Y:S02]  /*36270*/  PRMT R21, R13, 0x7632, R21 ;  /* 0x000076320d157816 */ /* 0x000fe40000000015 */
[----:B--2---:R-:W-:Y:S02]  /*36280*/  PRMT R11, R24, 0x7632, R11 ;  /* 0x00007632180b7816 */ /* 0x004fe4000000000b */
[----:B----4-:R-:W-:Y:S02]  /*36290*/  PRMT R12, R25, 0x7632, R12 ;  /* 0x00007632190c7816 */ /* 0x010fe4000000000c */
[----:B-----5:R-:W-:Y:S02]  /*362a0*/  ISETP.LT.AND P4, PT, R6, c[0x0][0x178], !P2 ;  /* 0x00005e0006007a0c */ /* 0x020fe40005781270 */
[----:B------:R-:W-:Y:S02]  /*362b0*/  ISETP.LT.AND P1, PT, R26, c[0x0][0x178], !P2 ;  /* 0x00005e001a007a0c */ /* 0x000fe40005721270 */
[----:B------:R-:W-:Y:S01]  /*362c0*/  ISETP.LT.AND P3, PT, R27, c[0x0][0x178], !P2 ;  /* 0x00005e001b007a0c */ /* 0x000fe20005761270 */
[----:B------:R-:W-:-:S04]  /*362d0*/  IMAD.WIDE R24, R22, 0x2, R2 ;  /* 0x0000000216187825 */ /* 0x000fc800078e0202 */
[----:B------:R-:W-:-:S06]  /*362e0*/  IMAD.WIDE R26, R22, 0x2, R16 ;  /* 0x00000002161a7825 */ /* 0x000fcc00078e0210 */
[----:B------:R0:W-:Y:S04]  /*362f0*/  @P1 STG.E.U16 [R4.64], R11 ;  /* 0x0000000b04001986 */ /* 0x0001e8000c101506 */
[----:B------:R1:W-:Y:S04]  /*36300*/  @P4 STG.E.U16 [R24.64], R12 ;  /* 0x0000000c18004986 */ /* 0x0003e8000c101506 */
[----:B------:R2:W-:Y:S04]  /*36310*/  @P5 STG.E.U16 [R26.64], R0 ;  /* 0x000000001a005986 */ /* 0x0005e8000c101506 */
[----:B0-----:R-:W3:Y:S04]  /*36320*/  LDL.LU R11, [R1+0x1810] ;  /* 0x00181000010b7983 */ /* 0x001ee80000300800 */
[----:B------:R-:W4:Y:S04]  /*36330*/  LDL R5, [R1+0x14bc] ;  /* 0x0014bc0001057983 */ /* 0x000f280000100800 */
[----:B-1----:R-:W5:Y:S04]  /*36340*/  LDL.LU R12, [R1+0x180c] ;  /* 0x00180c00010c7983 */ /* 0x002f680000300800 */
[----:B------:R-:W3:Y:S04]  /*36350*/  LDL R24, [R1+0x14b8] ;  /* 0x0014b80001187983 */ /* 0x000ee80000100800 */
[----:B------:R-:W3:Y:S04]  /*36360*/  LDL R25, [R1+0xbec] ;  /* 0x000bec0001197983 */ /* 0x000ee80000100800 */
[----:B--2---:R-:W2:Y:S04]  /*36370*/  LDL R26, [R1+0x14d0] ;  /* 0x0014d000011a7983 */ /* 0x004ea80000100800 */
[----:B------:R-:W4:Y:S04]  /*36380*/  LDL.LU R27, [R1+0x54] ;  /* 0x00005400011b7983 */ /* 0x000f280000300800 */
[----:B------:R-:W5:Y:S04]  /*36390*/  LDL.LU R13, [R1+0x1808] ;  /* 0x00180800010d7983 */ /* 0x000f680000300800 */
[----:B------:R0:W-:Y:S04]  /*363a0*/  @P3 STG.E.U16 [R28.64], R23 ;  /* 0x000000171c003986 */ /* 0x0001e8000c101506 */
[----:B0-----:R-:W5:Y:S04]  /*363b0*/  LDL R23, [R1+0x14cc] ;  /* 0x0014cc0001177983 */ /* 0x001f680000100800 */
[----:B------:R-:W5:Y:S04]  /*363c0*/  LDL.LU R28, [R1+0x64] ;  /* 0x00006400011c7983 */ /* 0x000f680000300800 */
[----:B------:R-:W5:Y:S04]  /*363d0*/  LDL R29, [R1+0x14d4] ;  /* 0x0014d400011d7983 */ /* 0x000f680000100800 */
[----:B------:R0:W-:Y:S01]  /*363e0*/  STL [R1+0x1800], R10 ;  /* 0x0018000a01007387 */ /* 0x0001e20000100800 */
[----:B---3--:R-:W-:-:S02]  /*363f0*/  ISETP.LT.AND P5, PT, R25, c[0x0][0x178], !P0 ;  /* 0x00005e0019007a0c */ /* 0x008fc400047a1270 */
[----:B--2---:R-:W-:Y:S02]  /*36400*/  ISETP.LT.AND P3, PT, R26, c[0x0][0x178], !P2 ;  /* 0x00005e001a007a0c */ /* 0x004fe40005761270 */
[----:B----4-:R-:W-:Y:S01]  /*36410*/  PRMT R4, R27, 0x7632, R4 ;  /* 0x000076321b047816 */ /* 0x010fe20000000004 */
[----:B-----5:R-:W-:Y:S01]  /*36420*/  IMAD.WIDE R26, R22, 0x2, R12 ;  /* 0x00000002161a7825 */ /* 0x020fe200078e020c */
[----:B------:R-:W-:Y:S02]  /*36430*/  ISETP.LT.AND P4, PT, R23, c[0x0][0x178], !P2 ;  /* 0x00005e0017007a0c */ /* 0x000fe40005781270 */
[----:B------:R-:W-:Y:S02]  /*36440*/  PRMT R0, R28, 0x7632, R0 ;  /* 0x000076321c007816 */ /* 0x000fe40000000000 */
[----:B------:R-:W-:Y:S01]  /*36450*/  IADD3 R28, R24, 0xd, RZ ;  /* 0x0000000d181c7810 */ /* 0x000fe20007ffe0ff */
[----:B------:R-:W-:Y:S02]  /*36460*/  IMAD.WIDE R24, R22, 0x2, R10 ;  /* 0x0000000216187825 */ /* 0x000fe400078e020a */
[----:B0-----:R-:W2:Y:S01]  /*36470*/  LDL R10, [R1+0x184] ;  /* 0x00018400010a7983 */ /* 0x001ea20000100800 */
[----:B------:R-:W-:-:S03]  /*36480*/  ISETP.GE.AND P1, PT, R28, c[0x0][0x17c], PT ;  /* 0x00005f001c007a0c */ /* 0x000fc60003f26270 */
[----:B------:R0:W-:Y:S04]  /*36490*/  STL [R1+0x17fc], R11 ;  /* 0x0017fc0b01007387 */ /* 0x0001e80000100800 */
[----:B------:R-:W3:Y:S04]  /*364a0*/  LDL R28, [R1+0x14d0] ;  /* 0x0014d000011c7983 */ /* 0x000ee80000100800 */
[----:B------:R1:W-:Y:S04]  /*364b0*/  @P4 STG.E.U16 [R26.64], R21 ;  /* 0x000000151a004986 */ /* 0x0003e8000c101506 */
[----:B0-----:R-:W4:Y:S04]  /*364c0*/  LDL R11, [R1+0x174] ;  /* 0x00017400010b7983 */ /* 0x001f280000100800 */
[----:B-1----:R-:W5:Y:S01]  /*364d0*/  LDL.LU R21, [R1+0x1804] ;  /* 0x0018040001157983 */ /* 0x002f620000300800 */
[----:B------:R-:W-:-:S02]  /*364e0*/  ISETP.LT.AND P6, PT, R29, c[0x0][0x178], !P2 ;  /* 0x00005e001d007a0c */ /* 0x000fc400057c1270 */
[----:B------:R-:W-:Y:S02]  /*364f0*/  ISETP.LT.AND P2, PT, R5, c[0x0][0x178], !P0 ;  /* 0x00005e0005007a0c */ /* 0x000fe40004741270 */
[C---:B------:R-:W-:Y:S01]  /*36500*/  IADD3 R5, R22.reuse, c[0x0][0x198], RZ ;  /* 0x0000660016057a10 */ /* 0x040fe20007ffe0ff */
[----:B------:R-:W-:Y:S01]  /*36510*/  IMAD.WIDE R22, R22, 0x2, R8 ;  /* 0x0000000216167825 */ /* 0x000fe200078e0208 */
[----:B------:R0:W-:Y:S07]  /*36520*/  @P3 STG.E.U16 [R24.64], R0 ;  /* 0x0000000018003986 */ /* 0x0001ee000c101506 */
[----:B------:R-:W-:Y:S01]  /*36530*/  @P6 STG.E.U16 [R22.64], R4 ;  /* 0x0000000416006986 */ /* 0x000fe2000c101506 */
[----:B-----5:R-:W-:-:S03]  /*36540*/  IMAD.WIDE R26, R5, 0x2, R20 ;  /* 0x00000002051a7825 */ /* 0x020fc600078e0214 */
[----:B------:R1:W-:Y:S04]  /*36550*/  STL [R1+0x17f8], R21 ;  /* 0x0017f81501007387 */ /* 0x0003e80000100800 */
[----:B0-----:R-:W5:Y:S04]  /*36560*/  LDL R0, [R1+0x14cc] ;  /* 0x0014cc0001007983 */ /* 0x001f680000100800 */
[----:B------:R-:W2:Y:S04]  /*36570*/  LDL R24, [R1+0x1a4] ;  /* 0x0001a40001187983 */ /* 0x000ea80000100800 */
[----:B-1----:R-:W2:Y:S04]  /*36580*/  LDL R21, [R1+0xb4] ;  /* 0x0000b40001157983 */ /* 0x002ea80000100800 */
[----:B------:R-:W2:Y:S04]  /*36590*/  LDL R25, [R1+0x14b8] ;  /* 0x0014b80001197983 */ /* 0x000ea80000100800 */
[----:B------:R-:W2:Y:S01]  /*365a0*/  LDL.LU R4, [R1+0x1b4] ;  /* 0x0001b40001047983 */ /* 0x000ea20000300800 */
[----:B------:R-:W-:Y:S01]  /*365b0*/  ISETP.LT.AND P6, PT, R6, c[0x0][0x178], !P0 ;  /* 0x00005e0006007a0c */ /* 0x000fe200047c1270 */
[----:B------:R-:W-:Y:S01]  /*365c0*/  IMAD.WIDE R22, R5, 0x2, R18 ;  /* 0x0000000205167825 */ /* 0x000fe200078e0212 */
[----:B------:R-:W-:-:S02]  /*365d0*/  ISETP.LT.AND P3, PT, R7, c[0x0][0x178], !P0 ;  /* 0x00005e0007007a0c */ /* 0x000fc40004761270 */
[----:B-----5:R-:W-:Y:S01]  /*365e0*/  ISETP.LT.AND P4, PT, R0, c[0x0][0x178], !P0 ;  /* 0x00005e0000007a0c */ /* 0x020fe20004781270 */
[----:B--2---:R0:W-:Y:S01]  /*365f0*/  @P5 STG.E.U16 [R26.64], R4 ;  /* 0x000000041a005986 */ /* 0x0041e2000c101506 */
[----:B------:R-:W-:-:S03]  /*36600*/  IADD3 R0, R25, 0xe, RZ ;  /* 0x0000000e19007810 */ /* 0x000fc60007ffe0ff */
[----:B------:R1:W-:Y:S04]  /*36610*/  @P2 STG.E.U16 [R22.64], R24 ;  /* 0x0000001816002986 */ /* 0x0003e8000c101506 */
[----:B0-----:R-:W2:Y:S01]  /*36620*/  LDL R27, [R1+0x14c8] ;  /* 0x0014c800011b7983 */ /* 0x001ea20000100800 */
[----:B-1----:R-:W-:-:S04]  /*36630*/  IMAD.WIDE R22, R5, 0x2, R2 ;  /* 0x0000000205167825 */ /* 0x002fc800078e0202 */
[----:B------:R-:W-:Y:S01]  /*36640*/  IMAD.WIDE R24, R5, 0x2, R16 ;  /* 0x0000000205187825 */ /* 0x000fe200078e0210 */
[----:B------:R0:W-:Y:S01]  /*36650*/  @P6 STG.E.U16 [R22.64], R10 ;  /* 0x0000000a16006986 */ /* 0x0001e2000c101506 */
[----:B------:R-:W-:-:S03]  /*36660*/  ISETP.GE.AND P6, PT, R0, c[0x0][0x17c], PT ;  /* 0x00005f0000007a0c */ /* 0x000fc60003fc6270 */
[----:B----4-:R1:W-:Y:S04]  /*36670*/  @P3 STG.E.U16 [R24.64], R11 ;  /* 0x0000000b18003986 */ /* 0x0103e8000c101506 */
[----:B0-----:R-:W4:Y:S04]  /*36680*/  LDL.LU R10, [R1+0x1800] ;  /* 0x00180000010a7983 */ /* 0x001f280000300800 */
[----:B------:R-:W5:Y:S04]  /*36690*/  LDL R22, [R1+0xd4] ;  /* 0x0000d40001167983 */ /* 0x000f680000100800 */
[----:B------:R-:W4:Y:S04]  /*366a0*/  LDL R23, [R1+0xbec] ;  /* 0x000bec0001177983 */ /* 0x000f280000100800 */
[----:B------:R-:W4:Y:S04]  /*366b0*/  LDL R0, [R1+0x14bc] ;  /* 0x0014bc0001007983 */ /* 0x000f280000100800 */
[----:B-1----:R-:W4:Y:S04]  /*366c0*/  LDL.LU R11, [R1+0x17fc] ;  /* 0x0017fc00010b7983 */ /* 0x002f280000300800 */
[----:B------:R-:W4:Y:S01]  /*366d0*/  LDL R25, [R1+0xc4] ;  /* 0x0000c40001197983 */ /* 0x000f220000100800 */
[----:B---3--:R-:W-:-:S02]  /*366e0*/  ISETP.LT.AND P2, PT, R28, c[0x0][0x178], !P0 ;  /* 0x00005e001c007a0c */ /* 0x008fc40004741270 */
[----:B------:R-:W-:Y:S02]  /*366f0*/  ISETP.LT.AND P3, PT, R6, c[0x0][0x178], !P1 ;  /* 0x00005e0006007a0c */ /* 0x000fe40004f61270 */
[----:B--2---:R-:W-:Y:S01]  /*36700*/  ISETP.LT.AND P5, PT, R27, c[0x0][0x178], !P0 ;  /* 0x00005e001b007a0c */ /* 0x004fe200047a1270 */
[----:B------:R-:W-:Y:S01]  /*36710*/  IMAD.WIDE R26, R5, 0x2, R14 ;  /* 0x00000002051a7825 */ /* 0x000fe200078e020e */
[----:B------:R-:W-:-:S03]  /*36720*/  ISETP.LT.AND P0, PT, R29, c[0x0][0x178], !P0 ;  /* 0x00005e001d007a0c */ /* 0x000fc60004701270 */
[----:B------:R-:W-:-:S05]  /*36730*/  IMAD.WIDE R28, R5, 0x2, R12 ;  /* 0x00000002051c7825 */ /* 0x000fca00078e020c */
[----:B------:R-:W-:Y:S04]  /*36740*/  STL [R1+0x17d8], R29 ;  /* 0x0017d81d01007387 */ /* 0x000fe80000100800 */
[----:B----4-:R0:W-:Y:S01]  /*36750*/  @P5 STG.E.U16 [R26.64], R25 ;  /* 0x000000191a005986 */ /* 0x0101e2000c101506 */
[----:B------:R-:W-:-:S03]  /*36760*/  ISETP.LT.AND P5, PT, R23, c[0x0][0x178], !P1 ;  /* 0x00005e0017007a0c */ /* 0x000fc60004fa1270 */
[----:B-----5:R1:W-:Y:S01]  /*36770*/  @P4 STG.E.U16 [R28.64], R22 ;  /* 0x000000161c004986 */ /* 0x0203e2000c101506 */
[----:B------:R-:W-:Y:S02]  /*36780*/  ISETP.LT.AND P4, PT, R0, c[0x0][0x178], !P1 ;  /* 0x00005e0000007a0c */ /* 0x000fe40004f81270 */
[C---:B------:R-:W-:Y:S01]  /*36790*/  IADD3 R0, R5.reuse, c[0x0][0x198], RZ ;  /* 0x0000660005007a10 */ /* 0x040fe20007ffe0ff */
[----:B0-----:R-:W-:-:S04]  /*367a0*/  IMAD.WIDE R24, R5, 0x2, R8 ;  /* 0x0000000205187825 */ /* 0x001fc800078e0208 */
[----:B-1----:R-:W-:Y:S01]  /*367b0*/  IMAD.WIDE R22, R5, 0x2, R10 ;  /* 0x0000000205167825 */ /* 0x002fe200078e020a */
[----:B------:R-:W2:Y:S04]  /*367c0*/  LDL R29, [R1+0x14c8] ;  /* 0x0014c800011d7983 */ /* 0x000ea80000100800 */
[----:B------:R-:W3:Y:S04]  /*367d0*/  LDL R5, [R1+0xa4] ;  /* 0x0000a40001057983 */ /* 0x000ee80000100800 */
[----:B------:R0:W-:Y:S04]  /*367e0*/  STL [R1+0x17f4], R6 ;  /* 0x0017f40601007387 */ /* 0x0001e80000100800 */
[----:B------:R1:W-:Y:S04]  /*367f0*/  @P2 STG.E.U16 [R22.64], R21 ;  /* 0x0000001516002986 */ /* 0x0003e8000c101506 */
[----:B0-----:R-:W4:Y:S04]  /*36800*/  LDL.LU R6, [R1+0x184] ;  /* 0x0001840001067983 */ /* 0x001f280000300800 */
[----:B-1----:R-:W5:Y:S04]  /*36810*/  LDL.LU R21, [R1+0x17f8] ;  /* 0x0017f80001157983 */ /* 0x002f680000300800 */
[----:B------:R-:W2:Y:S01]  /*36820*/  LDL.LU R23, [R1+0x1a4] ;  /* 0x0001a40001177983 */ /* 0x000ea20000300800 */
[----:B------:R-:W-:-:S03]  /*36830*/  PRMT R26, R4, 0x7632, R26 ;  /* 0x00007632041a7816 */ /* 0x000fc6000000001a */
[----:B---3--:R0:W-:Y:S02]  /*36840*/  @P0 STG.E.U16 [R24.64], R5 ;  /* 0x0000000518000986 */ /* 0x0081e4000c101506 */
[----:B0-----:R-:W-:Y:S01]  /*36850*/  IMAD.WIDE R24, R0, 0x2, R2 ;  /* 0x0000000200187825 */ /* 0x001fe200078e0202 */
[----:B----4-:R-:W-:Y:S02]  /*36860*/  PRMT R28, R6, 0x7632, R28 ;  /* 0x00007632061c7816 */ /* 0x010fe4000000001c */
[----:B------:R-:W3:Y:S01]  /*36870*/  LDL R6, [R1+0xbec] ;  /* 0x000bec0001067983 */ /* 0x000ee20000100800 */
[----:B-----5:R-:W-:Y:S01]  /*36880*/  IMAD.WIDE R4, R0, 0x2, R20 ;  /* 0x0000000200047825 */ /* 0x020fe200078e0214 */
[----:B--2---:R-:W-:-:S03]  /*36890*/  PRMT R27, R23, 0x7632, R27 ;  /* 0x00007632171b7816 */ /* 0x004fc6000000001b */
[----:B------:R-:W-:Y:S01]  /*368a0*/  IMAD.WIDE R22, R0, 0x2, R18 ;  /* 0x0000000200167825 */ /* 0x000fe200078e0212 */
[----:B------:R0:W-:Y:S04]  /*368b0*/  STL [R1+0x17f0], R3 ;  /* 0x0017f00301007387 */ /* 0x0001e80000100800 */
[----:B------:R1:W-:Y:S04]  /*368c0*/  @P5 STG.E.U16 [R4.64], R26 ;  /* 0x0000001a04005986 */ /* 0x0003e8000c101506 */
[----:B------:R2:W-:Y:S04]  /*368d0*/  @P4 STG.E.U16 [R22.64], R27 ;  /* 0x0000001b16004986 */ /* 0x0005e8000c101506 */
[----:B0-----:R-:W4:Y:S04]  /*368e0*/  LDL R3, [R1+0x14d4] ;  /* 0x0014d40001037983 */ /* 0x001f280000100800 */
[----:B-1----:R-:W5:Y:S04]  /*368f0*/  LDL.LU R4, [R1+0xc4] ;  /* 0x0000c40001047983 */ /* 0x002f680000300800 */
[----:B------:R-:W3:Y:S04]  /*36900*/  LDL R5, [R1+0x14d0] ;  /* 0x0014d00001057983 */ /* 0x000ee80000100800 */
[----:B--2---:R-:W2:Y:S04]  /*36910*/  LDL R22, [R1+0x14cc] ;  /* 0x0014cc0001167983 */ /* 0x004ea80000100800 */
[----:B------:R-:W5:Y:S04]  /*36920*/  LDL.LU R23, [R1+0x174] ;  /* 0x0001740001177983 */ /* 0x000f680000300800 */
[----:B------:R0:W-:Y:S04]  /*36930*/  @P3 STG.E.U16 [R24.64], R28 ;  /* 0x0000001c18003986 */ /* 0x0001e8000c101506 */
[----:B0-----:R-:W5:Y:S01]  /*36940*/  LDL.LU R25, [R1+0xd4] ;  /* 0x0000d40001197983 */ /* 0x001f620000300800 */
[----:B------:R-:W-:-:S02]  /*36950*/  ISETP.LT.AND P0, PT, R7, c[0x0][0x178], !P1 ;  /* 0x00005e0007007a0c */ /* 0x000fc40004f01270 */
[----:B------:R-:W-:Y:S02]  /*36960*/  ISETP.LT.AND P2, PT, R29, c[0x0][0x178], !P1 ;  /* 0x00005e001d007a0c */ /* 0x000fe40004f41270 */
[----:B---3--:R-:W-:Y:S02]  /*36970*/  ISETP.LT.AND P3, PT, R5, c[0x0][0x178], !P1 ;  /* 0x00005e0005007a0c */ /* 0x008fe40004f61270 */
[----:B--2---:R-:W-:Y:S02]  /*36980*/  ISETP.LT.AND P4, PT, R22, c[0x0][0x178], !P1 ;  /* 0x00005e0016007a0c */ /* 0x004fe40004f81270 */
[----:B----4-:R-:W-:Y:S02]  /*36990*/  ISETP.LT.AND P1, PT, R3, c[0x0][0x178], !P1 ;  /* 0x00005e0003007a0c */ /* 0x010fe40004f21270 */
[----:B------:R-:W2:Y:S04]  /*369a0*/  LDL R3, [R1+0x234] ;  /* 0x0002340001037983 */ /* 0x000ea80000100800 */
[----:B------:R0:W-:Y:S01]  /*369b0*/  STL [R1+0x17e8], R12 ;  /* 0x0017e80c01007387 */ /* 0x0001e20000100800 */
[----:B-----5:R-:W-:Y:S01]  /*369c0*/  PRMT R26, R25, 0x7632, R26 ;  /* 0x00007632191a7816 */ /* 0x020fe2000000001a */
[----:B------:R-:W-:-:S02]  /*369d0*/  IMAD.WIDE R24, R0, 0x2, R12 ;  /* 0x0000000200187825 */ /* 0x000fc400078e020c */
[----:B0-----:R-:W3:Y:S04]  /*369e0*/  LDL.LU R12, [R1+0xa4] ;  /* 0x0000a400010c7983 */ /* 0x001ee80000300800 */
[----:B------:R0:W-:Y:S04]  /*369f0*/  STL [R1+0x17e4], R13 ;  /* 0x0017e40d01007387 */ /* 0x0001e80000100800 */
[----:B0-----:R-:W4:Y:S01]  /*36a00*/  LDL.LU R13, [R1+0xb4] ;  /* 0x0000b400010d7983 */ /* 0x001f220000300800 */
[----:B------:R-:W-:Y:S01]  /*36a10*/  PRMT R28, R4, 0x7632, R28 ;  /* 0x00007632041c7816 */ /* 0x000fe2000000001c */
[----:B------:R-:W-:Y:S01]  /*36a20*/  IMAD.WIDE R4, R0, 0x2, R16 ;  /* 0x0000000200047825 */ /* 0x000fe200078e0210 */
[----:B------:R-:W-:-:S03]  /*36a30*/  PRMT R27, R23, 0x7632, R27 ;  /* 0x00007632171b7816 */ /* 0x000fc6000000001b */
[----:B------:R-:W-:Y:S02]  /*36a40*/  IMAD.WIDE R22, R0, 0x2, R14 ;  /* 0x0000000200167825 */ /* 0x000fe400078e020e */
[----:B------:R0:W-:Y:S04]  /*36a50*/  @P0 STG.E.U16 [R4.64], R27 ;  /* 0x0000001b04000986 */ /* 0x0001e8000c101506 */
[----:B------:R-:W-:Y:S01]  /*36a60*/  @P2 STG.E.U16 [R22.64], R28 ;  /* 0x0000001c16002986 */ /* 0x000fe2000c101506 */
[----:B------:R-:W-:-:S03]  /*36a70*/  ISETP.LT.AND P0, PT, R6, c[0x0][0x178], !P6 ;  /* 0x00005e0006007a0c */ /* 0x000fc60007701270 */
[----:B------:R1:W-:Y:S01]  /*36a80*/  STL [R1+0x17dc], R28 ;  /* 0x0017dc1c01007387 */ /* 0x0003e20000100800 */
[----:B0-----:R-:W-:-:S03]  /*36a90*/  IMAD.WIDE R4, R0, 0x2, R10 ;  /* 0x0000000200047825 */ /* 0x001fc600078e020a */
[----:B------:R-:W5:Y:S04]  /*36aa0*/  LDL R27, [R1+0x14cc] ;  /* 0x0014cc00011b7983 */ /* 0x000f680000100800 */
[----:B------:R0:W-:Y:S04]  /*36ab0*/  @P4 STG.E.U16 [R24.64], R26 ;  /* 0x0000001a18004986 */ /* 0x0001e8000c101506 */
[----:B-1----:R-:W2:Y:S04]  /*36ac0*/  LDL R28, [R1+0x14b8] ;  /* 0x0014b800011c7983 */ /* 0x002ea80000100800 */
[----:B------:R1:W-:Y:S04]  /*36ad0*/  STL [R1+0x17ec], R11 ;  /* 0x0017ec0b01007387 */ /* 0x0003e80000100800 */
[----:B0-----:R-:W5:Y:S04]  /*36ae0*/  LDL R26, [R1+0x224] ;  /* 0x00022400011a7983 */ /* 0x001f680000100800 */
[----:B-1----:R-:W5:Y:S01]  /*36af0*/  LDL R11, [R1+0x214] ;  /* 0x00021400010b7983 */ /* 0x002f620000100800 */
[----:B---3--:R-:W-:-:S03]  /*36b00*/  PRMT R23, R12, 0x7632, R23 ;  /* 0x000076320c177816 */ /* 0x008fc60000000017 */
[----:B------:R-:W3:Y:S01]  /*36b10*/  LDL R12, [R1+0x14d0] ;  /* 0x0014d000010c7983 */ /* 0x000ee20000100800 */
[----:B----4-:R-:W-:-:S03]  /*36b20*/  PRMT R22, R13, 0x7632, R22 ;  /* 0x000076320d167816 */ /* 0x010fc60000000016 */
[----:B------:R-:W4:Y:S04]  /*36b30*/  LDL R13, [R1+0x14d4] ;  /* 0x0014d400010d7983 */ /* 0x000f280000100800 */
[----:B------:R-:W3:Y:S04]  /*36b40*/  LDL.LU R6, [R1+0x17f4] ;  /* 0x0017f40001067983 */ /* 0x000ee80000300800 */
[----:B------:R0:W-:Y:S04]  /*36b50*/  @P3 STG.E.U16 [R4.64], R22 ;  /* 0x0000001604003986 */ /* 0x0001e8000c101506 */
[----:B0-----:R-:W3:Y:S01]  /*36b60*/  LDL R5, [R1+0x14bc] ;  /* 0x0014bc0001057983 */ /* 0x001ee20000100800 */
[C---:B------:R-:W-:Y:S01]  /*36b70*/  IMAD.WIDE R24, R0.reuse, 0x2, R8 ;  /* 0x0000000200187825 */ /* 0x040fe200078e0208 */
[----:B------:R-:W-:-:S02]  /*36b80*/  IADD3 R4, R0, c[0x0][0x198], RZ ;  /* 0x0000660000047a10 */ /* 0x000fc40007ffe0ff */
[C---:B--2---:R-:W-:Y:S02]  /*36b90*/  IADD3 R0, R28.reuse, 0xf, RZ ;  /* 0x0000000f1c007810 */ /* 0x044fe40007ffe0ff */
[----:B---3--:R-:W-:Y:S02]  /*36ba0*/  ISETP.LT.AND P2, PT, R5, c[0x0][0x178], !P6 ;  /* 0x00005e0005007a0c */ /* 0x008fe40007741270 */
[----:B------:R-:W-:Y:S02]  /*36bb0*/  IADD3 R5, R28, 0x10, RZ ;  /* 0x000000101c057810 */ /* 0x000fe40007ffe0ff */
[----:B------:R-:W2:Y:S04]  /*36bc0*/  LDL R28, [R1+0xe4] ;  /* 0x0000e400011c7983 */ /* 0x000ea80000100800 */
[----:B------:R0:W-:Y:S01]  /*36bd0*/  @P1 STG.E.U16 [R24.64], R23 ;  /* 0x0000001718001986 */ /* 0x0001e2000c101506 */
[----:B------:R-:W-:Y:S01]  /*36be0*/  ISETP.GE.AND P1, PT, R0, c[0x0][0x17c], PT ;  /* 0x00005f0000007a0c */ /* 0x000fe20003f26270 */
[----:B0-----:R-:W-:-:S05]  /*36bf0*/  IMAD.WIDE R22, R4, 0x2, R20 ;  /* 0x0000000204167825 */ /* 0x001fca00078e0214 */
[----:B------:R-:W-:Y:S04]  /*36c00*/  @P0 STG.E.U16 [R22.64], R3 ;  /* 0x0000000316000986 */ /* 0x000fe8000c101506 */
[----:B--2---:R0:W-:Y:S04]  /*36c10*/  STL [R1+0x17e0], R28 ;  /* 0x0017e01c01007387 */ /* 0x0041e80000100800 */
[----:B------:R-:W2:Y:S04]  /*36c20*/  LDL R0, [R1+0x14bc] ;  /* 0x0014bc0001007983 */ /* 0x000ea80000100800 */
[----:B0-----:R-:W3:Y:S04]  /*36c30*/  LDL R28, [R1+0xf4] ;  /* 0x0000f400011c7983 */ /* 0x001ee80000100800 */
[----:B------:R-:W2:Y:S01]  /*36c40*/  LDL.LU R3, [R1+0x17f0] ;  /* 0x0017f00001037983 */ /* 0x000ea20000300800 */
[----:B------:R-:W-:Y:S01]  /*36c50*/  ISETP.LT.AND P3, PT, R6, c[0x0][0x178], !P6 ;  /* 0x00005e0006007a0c */ /* 0x000fe20007761270 */
[----:B------:R-:W-:Y:S01]  /*36c60*/  IMAD.WIDE R24, R4, 0x2, R18 ;  /* 0x0000000204187825 */ /* 0x000fe200078e0212 */
[----:B------:R-:W-:-:S02]  /*36c70*/  ISETP.GE.AND P0, PT, R5, c[0x0][0x17c], PT ;  /* 0x00005f0005007a0c */ /* 0x000fc40003f06270 */
[----:B------:R-:W3:Y:S04]  /*36c80*/  LDL R5, [R1+0xbec] ;  /* 0x000bec0001057983 */ /* 0x000ee80000100800 */
[----:B-----5:R-:W-:Y:S01]  /*36c90*/  @P2 STG.E.U16 [R24.64], R26 ;  /* 0x0000001a18002986 */ /* 0x020fe2000c101506 */
[----:B--2---:R-:W-:-:S05]  /*36ca0*/  IMAD.WIDE R22, R4, 0x2, R2 ;  /* 0x0000000204167825 */ /* 0x004fca00078e0202 */
[----:B------:R0:W-:Y:S04]  /*36cb0*/  @P3 STG.E.U16 [R22.64], R11 ;  /* 0x0000000b16003986 */ /* 0x0001e8000c101506 */
[----:B0-----:R-:W2:Y:S04]  /*36cc0*/  LDL.LU R11, [R1+0x17ec] ;  /* 0x0017ec00010b7983 */ /* 0x001ea80000300800 */
[----:B------:R-:W5:Y:S04]  /*36cd0*/  LDL R22, [R1+0x1d4] ;  /* 0x0001d40001167983 */ /* 0x000f680000100800 */
[----:B------:R-:W2:Y:S01]  /*36ce0*/  LDL R23, [R1+0x1c4] ;  /* 0x0001c40001177983 */ /* 0x000ea20000100800 */
[----:B------:R-:W-:-:S02]  /*36cf0*/  ISETP.LT.AND P5, PT, R7, c[0x0][0x178], !P6 ;  /* 0x00005e0007007a0c */ /* 0x000fc400077a1270 */
[----:B------:R-:W-:Y:S01]  /*36d00*/  ISETP.LT.AND P4, PT, R29, c[0x0][0x178], !P6 ;  /* 0x00005e001d007a0c */ /* 0x000fe20007781270 */
[----:B------:R-:W-:Y:S01]  /*36d10*/  IMAD.WIDE R24, R4, 0x2, R16 ;  /* 0x0000000204187825 */ /* 0x000fe200078e0210 */
[----:B------:R-:W-:Y:S02]  /*36d20*/  ISETP.LT.AND P2, PT, R27, c[0x0][0x178], !P6 ;  /* 0x00005e001b007a0c */ /* 0x000fe40007741270 */
[----:B------:R-:W-:Y:S01]  /*36d30*/  ISETP.LT.AND P3, PT, R12, c[0x0][0x178], !P6 ;  /* 0x00005e000c007a0c */ /* 0x000fe20007761270 */
[----:B------:R-:W-:Y:S01]  /*36d40*/  IMAD.WIDE R26, R4, 0x2, R14 ;  /* 0x00000002041a7825 */ /* 0x000fe200078e020e */
[----:B------:R-:W3:Y:S01]  /*36d50*/  LDL.LU R12, [R1+0x17e8] ;  /* 0x0017e800010c7983 */ /* 0x000ee20000300800 */
[----:B----4-:R-:W-:-:S03]  /*36d60*/  ISETP.LT.AND P6, PT, R13, c[0x0][0x178], !P6 ;  /* 0x00005e000d007a0c */ /* 0x010fc600077c1270 */
[----:B------:R-:W3:Y:S04]  /*36d70*/  LDL.LU R13, [R1+0x17e4] ;  /* 0x0017e400010d7983 */ /* 0x000ee80000300800 */
[----:B-----5:R-:W-:Y:S04]  /*36d80*/  @P5 STG.E.U16 [R24.64], R22 ;  /* 0x0000001618005986 */ /* 0x020fe8000c101506 */
[----:B--2---:R0:W-:Y:S04]  /*36d90*/  @P4 STG.E.U16 [R26.64], R23 ;  /* 0x000000171a004986 */ /* 0x0041e8000c101506 */
[----:B0-----:R-:W2:Y:S01]  /*36da0*/  LDL.LU R27, [R1+0x104] ;  /* 0x00010400011b7983 */ /* 0x001ea20000300800 */
[----:B---3--:R-:W-:-:S04]  /*36db0*/  IMAD.WIDE R24, R4, 0x2, R12 ;  /* 0x0000000204187825 */ /* 0x008fc800078e020c */
[----:B------:R-:W-:Y:S01]  /*36dc0*/  IMAD.WIDE R22, R4, 0x2, R10 ;  /* 0x0000000204167825 */ /* 0x000fe200078e020a */
[----:B------:R-:W-:Y:S04]  /*36dd0*/  STL [R1+0x17d4], R10 ;  /* 0x0017d40a01007387 */ /* 0x000fe80000100800 */
[----:B------:R-:W-:Y:S04]  /*36de0*/  STL [R1+0x17d0], R11 ;  /* 0x0017d00b01007387 */ /* 0x000fe80000100800 */
[----:B--2---:R0:W-:Y:S04]  /*36df0*/  @P2 STG.E.U16 [R24.64], R27 ;  /* 0x0000001b18002986 */ /* 0x0041e8000c101506 */
[----:B------:R1:W-:Y:S04]  /*36e00*/  @P3 STG.E.U16 [R22.64], R28 ;  /* 0x0000001c16003986 */ /* 0x0003e8000c101506 */
[----:B0-----:R-:W2:Y:S04]  /*36e10*/  LDL.LU R25, [R1+0x234] ;  /* 0x0002340001197983 */ /* 0x001ea80000300800 */
[----:B-1----:R-:W3:Y:S01]  /*36e20*/  LDL.LU R28, [R1+0x17e0] ;  /* 0x0017e000011c7983 */ /* 0x002ee20000300800 */
[----:B------:R-:W-:-:S02]  /*36e30*/  ISETP.LT.AND P4, PT, R0, c[0x0][0x178], !P1 ;  /* 0x00005e0000007a0c */ /* 0x000fc40004f81270 */
[----:B------:R-:W-:Y:S01]  /*36e40*/  ISETP.LT.AND P5, PT, R5, c[0x0][0x178], !P1 ;  /* 0x00005e0005007a0c */ /* 0x000fe20004fa1270 */
[----:B------:R-:W4:Y:S01]  /*36e50*/  LDL.LU R23, [R1+0x1c4] ;  /* 0x0001c40001177983 */ /* 0x000f220000300800 */
[C---:B------:R-:W-:Y:S01]  /*36e60*/  IADD3 R0, R4.reuse, c[0x0][0x198], RZ ;  /* 0x0000660004007a10 */ /* 0x040fe20007ffe0ff */
[----:B------:R-:W-:Y:S01]  /*36e70*/  IMAD.WIDE R4, R4, 0x2, R8 ;  /* 0x0000000204047825 */ /* 0x000fe200078e0208 */
[----:B--2---:R-:W-:-:S03]  /*36e80*/  PRMT R26, R25, 0x7632, R26 ;  /* 0x00007632191a7816 */ /* 0x004fc6000000001a */
[----:B------:R-:W-:Y:S01]  /*36e90*/  IMAD.WIDE R24, R0, 0x2, R20 ;  /* 0x0000000200187825 */ /* 0x000fe200078e0214 */
[----:B---3--:R0:W-:Y:S05]  /*36ea0*/  @P6 STG.E.U16 [R4.64], R28 ;  /* 0x0000001c04006986 */ /* 0x0081ea000c101506 */
[----:B------:R1:W-:Y:S04]  /*36eb0*/  @P5 STG.E.U16 [R24.64], R26 ;  /* 0x0000001a18005986 */ /* 0x0003e8000c101506 */
[----:B0-----:R-:W4:Y:S04]  /*36ec0*/  LDL.LU R28, [R1+0x17dc] ;  /* 0x0017dc00011c7983 */ /* 0x001f280000300800 */
[----:B------:R-:W2:Y:S04]  /*36ed0*/  LDL.LU R5, [R1+0x224] ;  /* 0x0002240001057983 */ /* 0x000ea80000300800 */
[----:B-1----:R-:W3:Y:S04]  /*36ee0*/  LDL R26, [R1+0x14cc] ;  /* 0x0014cc00011a7983 */ /* 0x002ee80000100800 */
[----:B------:R-:W5:Y:S04]  /*36ef0*/  LDL.LU R24, [R1+0x214] ;  /* 0x0002140001187983 */ /* 0x000f680000300800 */
[----:B------:R-:W3:Y:S01]  /*36f00*/  LDL.LU R25, [R1+0x1d4] ;  /* 0x0001d40001197983 */ /* 0x000ee20000300800 */
[----:B------:R-:W-:-:S02]  /*36f10*/  ISETP.LT.AND P2, PT, R6, c[0x0][0x178], !P1 ;  /* 0x00005e0006007a0c */ /* 0x000fc40004f41270 */
[----:B------:R-:W-:Y:S02]  /*36f20*/  ISETP.LT.AND P3, PT, R7, c[0x0][0x178], !P1 ;  /* 0x00005e0007007a0c */ /* 0x000fe40004f61270 */
[----:B------:R-:W-:Y:S02]  /*36f30*/  ISETP.LT.AND P5, PT, R29, c[0x0][0x178], !P1 ;  /* 0x00005e001d007a0c */ /* 0x000fe40004fa1270 */
[----:B------:R-:W3:Y:S04]  /*36f40*/  LDL.LU R29, [R1+0x17d8] ;  /* 0x0017d800011d7983 */ /* 0x000ee80000300800 */
[----:B------:R-:W-:Y:S01]  /*36f50*/  STL [R1+0x17cc], R17 ;  /* 0x0017cc1101007387 */ /* 0x000fe20000100800 */
[----:B--2---:R-:W-:Y:S01]  /*36f60*/  PRMT R22, R5, 0x7632, R22 ;  /* 0x0000763205167816 */ /* 0x004fe20000000016 */
[----:B------:R-:W-:Y:S01]  /*36f70*/  IMAD.WIDE R4, R0, 0x2, R18 ;  /* 0x0000000200047825 */ /* 0x000fe200078e0212 */
[----:B----4-:R-:W-:-:S04]  /*36f80*/  PRMT R28, R23, 0x7632, R28 ;  /* 0x00007632171c7816 */ /* 0x010fc8000000001c */
[----:B------:R0:W-:Y:S01]  /*36f90*/  @P4 STG.E.U16 [R4.64], R22 ;  /* 0x0000001604004986 */ /* 0x0001e2000c101506 */
[----:B-----5:R-:W-:Y:S02]  /*36fa0*/  PRMT R10, R24, 0x7632, R10 ;  /* 0x00007632180a7816 */ /* 0x020fe4000000000a */
[----:B---3--:R-:W-:Y:S01]  /*36fb0*/  PRMT R11, R25, 0x7632, R11 ;  /* 0x00007632190b7816 */ /* 0x008fe2000000000b */
[----:B------:R-:W-:-:S04]  /*36fc0*/  IMAD.WIDE R24, R0, 0x2, R14 ;  /* 0x0000000200187825 */ /* 0x000fc800078e020e */
[----:B0-----:R-:W-:-:S04]  /*36fd0*/  IMAD.WIDE R4, R0, 0x2, R2 ;  /* 0x0000000200047825 */ /* 0x001fc800078e0202 */
[----:B------:R-:W-:Y:S01]  /*36fe0*/  IMAD.WIDE R22, R0, 0x2, R16 ;  /* 0x0000000200167825 */ /* 0x000fe200078e0210 */
[----:B------:R0:W-:Y:S04]  /*36ff0*/  @P2 STG.E.U16 [R4.64], R10 ;  /* 0x0000000a04002986 */ /* 0x0001e8000c101506 */
[----:B------:R-:W2:Y:S04]  /*37000*/  LDL R17, [R1+0x14d0] ;  /* 0x0014d00001117983 */ /* 0x000ea80000100800 */
[----:B------:R1:W-:Y:S04]  /*37010*/  @P3 STG.E.U16 [R22.64], R11 ;  /* 0x0000000b16003986 */ /* 0x0003e8000c101506 */
[----:B0-----:R-:W3:Y:S04]  /*37020*/  LDL.LU R10, [R1+0x17d4] ;  /* 0x0017d400010a7983 */ /* 0x001ee80000300800 */
[----:B------:R-:W4:Y:S04]  /*37030*/  LDL R4, [R1+0x14b8] ;  /* 0x0014b80001047983 */ /* 0x000f280000100800 */
[----:B-1----:R-:W3:Y:S04]  /*37040*/  LDL.LU R11, [R1+0x17d0] ;  /* 0x0017d000010b7983 */ /* 0x002ee80000300800 */
[----:B------:R-:W5:Y:S04]  /*37050*/  LDL.LU R22, [R1+0xe4] ;  /* 0x0000e40001167983 */ /* 0x000f680000300800 */
[----:B------:R-:W3:Y:S04]  /*37060*/  LDL R23, [R1+0x14bc] ;  /* 0x0014bc0001177983 */ /* 0x000ee80000100800 */
[----:B------:R0:W-:Y:S04]  /*37070*/  @P5 STG.E.U16 [R24.64], R28 ;  /* 0x0000001c18005986 */ /* 0x0001e8000c101506 */
[----:B0-----:R-:W3:Y:S04]  /*37080*/  LDL.LU R24, [R1+0xf4] ;  /* 0x0000f40001187983 */ /* 0x001ee80000300800 */
[----:B------:R-:W3:Y:S01]  /*37090*/  LDL R25, [R1+0xbec] ;  /* 0x000bec0001197983 */ /* 0x000ee20000100800 */
[----:B------:R-:W-:-:S02]  /*370a0*/  ISETP.LT.AND P6, PT, R26, c[0x0][0x178], !P1 ;  /* 0x00005e001a007a0c */ /* 0x000fc40004fc1270 */
[----:B------:R-:W-:Y:S01]  /*370b0*/  PRMT R29, R27, 0x7632, R29 ;  /* 0x000076321b1d7816 */ /* 0x000fe2000000001d */
[----:B------:R-:W-:-:S10]  /*370c0*/  IMAD.WIDE R26, R0, 0x2, R12 ;  /* 0x00000002001a7825 */ /* 0x000fd400078e020c */
[----:B------:R0:W-:Y:S01]  /*370d0*/  @P6 STG.E.U16 [R26.64], R29 ;  /* 0x0000001d1a006986 */ /* 0x0001e2000c101506 */
[----:B------:R-:W-:-:S03]  /*370e0*/  ISETP.LT.AND P5, PT, R6, c[0x0][0x178], !P0 ;  /* 0x00005e0006007a0c */ /* 0x000fc600047a1270 */
[----:B0-----:R-:W3:Y:S01]  /*370f0*/  LDL R27, [R1+0x14d4] ;  /* 0x0014d400011b7983 */ /* 0x001ee20000100800 */
[----:B--2---:R-:W-:-:S03]  /*37100*/  ISETP.LT.AND P4, PT, R17, c[0x0][0x178], !P1 ;  /* 0x00005e0011007a0c */ /* 0x004fc60004f81270 */
[----:B------:R-:W2:Y:S01]  /*37110*/  LDL R17, [R1+0x14c8] ;  /* 0x0014c80001117983 */ /* 0x000ea20000100800 */
[----:B----4-:R-:W-:Y:S02]  /*37120*/  IADD3 R29, R4, 0x11, RZ ;  /* 0x00000011041d7810 */ /* 0x010fe40007ffe0ff */
[----:B------:R-:W-:Y:S02]  /*37130*/  IADD3 R4, R0, c[0x0][0x198], RZ ;  /* 0x0000660000047a10 */ /* 0x000fe40007ffe0ff */
[----:B-----5:R-:W-:Y:S02]  /*37140*/  PRMT R28, R22, 0x7632, R28 ;  /* 0x00007632161c7816 */ /* 0x020fe4000000001c */
[----:B---3--:R-:W-:Y:S01]  /*37150*/  ISETP.LT.AND P3, PT, R23, c[0x0][0x178], !P0 ;  /* 0x00005e0017007a0c */ /* 0x008fe20004761270 */
[----:B------:R-:W-:Y:S01]  /*37160*/  IMAD.WIDE R22, R0, 0x2, R10 ;  /* 0x0000000200167825 */ /* 0x000fe200078e020a */
[----:B------:R-:W-:Y:S02]  /*37170*/  PRMT R5, R24, 0x7632, R5 ;  /* 0x0000763218057816 */ /* 0x000fe40000000005 */
[----:B------:R-:W-:Y:S01]  /*37180*/  ISETP.LT.AND P6, PT, R25, c[0x0][0x178], !P0 ;  /* 0x00005e0019007a0c */ /* 0x000fe200047c1270 */
[----:B------:R-:W-:-:S02]  /*37190*/  IMAD.WIDE R24, R0, 0x2, R8 ;  /* 0x0000000200187825 */ /* 0x000fc400078e0208 */
[----:B------:R-:W3:Y:S04]  /*371a0*/  LDL R0, [R1+0x14b8] ;  /* 0x0014b80001007983 */ /* 0x000ee80000100800 */
[----:B------:R0:W-:Y:S04]  /*371b0*/  STL [R1+0x17c8], R9 ;  /* 0x0017c80901007387 */ /* 0x0001e80000100800 */
[----:B------:R-:W4:Y:S01]  /*371c0*/  LDL R6, [R1+0x18] ;  /* 0x0000180001067983 */ /* 0x000f220000100800 */
[----:B------:R-:W-:-:S03]  /*371d0*/  ISETP.LT.AND P2, PT, R27, c[0x0][0x178], !P1 ;  /* 0x00005e001b007a0c */ /* 0x000fc60004f41270 */
[----:B0-----:R-:W5:Y:S01]  /*371e0*/  LDL R9, [R1+0x38] ;  /* 0x0000380001097983 */ /* 0x001f620000100800 */
[----:B------:R-:W-:-:S03]  /*371f0*/  ISETP.GE.AND P1, PT, R29, c[0x0][0x17c], PT ;  /* 0x00005f001d007a0c */ /* 0x000fc60003f26270 */
[----:B------:R-:W-:Y:S06]  /*37200*/  @P4 STG.E.U16 [R22.64], R5 ;  /* 0x0000000516004986 */ /* 0x000fec000c101506 */
[----:B------:R-:W-:Y:S04]  /*37210*/  @P2 STG.E.U16 [R24.64], R28 ;  /* 0x0000001c18002986 */ /* 0x000fe8000c101506 */
[----:B----4-:R0:W-:Y:S04]  /*37220*/  STL [R1+0x17c4], R6 ;  /* 0x0017c40601007387 */ /* 0x0101e80000100800 */
[----:B------:R-:W4:Y:S04]  /*37230*/  LDL R29, [R1+0x14d4] ;  /* 0x0014d400011d7983 */ /* 0x000f280000100800 */
[----:B0-----:R-:W2:Y:S04]  /*37240*/  LDL R6, [R1+0x8] ;  /* 0x0000080001067983 */ /* 0x001ea80000100800 */
[----:B------:R-:W2:Y:S04]  /*37250*/  LDL.LU R5, [R1+0x118] ;  /* 0x0001180001057983 */ /* 0x000ea80000300800 */
[----:B------:R-:W2:Y:S01]  /*37260*/  LDL R25, [R1+0x128] ;  /* 0x0001280001197983 */ /* 0x000ea20000100800 */
[----:B------:R-:W-:-:S03]  /*37270*/  IMAD.WIDE R26, R4, 0x2, R20 ;  /* 0x00000002041a7825 */ /* 0x000fc600078e0214 */
[----:B------:R-:W3:Y:S01]  /*37280*/  LDL R28, [R1+0x48] ;  /* 0x00004800011c7983 */ /* 0x000ee20000100800 */
[----:B------:R-:W-:-:S03]  /*37290*/  ISETP.LT.AND P2, PT, R7, c[0x0][0x178], !P0 ;  /* 0x00005e0007007a0c */ /* 0x000fc60004741270 */
[----:B--2---:R0:W-:Y:S01]  /*372a0*/  @P6 STG.E.U16 [R26.64], R25 ;  /* 0x000000191a006986 */ /* 0x0041e2000c101506 */
[----:B------:R-:W-:-:S03]  /*372b0*/  ISETP.LT.AND P6, PT, R17, c[0x0][0x178], !P0 ;  /* 0x00005e0011007a0c */ /* 0x000fc600047c1270 */
[----:B0-----:R-:W2:Y:S04]  /*372c0*/  LDL R26, [R1+0x14cc] ;  /* 0x0014cc00011a7983 */ /* 0x001ea80000100800 */
[----:B------:R-:W4:Y:S04]  /*372d0*/  LDL R27, [R1+0x14d0] ;  /* 0x0014d000011b7983 */ /* 0x000f280000100800 */
[----:B------:R-:W5:Y:S01]  /*372e0*/  LDL.LU R17, [R1+0x17cc] ;  /* 0x0017cc0001117983 */ /* 0x000f620000300800 */
[----:B------:R-:W-:Y:S01]  /*372f0*/  IMAD.WIDE R22, R4, 0x2, R18 ;  /* 0x0000000204167825 */ /* 0x000fe200078e0212 */
[----:B---3--:R-:W-:-:S03]  /*37300*/  IADD3 R0, R0, 0x12, RZ ;  /* 0x0000001200007810 */ /* 0x008fc60007ffe0ff */
[----:B------:R-:W-:Y:S01]  /*37310*/  IMAD.WIDE R24, R4, 0x2, R2 ;  /* 0x0000000204187825 */ /* 0x000fe200078e0202 */
[----:B------:R5:W-:Y:S04]  /*37320*/  @P3 STG.E.U16 [R22.64], R5 ;  /* 0x0000000516003986 */ /* 0x000be8000c101506 */
[----:B------:R-:W-:Y:S01]  /*37330*/  @P5 STG.E.U16 [R24.64], R28 ;  /* 0x0000001c18005986 */ /* 0x000fe2000c101506 */
[----:B------:R-:W-:-:S03]  /*37340*/  ISETP.GE.AND P5, PT, R0, c[0x0][0x17c], PT ;  /* 0x00005f0000007a0c */ /* 0x000fc60003fa6270 */
[----:B------:R-:W3:Y:S04]  /*37350*/  LDL R0, [R1+0xbec] ;  /* 0x000bec0001007983 */ /* 0x000ee80000100800 */
[----:B------:R0:W-:Y:S01]  /*37360*/  STL [R1+0x17bc], R13 ;  /* 0x0017bc0d01007387 */ /* 0x0001e20000100800 */
[----:B--2---:R-:W-:Y:S02]  /*37370*/  ISETP.LT.AND P4, PT, R26, c[0x0][0x178], !P0 ;  /* 0x00005e001a007a0c */ /* 0x004fe40004781270 */
[----:B----4-:R-:W-:Y:S01]  /*37380*/  ISETP.LT.AND P3, PT, R27, c[0x0][0x178], !P0 ;  /* 0x00005e001b007a0c */ /* 0x010fe20004761270 */
[----:B-----5:R-:W-:-:S04]  /*37390*/  IMAD.WIDE R22, R4, 0x2, R16 ;  /* 0x0000000204167825 */ /* 0x020fc800078e0210 */
[C---:B------:R-:W-:Y:S01]  /*373a0*/  IMAD.WIDE R26, R4.reuse, 0x2, R12 ;  /* 0x00000002041a7825 */ /* 0x040fe200078e020c */
[----:B------:R1:W-:Y:S04]  /*373b0*/  @P2 STG.E.U16 [R22.64], R9 ;  /* 0x0000000916002986 */ /* 0x0003e8000c101506 */
[----:B0-----:R-:W2:Y:S04]  /*373c0*/  LDL R13, [R1+0x14cc] ;  /* 0x0014cc00010d7983 */ /* 0x001ea80000100800 */
[----:B-1----:R-:W4:Y:S04]  /*373d0*/  LDL.LU R9, [R1+0x17c8] ;  /* 0x0017c80001097983 */ /* 0x002f280000300800 */
[----:B------:R-:W5:Y:S01]  /*373e0*/  LDL R23, [R1+0x28] ;  /* 0x0000280001177983 */ /* 0x000f620000100800 */
[----:B------:R-:W-:Y:S01]  /*373f0*/  IMAD.WIDE R24, R4, 0x2, R14 ;  /* 0x0000000204187825 */ /* 0x000fe200078e020e */
[----:B------:R-:W-:-:S04]  /*37400*/  ISETP.LT.AND P0, PT, R29, c[0x0][0x178], !P0 ;  /* 0x00005e001d007a0c */ /* 0x000fc80004701270 */
[----:B-----5:R0:W-:Y:S04]  /*37410*/  @P6 STG.E.U16 [R24.64], R23 ;  /* 0x0000001718006986 */ /* 0x0201e8000c101506 */
[----:B------:R1:W-:Y:S04]  /*37420*/  @P4 STG.E.U16 [R26.64], R6 ;  /* 0x000000061a004986 */ /* 0x0003e8000c101506 */
[----:B0-----:R-:W5:Y:S04]  /*37430*/  LDL.LU R24, [R1+0x48] ;  /* 0x0000480001187983 */ /* 0x001f680000300800 */
[----:B------:R-:W2:Y:S04]  /*37440*/  LDL R25, [R1+0x14c8] ;  /* 0x0014c80001197983 */ /* 0x000ea80000100800 */
[----:B-1----:R-:W2:Y:S01]  /*37450*/  LDL.LU R6, [R1+0x17c4] ;  /* 0x0017c40001067983 */ /* 0x002ea20000300800 */
[----:B------:R-:W-:-:S05]  /*37460*/  IMAD.WIDE R28, R4, 0x2, R10 ;  /* 0x00000002041c7825 */ /* 0x000fca00078e020a */
[----:B--2---:R0:W-:Y:S04]  /*37470*/  @P3 STG.E.U16 [R28.64], R6 ;  /* 0x000000061c003986 */ /* 0x0041e8000c101506 */
[----:B0-----:R-:W2:Y:S01]  /*37480*/  LDL.LU R6, [R1+0x17c0] ;  /* 0x0017c00001067983 */ /* 0x001ea20000300800 */
[----:B----4-:R-:W-:-:S03]  /*37490*/  IMAD.WIDE R22, R4, 0x2, R8 ;  /* 0x0000000204167825 */ /* 0x010fc600078e0208 */
[----:B------:R0:W-:Y:S04]  /*374a0*/  STL [R1+0x17a4], R28 ;  /* 0x0017a41c01007387 */ /* 0x0001e80000100800 */
[----:B0-----:R-:W4:Y:S04]  /*374b0*/  LDL R28, [R1+0x14d0] ;  /* 0x0014d000011c7983 */ /* 0x001f280000100800 */
[----:B------:R0:W-:Y:S04]  /*374c0*/  STL [R1+0x1798], R29 ;  /* 0x0017981d01007387 */ /* 0x0001e80000100800 */
[----:B0-----:R-:W4:Y:S04]  /*374d0*/  LDL R29, [R1+0x14bc] ;  /* 0x0014bc00011d7983 */ /* 0x001f280000100800 */
[----:B--2---:R0:W-:Y:S04]  /*374e0*/  @P0 STG.E.U16 [R22.64], R6 ;  /* 0x0000000616000986 */ /* 0x0041e8000c101506 */
[----:B0-----:R-:W2:Y:S04]  /*374f0*/  LDL R22, [R1+0x14c0] ;  /* 0x0014c00001167983 */ /* 0x001ea80000100800 */
[----:B------:R-:W2:Y:S01]  /*37500*/  LDL.LU R23, [R1+0x128] ;  /* 0x0001280001177983 */ /* 0x000ea20000300800 */
[----:B---3--:R-:W-:-:S02]  /*37510*/  ISETP.LT.AND P3, PT, R0, c[0x0][0x178], !P1 ;  /* 0x00005e0000007a0c */ /* 0x008fc40004f61270 */
[----:B------:R-:W-:Y:S02]  /*37520*/  IADD3 R0, R4, c[0x0][0x198], RZ ;  /* 0x0000660004007a10 */ /* 0x000fe40007ffe0ff */
[----:B------:R-:W-:Y:S02]  /*37530*/  PRMT R27, R5, 0x7632, R27 ;  /* 0x00007632051b7816 */ /* 0x000fe4000000001b */
[----:B----4-:R-:W-:Y:S01]  /*37540*/  ISETP.LT.AND P2, PT, R29, c[0x0][0x178], !P1 ;  /* 0x00005e001d007a0c */ /* 0x010fe20004f41270 */
[----:B------:R-:W-:Y:S01]  /*37550*/  IMAD.WIDE R4, R0, 0x2, R20 ;  /* 0x0000000200047825 */ /* 0x000fe200078e0214 */
[----:B-----5:R-:W-:Y:S02]  /*37560*/  PRMT R6, R24, 0x7632, R6 ;  /* 0x0000763218067816 */ /* 0x020fe40000000006 */
[----:B------:R-:W-:Y:S01]  /*37570*/  ISETP.LT.AND P0, PT, R25, c[0x0][0x178], !P1 ;  /* 0x00005e0019007a0c */ /* 0x000fe20004f01270 */
[----:B------:R-:W-:Y:S01]  /*37580*/  IMAD.WIDE R24, R0, 0x2, R2 ;  /* 0x0000000200187825 */ /* 0x000fe200078e0202 */
[----:B--2---:R-:W-:-:S02]  /*37590*/  ISETP.LT.AND P6, PT, R22, c[0x0][0x178], !P1 ;  /* 0x00005e0016007a0c */ /* 0x004fc40004fc1270 */
[----:B------:R-:W-:Y:S01]  /*375a0*/  PRMT R26, R23, 0x7632, R26 ;  /* 0x00007632171a7816 */ /* 0x000fe2000000001a */
[----:B------:R-:W-:-:S04]  /*375b0*/  IMAD.WIDE R22, R0, 0x2, R18 ;  /* 0x0000000200167825 */ /* 0x000fc800078e0212 */
[----:B------:R0:W-:Y:S04]  /*375c0*/  @P3 STG.E.U16 [R4.64], R26 ;  /* 0x0000001a04003986 */ /* 0x0001e8000c101506 */
[----:B------:R1:W-:Y:S04]  /*375d0*/  @P2 STG.E.U16 [R22.64], R27 ;  /* 0x0000001b16002986 */ /* 0x0003e8000c101506 */
[----:B0-----:R-:W2:Y:S04]  /*375e0*/  LDL.LU R5, [R1+0x38] ;  /* 0x0000380001057983 */ /* 0x001ea80000300800 */
[----:B-1----:R-:W3:Y:S01]  /*375f0*/  LDL.LU R23, [R1+0x28] ;  /* 0x0000280001177983 */ /* 0x002ee20000300800 */
[----:B------:R-:W-:-:S03]  /*37600*/  ISETP.LT.AND P2, PT, R13, c[0x0][0x178], !P1 ;  /* 0x00005e000d007a0c */ /* 0x000fc60004f41270 */
[----:B------:R0:W-:Y:S04]  /*37610*/  @P6 STG.E.U16 [R24.64], R6 ;  /* 0x0000000618006986 */ /* 0x0001e8000c101506 */
[----:B0-----:R-:W4:Y:S04]  /*37620*/  LDL.LU R24, [R1+0x8] ;  /* 0x0000080001187983 */ /* 0x001f280000300800 */
[----:B------:R-:W5:Y:S04]  /*37630*/  LDL.LU R25, [R1+0x18] ;  /* 0x0000180001197983 */ /* 0x000f680000300800 */
[----:B------:R-:W5:Y:S01]  /*37640*/  LDL.LU R13, [R1+0x17bc] ;  /* 0x0017bc00010d7983 */ /* 0x000f620000300800 */
[----:B------:R-:W-:-:S02]  /*37650*/  ISETP.LT.AND P4, PT, R7, c[0x0][0x178], !P1 ;  /* 0x00005e0007007a0c */ /* 0x000fc40004f81270 */
[----:B------:R-:W-:Y:S02]  /*37660*/  ISETP.LT.AND P3, PT, R28, c[0x0][0x178], !P1 ;  /* 0x00005e001c007a0c */ /* 0x000fe40004f61270 */
[----:B--2---:R-:W-:Y:S01]  /*37670*/  PRMT R26, R5, 0x7632, R26 ;  /* 0x00007632051a7816 */ /* 0x004fe2000000001a */
[----:B------:R-:W-:Y:S01]  /*37680*/  IMAD.WIDE R4, R0, 0x2, R16 ;  /* 0x0000000200047825 */ /* 0x000fe200078e0210 */
[----:B---3--:R-:W-:-:S03]  /*37690*/  PRMT R6, R23, 0x7632, R6 ;  /* 0x0000763217067816 */ /* 0x008fc60000000006 */
[----:B------:R-:W-:-:S04]  /*376a0*/  IMAD.WIDE R22, R0, 0x2, R14 ;  /* 0x0000000200167825 */ /* 0x000fc800078e020e */
[----:B------:R0:W-:Y:S04]  /*376b0*/  @P4 STG.E.U16 [R4.64], R26 ;  /* 0x0000001a04004986 */ /* 0x0001e8000c101506 */
[----:B------:R5:W-:Y:S04]  /*376c0*/  @P0 STG.E.U16 [R22.64], R6 ;  /* 0x0000000616000986 */ /* 0x000be8000c101506 */
[----:B0-----:R-:W2:Y:S01]  /*376d0*/  LDL R4, [R1+0x14d4] ;  /* 0x0014d40001047983 */ /* 0x001ea20000100800 */
[----:B----4-:R-:W-:-:S03]  /*376e0*/  PRMT R27, R24, 0x7632, R27 ;  /* 0x00007632181b7816 */ /* 0x010fc6000000001b */
[----:B------:R-:W3:Y:S01]  /*376f0*/  LDL R5, [R1+0xbec] ;  /* 0x000bec0001057983 */ /* 0x000ee20000100800 */
[----:B-----5:R-:W-:-:S03]  /*37700*/  PRMT R6, R25, 0x7632, R6 ;  /* 0x0000763219067816 */ /* 0x020fc60000000006 */
[----:B------:R0:W-:Y:S01]  /*37710*/  STL [R1+0x17b8], R28 ;  /* 0x0017b81c01007387 */ /* 0x0001e20000100800 */
[----:B------:R-:W-:-:S03]  /*37720*/  IMAD.WIDE R24, R0, 0x2, R12 ;  /* 0x0000000200187825 */ /* 0x000fc600078e020c */
[----:B------:R1:W-:Y:S04]  /*37730*/  STL [R1+0x17b4], R13 ;  /* 0x0017b40d01007387 */ /* 0x0003e80000100800 */
[----:B------:R4:W-:Y:S04]  /*37740*/  @P2 STG.E.U16 [R24.64], R27 ;  /* 0x0000001b18002986 */ /* 0x0009e8000c101506 */
[----:B0-----:R-:W5:Y:S04]  /*37750*/  LDL R28, [R1+0x138] ;  /* 0x00013800011c7983 */ /* 0x001f680000100800 */
[----:B-1----:R-:W5:Y:S04]  /*37760*/  LDL R13, [R1+0x98] ;  /* 0x00009800010d7983 */ /* 0x002f680000100800 */
[----:B------:R0:W-:Y:S04]  /*37770*/  STL [R1+0x17b0], R9 ;  /* 0x0017b00901007387 */ /* 0x0001e80000100800 */
[----:B----4-:R-:W4:Y:S01]  /*37780*/  LDL R24, [R1+0x14b8] ;  /* 0x0014b80001187983 */ /* 0x010f220000100800 */
[----:B------:R-:W-:Y:S01]  /*37790*/  PRMT R26, R6, 0x7632, R26 ;  /* 0x00007632061a7816 */ /* 0x000fe2000000001a */
[----:B------:R-:W-:-:S02]  /*377a0*/  IMAD.WIDE R22, R0, 0x2, R8 ;  /* 0x0000000200167825 */ /* 0x000fc400078e0208 */
[----:B------:R-:W5:Y:S04]  /*377b0*/  LDL R27, [R1+0x14c0] ;  /* 0x0014c000011b7983 */ /* 0x000f680000100800 */
[----:B0-----:R-:W5:Y:S04]  /*377c0*/  LDL R9, [R1+0x78] ;  /* 0x0000780001097983 */ /* 0x001f680000100800 */
[----:B------:R-:W5:Y:S01]  /*377d0*/  LDL R25, [R1+0x14cc] ;  /* 0x0014cc0001197983 */ /* 0x000f620000100800 */
[----:B------:R-:W-:Y:S02]  /*377e0*/  ISETP.LT.AND P2, PT, R7, c[0x0][0x178], !P5 ;  /* 0x00005e0007007a0c */ /* 0x000fe40006f41270 */
[----:B--2---:R-:W-:-:S02]  /*377f0*/  ISETP.LT.AND P1, PT, R4, c[0x0][0x178], !P1 ;  /* 0x00005e0004007a0c */ /* 0x004fc40004f21270 */
[----:B---3--:R-:W-:Y:S01]  /*37800*/  ISETP.LT.AND P0, PT, R5, c[0x0][0x178], !P5 ;  /* 0x00005e0005007a0c */ /* 0x008fe20006f01270 */
[----:B------:R-:W-:-:S05]  /*37810*/  IMAD.WIDE R4, R0, 0x2, R10 ;  /* 0x0000000200047825 */ /* 0x000fca00078e020a */
[----:B------:R-:W-:Y:S05]  /*37820*/  @P3 STG.E.U16 [R4.64], R6 ;  /* 0x0000000604003986 */ /* 0x000fea000c101506 */
[----:B------:R0:W-:Y:S04]  /*37830*/  @P1 STG.E.U16 [R22.64], R26 ;  /* 0x0000001a16001986 */ /* 0x0001e8000c101506 */
[----:B0-----:R-:W2:Y:S01]  /*37840*/  LDL.LU R26, [R1+0x158] ;  /* 0x00015800011a7983 */ /* 0x001ea20000300800 */
[----:B----4-:R-:W-:-:S03]  /*37850*/  IADD3 R6, R24, 0x13, RZ ;  /* 0x0000001318067810 */ /* 0x010fc60007ffe0ff */
[----:B------:R0:W-:Y:S01]  /*37860*/  STL [R1+0x17ac], R7 ;  /* 0x0017ac0701007387 */ /* 0x0001e20000100800 */
[----:B------:R-:W-:-:S03]  /*37870*/  ISETP.GE.AND P3, PT, R6, c[0x0][0x17c], PT ;  /* 0x00005f0006007a0c */ /* 0x000fc60003f66270 */
[----:B------:R-:W3:Y:S04]  /*37880*/  LDL R6, [R1+0x168] ;  /* 0x0001680001067983 */ /* 0x000ee80000100800 */
[----:B0-----:R-:W4:Y:S01]  /*37890*/  LDL R7, [R1+0x14c8] ;  /* 0x0014c80001077983 */ /* 0x001f220000100800 */
[----:B------:R-:W-:Y:S02]  /*378a0*/  ISETP.LT.AND P4, PT, R29, c[0x0][0x178], !P5 ;  /* 0x00005e001d007a0c */ /* 0x000fe40006f81270 */
[----:B------:R-:W-:Y:S02]  /*378b0*/  IADD3 R0, R0, c[0x0][0x198], RZ ;  /* 0x0000660000007a10 */ /* 0x000fe40007ffe0ff */
[----:B-----5:R-:W-:-:S03]  /*378c0*/  ISETP.LT.AND P1, PT, R27, c[0x0][0x178], !P5 ;  /* 0x00005e001b007a0c */ /* 0x020fc60006f21270 */
[----:B------:R-:W-:-:S04]  /*378d0*/  IMAD.WIDE R4, R0, 0x2, R20 ;  /* 0x0000000200047825 */ /* 0x000fc800078e0214 */
[----:B------:R-:W-:Y:S01]  /*378e0*/  IMAD.WIDE R22, R0, 0x2, R18 ;  /* 0x0000000200167825 */ /* 0x000fe200078e0212 */
[----:B---3--:R0:W-:Y:S04]  /*378f0*/  @P0 STG.E.U16 [R4.64], R6 ;  /* 0x0000000604000986 */ /* 0x0081e8000c101506 */
[----:B--2---:R1:W-:Y:S01]  /*37900*/  @P4 STG.E.U16 [R22.64], R26 ;  /* 0x0000001a16004986 */ /* 0x0043e2000c101506 */
[----:B----4-:R-:W-:-:S03]  /*37910*/  ISETP.LT.AND P6, PT, R7, c[0x0][0x178], !P5 ;  /* 0x00005e0007007a0c */ /* 0x010fc60006fc1270 */
[----:B------:R-:W2:Y:S01]  /*37920*/  LDL R7, [R1+0x58] ;  /* 0x0000580001077983 */ /* 0x000ea20000100800 */
[----:B0-----:R-:W-:Y:S01]  /*37930*/  IMAD.WIDE R4, R0, 0x2, R2 ;  /* 0x0000000200047825 */ /* 0x001fe200078e0202 */
[----:B------:R-:W-:Y:S02]  /*37940*/  IADD3 R6, R24, 0x14, RZ ;  /* 0x0000001418067810 */ /* 0x000fe40007ffe0ff */
[----:B------:R0:W-:Y:S01]  /*37950*/  STL [R1+0x17a8], R3 ;  /* 0x0017a80301007387 */ /* 0x0001e20000100800 */
[----:B-1----:R-:W-:-:S03]  /*37960*/  IMAD.WIDE R22, R0, 0x2, R16 ;  /* 0x0000000200167825 */ /* 0x002fc600078e0210 */
[----:B------:R1:W-:Y:S01]  /*37970*/  @P1 STG.E.U16 [R4.64], R28 ;  /* 0x0000001c04001986 */ /* 0x0003e2000c101506 */
[----:B------:R-:W-:-:S03]  /*37980*/  ISETP.GE.AND P1, PT, R6, c[0x0][0x17c], PT ;  /* 0x00005f0006007a0c */ /* 0x000fc60003f26270 */
[----:B------:R3:W-:Y:S04]  /*37990*/  @P2 STG.E.U16 [R22.64], R13 ;  /* 0x0000000d16002986 */ /* 0x0007e8000c101506 */
[----:B0-----:R-:W4:Y:S04]  /*379a0*/  LDL R3, [R1+0x14c8] ;  /* 0x0014c80001037983 */ /* 0x001f280000100800 */
[----:B-1----:R-:W5:Y:S04]  /*379b0*/  LDL.LU R28, [R1+0x17b8] ;  /* 0x0017b800011c7983 */ /* 0x002f680000300800 */
[----:B------:R-:W2:Y:S04]  /*379c0*/  LDL R4, [R1+0x14d4] ;  /* 0x0014d40001047983 */ /* 0x000ea80000100800 */
[----:B------:R-:W2:Y:S04]  /*379d0*/  LDL R5, [R1+0xbec] ;  /* 0x000bec0001057983 */ /* 0x000ea80000100800 */
[----:B------:R-:W2:Y:S04]  /*379e0*/  LDL R6, [R1+0x14b8] ;  /* 0x0014b80001067983 */ /* 0x000ea80000100800 */
[----:B---3--:R-:W3:Y:S04]  /*379f0*/  LDL.LU R13, [R1+0x17b4] ;  /* 0x0017b400010d7983 */ /* 0x008ee80000300800 */
[----:B------:R-:W2:Y:S01]  /*37a00*/  LDL R23, [R1+0x88] ;  /* 0x0000880001177983 */ /* 0x000ea20000100800 */
[----:B------:R-:W-:Y:S01]  /*37a10*/  ISETP.LT.AND P0, PT, R25, c[0x0][0x178], !P5 ;  /* 0x00005e0019007a0c */ /* 0x000fe20006f01270 */
[----:B------:R-:W-:-:S05]  /*37a20*/  IMAD.WIDE R24, R0, 0x2, R14 ;  /* 0x0000000200187825 */ /* 0x000fca00078e020e */
[----:B--2---:R3:W-:Y:S02]  /*37a30*/  @P6 STG.E.U16 [R24.64], R23 ;  /* 0x0000001718006986 */ /* 0x0047e4000c101506 */
[----:B---3--:R-:W-:Y:S02]  /*37a40*/  IMAD.WIDE R22, R0, 0x2, R12 ;  /* 0x0000000200167825 */ /* 0x008fe400078e020c */
[----:B------:R-:W2:Y:S04]  /*37a50*/  LDL R24, [R1+0x68] ;  /* 0x0000680001187983 */ /* 0x000ea80000100800 */
[----:B------:R-:W3:Y:S04]  /*37a60*/  LDL.LU R25, [R1+0x168] ;  /* 0x0001680001197983 */ /* 0x000ee80000300800 */
[----:B------:R0:W-:Y:S04]  /*37a70*/  @P0 STG.E.U16 [R22.64], R9 ;  /* 0x0000000916000986 */ /* 0x0001e8000c101506 */
[----:B0-----:R-:W4:Y:S01]  /*37a80*/  LDL.LU R9, [R1+0x17b0] ;  /* 0x0017b00001097983 */ /* 0x001f220000300800 */
[----:B-----5:R-:W-:-:S02]  /*37a90*/  ISETP.LT.AND P4, PT, R28, c[0x0][0x178], !P5 ;  /* 0x00005e001c007a0c */ /* 0x020fc40006f81270 */
[----:B------:R-:W-:Y:S02]  /*37aa0*/  ISETP.LT.AND P5, PT, R4, c[0x0][0x178], !P5 ;  /* 0x00005e0004007a0c */ /* 0x000fe40006fa1270 */
[----:B------:R-:W-:Y:S01]  /*37ab0*/  ISETP.LT.AND P6, PT, R5, c[0x0][0x178], !P3 ;  /* 0x00005e0005007a0c */ /* 0x000fe20005fc1270 */
[----:B------:R-:W-:Y:S01]  /*37ac0*/  IMAD.WIDE R4, R0, 0x2, R10 ;  /* 0x0000000200047825 */ /* 0x000fe200078e020a */
[----:B------:R-:W-:Y:S02]  /*37ad0*/  IADD3 R6, R6, 0x15, RZ ;  /* 0x0000001506067810 */ /* 0x000fe40007ffe0ff */
[----:B------:R-:W-:Y:S02]  /*37ae0*/  IADD3 R22, R0, c[0x0][0x198], RZ ;  /* 0x0000660000167a10 */ /* 0x000fe40007ffe0ff */
[----:B------:R-:W-:-:S03]  /*37af0*/  ISETP.GE.AND P2, PT, R6, c[0x0][0x17c], PT ;  /* 0x00005f0006007a0c */ /* 0x000fc60003f46270 */
[----:B--2---:R0:W-:Y:S01]  /*37b00*/  @P4 STG.E.U16 [R4.64], R24 ;  /* 0x0000001804004986 */ /* 0x0041e2000c101506 */
[----:B---3--:R-:W-:Y:S01]  /*37b10*/  PRMT R6, R25, 0x7632, R6 ;  /* 0x0000763219067816 */ /* 0x008fe20000000006 */
[----:B0-----:R-:W-:-:S04]  /*37b20*/  IMAD.WIDE R24, R22, 0x2, R20 ;  /* 0x0000000216187825 */ /* 0x001fc800078e0214 */
[----:B----4-:R-:W-:-:S05]  /*37b30*/  IMAD.WIDE R4, R0, 0x2, R8 ;  /* 0x0000000200047825 */ /* 0x010fca00078e0208 */
[----:B------:R0:W-:Y:S04]  /*37b40*/  @P5 STG.E.U16 [R4.64], R7 ;  /* 0x0000000704005986 */ /* 0x0001e8000c101506 */
[----:B------:R1:W-:Y:S01]  /*37b50*/  @P6 STG.E.U16 [R24.64], R6 ;  /* 0x0000000618006986 */ /* 0x0003e2000c101506 */
[----:B------:R-:W-:-:S03]  /*37b60*/  ISETP.LT.AND P6, PT, R3, c[0x0][0x178], !P3 ;  /* 0x00005e0003007a0c */ /* 0x000fc60005fc1270 */
[----:B0-----:R-:W2:Y:S04]  /*37b70*/  LDL.LU R7, [R1+0x17ac] ;  /* 0x0017ac0001077983 */ /* 0x001ea80000300800 */
[----:B------:R-:W3:Y:S04]  /*37b80*/  LDL.LU R4, [R1+0x98] ;  /* 0x0000980001047983 */ /* 0x000ee80000300800 */
[----:B------:R-:W4:Y:S04]  /*37b90*/  LDL.LU R5, [R1+0x88] ;  /* 0x0000880001057983 */ /* 0x000f280000300800 */
[----:B-1----:R-:W5:Y:S04]  /*37ba0*/  LDL.LU R24, [R1+0x138] ;  /* 0x0001380001187983 */ /* 0x002f680000300800 */
[----:B------:R-:W5:Y:S04]  /*37bb0*/  LDL R25, [R1+0x14cc] ;  /* 0x0014cc0001197983 */ /* 0x000f680000100800 */
[----:B------:R-:W5:Y:S01]  /*37bc0*/  LDL.LU R3, [R1+0x17a8] ;  /* 0x0017a80001037983 */ /* 0x000f620000300800 */
[----:B------:R-:W-:-:S02]  /*37bd0*/  ISETP.LT.AND P0, PT, R29, c[0x0][0x178], !P3 ;  /* 0x00005e001d007a0c */ /* 0x000fc40005f01270 */
[----:B------:R-:W-:Y:S02]  /*37be0*/  ISETP.LT.AND P4, PT, R27, c[0x0][0x178], !P3 ;  /* 0x00005e001b007a0c */ /* 0x000fe40005f81270 */
[----:B------:R-:W-:Y:S01]  /*37bf0*/  PRMT R0, R26, 0x7632, R0 ;  /* 0x000076321a007816 */ /* 0x000fe20000000000 */
[----:B------:R-:W-:-:S08]  /*37c00*/  IMAD.WIDE R26, R22, 0x2, R18 ;  /* 0x00000002161a7825 */ /* 0x000fd000078e0212 */
[----:B------:R3:W-:Y:S01]  /*37c10*/  @P0 STG.E.U16 [R26.64], R0 ;  /* 0x000000001a000986 */ /* 0x0007e2000c101506 */
[----:B--2---:R-:W-:Y:S02]  /*37c20*/  ISETP.LT.AND P5, PT, R7, c[0x0][0x178], !P3 ;  /* 0x00005e0007007a0c */ /* 0x004fe40005fa1270 */
[----:B---3--:R-:W-:Y:S02]  /*37c30*/  PRMT R0, R4, 0x7632, R0 ;  /* 0x0000763204007816 */ /* 0x008fe40000000000 */
[----:B----4-:R-:W-:Y:S01]  /*37c40*/  PRMT R6, R5, 0x7632, R6 ;  /* 0x0000763205067816 */ /* 0x010fe20000000006 */
[----:B------:R-:W-:Y:S01]  /*37c50*/  IMAD.WIDE R4, R22, 0x2, R14 ;  /* 0x0000000216047825 */ /* 0x000fe200078e020e */
[----:B-----5:R-:W-:Y:S02]  /*37c60*/  PRMT R23, R24, 0x7632, R23 ;  /* 0x0000763218177816 */ /* 0x020fe40000000017 */
[----:B------:R-:W-:Y:S01]  /*37c70*/  ISETP.LT.AND P0, PT, R25, c[0x0][0x178], !P3 ;  /* 0x00005e0019007a0c */ /* 0x000fe20005f01270 */
[----:B------:R-:W-:-:S04]  /*37c80*/  IMAD.WIDE R24, R22, 0x2, R16 ;  /* 0x0000000216187825 */ /* 0x000fc800078e0210 */
[----:B------:R-:W-:Y:S01]  /*37c90*/  IMAD.WIDE R26, R22, 0x2, R2 ;  /* 0x00000002161a7825 */ /* 0x000fe200078e0202 */
[----:B------:R0:W-:Y:S04]  /*37ca0*/  STL [R1+0x17a0], R3 ;  /* 0x0017a00301007387 */ /* 0x0001e80000100800 */
[----:B------:R1:W-:Y:S04]  /*37cb0*/  @P4 STG.E.U16 [R26.64], R23 ;  /* 0x000000171a004986 */ /* 0x0003e8000c101506 */
[----:B------:R2:W-:Y:S04]  /*37cc0*/  @P5 STG.E.U16 [R24.64], R0 ;  /* 0x0000000018005986 */ /* 0x0005e8000c101506 */
[----:B0-----:R-:W3:Y:S04]  /*37cd0*/  LDL R3, [R1+0x1b8] ;  /* 0x0001b80001037983 */ /* 0x001ee80000100800 */
[----:B-1----:R-:W4:Y:S04]  /*37ce0*/  LDL.LU R27, [R1+0x78] ;  /* 0x00007800011b7983 */ /* 0x002f280000300800 */
[----:B--2---:R-:W2:Y:S04]  /*37cf0*/  LDL.LU R24, [R1+0x58] ;  /* 0x0000580001187983 */ /* 0x004ea80000300800 */
[----:B------:R0:W-:Y:S01]  /*37d00*/  @P6 STG.E.U16 [R4.64], R6 ;  /* 0x0000000604006986 */ /* 0x0001e2000c101506 */
[----:B------:R-:W-:-:S03]  /*37d10*/  ISETP.LT.AND P6, PT, R28, c[0x0][0x178], !P3 ;  /* 0x00005e001c007a0c */ /* 0x000fc60005fc1270 */
[----:B------:R-:W5:Y:S04]  /*37d20*/  LDL R25, [R1+0x14c0] ;  /* 0x0014c00001197983 */ /* 0x000f680000100800 */
[----:B0-----:R-:W2:Y:S04]  /*37d30*/  LDL R6, [R1+0x14d4] ;  /* 0x0014d40001067983 */ /* 0x001ea80000100800 */
[----:B------:R-:W3:Y:S04]  /*37d40*/  LDL R4, [R1+0xbec] ;  /* 0x000bec0001047983 */ /* 0x000ee80000100800 */
[----:B------:R-:W5:Y:S04]  /*37d50*/  LDL.LU R5, [R1+0x68] ;  /* 0x0000680001057983 */ /* 0x000f680000300800 */
[----:B------:R-:W5:Y:S04]  /*37d60*/  LDL.LU R28, [R1+0x17a4] ;  /* 0x0017a400011c7983 */ /* 0x000f680000300800 */
[----:B------:R-:W-:Y:S01]  /*37d70*/  STL [R1+0x179c], R29 ;  /* 0x00179c1d01007387 */ /* 0x000fe20000100800 */
[----:B----4-:R-:W-:Y:S01]  /*37d80*/  PRMT R23, R27, 0x7632, R23 ;  /* 0x000076321b177816 */ /* 0x010fe20000000017 */
[----:B------:R-:W-:-:S05]  /*37d90*/  IMAD.WIDE R26, R22, 0x2, R12 ;  /* 0x00000002161a7825 */ /* 0x000fca00078e020c */
[----:B------:R0:W-:Y:S01]  /*37da0*/  @P0 STG.E.U16 [R26.64], R23 ;  /* 0x000000171a000986 */ /* 0x0001e2000c101506 */
[----:B--2---:R-:W-:Y:S02]  /*37db0*/  ISETP.LT.AND P3, PT, R6, c[0x0][0x178], !P3 ;  /* 0x00005e0006007a0c */ /* 0x004fe40005f61270 */
[----:B------:R-:W-:Y:S02]  /*37dc0*/  IADD3 R6, R22, c[0x0][0x198], RZ ;  /* 0x0000660016067a10 */ /* 0x000fe40007ffe0ff */
[----:B---3--:R-:W-:Y:S02]  /*37dd0*/  ISETP.LT.AND P4, PT, R4, c[0x0][0x178], !P1 ;  /* 0x00005e0004007a0c */ /* 0x008fe40004f81270 */
[----:B-----5:R-:W-:Y:S01]  /*37de0*/  PRMT R0, R5, 0x7632, R0 ;  /* 0x0000763205007816 */ /* 0x020fe20000000000 */
[----:B------:R-:W-:Y:S01]  /*37df0*/  IMAD.WIDE R4, R22, 0x2, R10 ;  /* 0x0000000216047825 */ /* 0x000fe200078e020a */
[----:B------:R-:W-:-:S03]  /*37e00*/  PRMT R28, R24, 0x7632, R28 ;  /* 0x00007632181c7816 */ /* 0x000fc6000000001c */
[----:B0-----:R-:W-:Y:S01]  /*37e10*/  IMAD.WIDE R22, R22, 0x2, R8 ;  /* 0x0000000216167825 */ /* 0x001fe200078e0208 */
[----:B------:R0:W-:Y:S04]  /*37e20*/  @P6 STG.E.U16 [R4.64], R0 ;  /* 0x0000000004006986 */ /* 0x0001e8000c101506 */
[----:B------:R1:W-:Y:S01]  /*37e30*/  @P3 STG.E.U16 [R22.64], R28 ;  /* 0x0000001c16003986 */ /* 0x0003e2000c101506 */
[----:B------:R-:W-:Y:S02]  /*37e40*/  ISETP.LT.AND P5, PT, R29, c[0x0][0x178], !P1 ;  /* 0x00005e001d007a0c */ /* 0x000fe40004fa1270 */
[----:B------:R-:W-:Y:S01]  /*37e50*/  ISETP.LT.AND P0, PT, R25, c[0x0][0x178], !P1 ;  /* 0x00005e0019007a0c */ /* 0x000fe20004f01270 */
[C---:B------:R-:W-:Y:S01]  /*37e60*/  IMAD.WIDE R26, R6.reuse, 0x2, R18 ;  /* 0x00000002061a7825 */ /* 0x040fe200078e0212 */
[----:B------:R-:W2:Y:S04]  /*37e70*/  LDL R29, [R1+0xa8] ;  /* 0x0000a800011d7983 */ /* 0x000ea80000100800 */
[----:B0-----:R-:W3:Y:S04]  /*37e80*/  LDL R0, [R1+0x14b8] ;  /* 0x0014b80001007983 */ /* 0x001ee80000100800 */
[----:B-1----:R-:W4:Y:S01]  /*37e90*/  LDL R22, [R1+0x1a8] ;  /* 0x0001a80001167983 */ /* 0x002f220000100800 */
[----:B------:R-:W-:-:S03]  /*37ea0*/  IMAD.WIDE R24, R6, 0x2, R20 ;  /* 0x0000000206187825 */ /* 0x000fc600078e0214 */
[----:B------:R-:W5:Y:S04]  /*37eb0*/  LDL R4, [R1+0x14cc] ;  /* 0x0014cc0001047983 */ /* 0x000f680000100800 */
[----:B------:R-:W2:Y:S04]  /*37ec0*/  LDL R5, [R1+0x14d0] ;  /* 0x0014d00001057983 */ /* 0x000ea80000100800 */
[----:B------:R-:W2:Y:S04]  /*37ed0*/  LDL R23, [R1+0x14c8] ;  /* 0x0014c80001177983 */ /* 0x000ea80000100800 */
[----:B------:R0:W-:Y:S04]  /*37ee0*/  @P4 STG.E.U16 [R24.64], R3 ;  /* 0x0000000318004986 */ /* 0x0001e8000c101506 */
[----:B0-----:R-:W3:Y:S04]  /*37ef0*/  LDL.LU R3, [R1+0x17a0] ;  /* 0x0017a00001037983 */ /* 0x001ee80000300800 */
[----:B------:R-:W3:Y:S04]  /*37f00*/  LDL R24, [R1+0x188] ;  /* 0x0001880001187983 */ /* 0x000ee80000100800 */
[----:B------:R-:W3:Y:S04]  /*37f10*/  LDL R25, [R1+0x14d4] ;  /* 0x0014d40001197983 */ /* 0x000ee80000100800 */
[----:B----4-:R0:W-:Y:S04]  /*37f20*/  @P5 STG.E.U16 [R26.64], R22 ;  /* 0x000000161a005986 */ /* 0x0101e8000c101506 */
[----:B0-----:R-:W4:Y:S01]  /*37f30*/  LDL.LU R26, [R1+0x178] ;  /* 0x00017800011a7983 */ /* 0x001f220000300800 */
[----:B------:R-:W-:-:S02]  /*37f40*/  ISETP.LT.AND P3, PT, R7, c[0x0][0x178], !P1 ;  /* 0x00005e0007007a0c */ /* 0x000fc40004f61270 */
[----:B--2---:R-:W-:Y:S01]  /*37f50*/  ISETP.LT.AND P4, PT, R23, c[0x0][0x178], !P1 ;  /* 0x00005e0017007a0c */ /* 0x004fe20004f81270 */
[----:B------:R-:W2:Y:S01]  /*37f60*/  LDL.LU R27, [R1+0xc8] ;  /* 0x0000c800011b7983 */ /* 0x000ea20000300800 */
[----:B-----5:R-:W-:Y:S02]  /*37f70*/  ISETP.LT.AND P5, PT, R4, c[0x0][0x178], !P1 ;  /* 0x00005e0004007a0c */ /* 0x020fe40004fa1270 */
[----:B------:R-:W-:Y:S01]  /*37f80*/  ISETP.LT.AND P6, PT, R5, c[0x0][0x178], !P1 ;  /* 0x00005e0005007a0c */ /* 0x000fe20004fc1270 */
[----:B------:R-:W-:-:S04]  /*37f90*/  IMAD.WIDE R4, R6, 0x2, R16 ;  /* 0x0000000206047825 */ /* 0x000fc800078e0210 */
[----:B---3--:R-:W-:-:S05]  /*37fa0*/  IMAD.WIDE R22, R6, 0x2, R2 ;  /* 0x0000000206167825 */ /* 0x008fca00078e0202 */
[----:B------:R0:W-:Y:S04]  /*37fb0*/  @P0 STG.E.U16 [R22.64], R24 ;  /* 0x0000001816000986 */ /* 0x0001e8000c101506 */
[----:B0-----:R-:W3:Y:S04]  /*37fc0*/  LDL R23, [R1+0xbec] ;  /* 0x000bec0001177983 */ /* 0x001ee80000100800 */
[----:B------:R-:W-:Y:S04]  /*37fd0*/  STL [R1+0x1794], R12 ;  /* 0x0017940c01007387 */ /* 0x000fe80000100800 */
[----:B------:R-:W-:Y:S04]  /*37fe0*/  STL [R1+0x1790], R13 ;  /* 0x0017900d01007387 */ /* 0x000fe80000100800 */
[----:B----4-:R0:W-:Y:S02]  /*37ff0*/  @P3 STG.E.U16 [R4.64], R26 ;  /* 0x0000001a04003986 */ /* 0x0101e4000c101506 */
[----:B0-----:R-:W-:-:S02]  /*38000*/  IMAD.WIDE R4, R6, 0x2, R12 ;  /* 0x0000000206047825 */ /* 0x001fc400078e020c */
[----:B------:R-:W4:Y:S01]  /*38010*/  LDL.LU R13, [R1+0xd8] ;  /* 0x0000d800010d7983 */ /* 0x000f220000300800 */
[----:B------:R-:W-:Y:S01]  /*38020*/  ISETP.LT.AND P1, PT, R25, c[0x0][0x178], !P1 ;  /* 0x00005e0019007a0c */ /* 0x000fe20004f21270 */
[----:B------:R-:W-:-:S05]  /*38030*/  IMAD.WIDE R24, R6, 0x2, R14 ;  /* 0x0000000206187825 */ /* 0x000fca00078e020e */
[----:B--2---:R-:W-:Y:S04]  /*38040*/  @P4 STG.E.U16 [R24.64], R27 ;  /* 0x0000001b18004986 */ /* 0x004fe8000c101506 */
[----:B----4-:R0:W-:Y:S04]  /*38050*/  @P5 STG.E.U16 [R4.64], R13 ;  /* 0x0000000d04005986 */ /* 0x0101e8000c101506 */
[----:B0-----:R-:W2:Y:S01]  /*38060*/  LDL R4, [R1+0xb8] ;  /* 0x0000b80001047983 */ /* 0x001ea20000100800 */
[----:B---3--:R-:W-:Y:S01]  /*38070*/  ISETP.LT.AND P3, PT, R23, c[0x0][0x178], !P2 ;  /* 0x00005e0017007a0c */ /* 0x008fe20005761270 */
[----:B------:R-:W-:-:S02]  /*38080*/  IMAD.WIDE R22, R6, 0x2, R10 ;  /* 0x0000000206167825 */ /* 0x000fc400078e020a */
[----:B------:R-:W3:Y:S02]  /*38090*/  LDL.LU R5, [R1+0x1b8] ;  /* 0x0001b80001057983 */ /* 0x000ee40000300800 */
[----:B------:R-:W-:Y:S02]  /*380a0*/  IMAD.WIDE R24, R6, 0x2, R8 ;  /* 0x0000000206187825 */ /* 0x000fe400078e0208 */
[----:B--2---:R0:W-:Y:S04]  /*380b0*/  @P6 STG.E.U16 [R22.64], R4 ;  /* 0x0000000416006986 */ /* 0x0041e8000c101506 */
[----:B------:R1:W-:Y:S04]  /*380c0*/  @P1 STG.E.U16 [R24.64], R29 ;  /* 0x0000001d18001986 */ /* 0x0003e8000c101506 */
[----:B0-----:R-:W2:Y:S04]  /*380d0*/  LDL.LU R22, [R1+0x1a8] ;  /* 0x0001a80001167983 */ /* 0x001ea80000300800 */
[----:B------:R-:W4:Y:S04]  /*380e0*/  LDL.LU R23, [R1+0x188] ;  /* 0x0001880001177983 */ /* 0x000f280000300800 */
[----:B-1----:R-:W5:Y:S04]  /*380f0*/  LDL.LU R29, [R1+0x179c] ;  /* 0x00179c00011d7983 */ /* 0x002f680000300800 */
[----:B------:R-:W2:Y:S04]  /*38100*/  LDL R24, [R1+0x14c0] ;  /* 0x0014c00001187983 */ /* 0x000ea80000100800 */
[----:B------:R-:W2:Y:S01]  /*38110*/  LDL R25, [R1+0x14c8] ;  /* 0x0014c80001197983 */ /* 0x000ea20000100800 */
[----:B------:R-:W-:-:S04]  /*38120*/  IADD3 R0, R0, 0x16, RZ ;  /* 0x0000001600007810 */ /* 0x000fc80007ffe0ff */
[----:B------:R-:W-:Y:S02]  /*38130*/  ISETP.GE.AND P0, PT, R0, c[0x0][0x17c], PT ;  /* 0x00005f0000007a0c */ /* 0x000fe40003f06270 */
[----:B-----5:R-:W-:Y:S02]  /*38140*/  ISETP.LT.AND P1, PT, R29, c[0x0][0x178], !P2 ;  /* 0x00005e001d007a0c */ /* 0x020fe40005721270 */
[----:B------:R-:W5:Y:S01]  /*38150*/  LDL.LU R29, [R1+0x1798] ;  /* 0x00179800011d7983 */ /* 0x000f620000300800 */
[----:B------:R-:W-:Y:S02]  /*38160*/  IADD3 R0, R6, c[0x0][0x198], RZ ;  /* 0x0000660006007a10 */ /* 0x000fe40007ffe0ff */
[----:B---3--:R-:W-:-:S03]  /*38170*/  PRMT R6, R5, 0x7632, R6 ;  /* 0x0000763205067816 */ /* 0x008fc60000000006 */
[----:B------:R-:W-:Y:S01]  /*38180*/  IMAD.WIDE R4, R0, 0x2, R20 ;  /* 0x0000000200047825 */ /* 0x000fe200078e0214 */
[----:B--2---:R-:W-:Y:S01]  /*38190*/  ISETP.LT.AND P4, PT, R24, c[0x0][0x178], !P2 ;  /* 0x00005e0018007a0c */ /* 0x004fe20005781270 */
[----:B------:R0:W-:Y:S04]  /*381a0*/  STL [R1+0x1788], R16 ;  /* 0x0017881001007387 */ /* 0x0001e80000100800 */
[----:B------:R-:W-:Y:S01]  /*381b0*/  @P3 STG.E.U16 [R4.64], R6 ;  /* 0x0000000604003986 */ /* 0x000fe2000c101506 */
[----:B------:R-:W-:Y:S01]  /*381c0*/  ISETP.LT.AND P3, PT, R25, c[0x0][0x178], !P2 ;  /* 0x00005e0019007a0c */ /* 0x000fe20005761270 */
[----:B------:R-:W-:Y:S01]  /*381d0*/  IMAD.WIDE R24, R0, 0x2, R16 ;  /* 0x0000000200187825 */ /* 0x000fe200078e0210 */
[----:B------:R-:W-:Y:S01]  /*381e0*/  PRMT R28, R26, 0x7632, R28 ;  /* 0x000076321a1c7816 */ /* 0x000fe2000000001c */
[----:B0-----:R-:W2:Y:S04]  /*381f0*/  LDL R16, [R1+0x14cc] ;  /* 0x0014cc0001107983 */ /* 0x001ea80000100800 */
[----:B------:R0:W-:Y:S04]  /*38200*/  STL [R1+0x1784], R17 ;  /* 0x0017841101007387 */ /* 0x0001e80000100800 */
[----:B0-----:R-:W3:Y:S04]  /*38210*/  LDL R17, [R1+0xbec] ;  /* 0x000bec0001117983 */ /* 0x001ee80000100800 */
[----:B------:R0:W-:Y:S01]  /*38220*/  STL [R1+0x178c], R15 ;  /* 0x00178c0f01007387 */ /* 0x0001e20000100800 */
[----:B-----5:R-:W-:Y:S01]  /*38230*/  PRMT R29, R27, 0x7632, R29 ;  /* 0x000076321b1d7816 */ /* 0x020fe2000000001d */
[----:B------:R-:W-:-:S02]  /*38240*/  IMAD.WIDE R26, R0, 0x2, R14 ;  /* 0x00000002001a7825 */ /* 0x000fc400078e020e */
[----:B0-----:R-:W5:Y:S01]  /*38250*/  LDL R15, [R1+0x14d0] ;  /* 0x0014d000010f7983 */ /* 0x001f620000100800 */
[----:B------:R-:W-:Y:S01]  /*38260*/  ISETP.LT.AND P5, PT, R7, c[0x0][0x178], !P2 ;  /* 0x00005e0007007a0c */ /* 0x000fe200057a1270 */
[----:B------:R-:W-:Y:S01]  /*38270*/  IMAD.WIDE R4, R0, 0x2, R18 ;  /* 0x0000000200047825 */ /* 0x000fe200078e0212 */
[----:B------:R-:W-:Y:S02]  /*38280*/  PRMT R12, R22, 0x7632, R12 ;  /* 0x00007632160c7816 */ /* 0x000fe4000000000c */
[----:B----4-:R-:W-:Y:S01]  /*38290*/  PRMT R6, R23, 0x7632, R6 ;  /* 0x0000763217067816 */ /* 0x010fe20000000006 */
[----:B------:R-:W-:Y:S02]  /*382a0*/  IMAD.WIDE R22, R0, 0x2, R2 ;  /* 0x0000000200167825 */ /* 0x000fe400078e0202 */
[----:B------:R0:W-:Y:S04]  /*382b0*/  @P1 STG.E.U16 [R4.64], R12 ;  /* 0x0000000c04001986 */ /* 0x0001e8000c101506 */
[----:B------:R1:W-:Y:S04]  /*382c0*/  @P4 STG.E.U16 [R22.64], R6 ;  /* 0x0000000616004986 */ /* 0x0003e8000c101506 */
[----:B------:R4:W-:Y:S04]  /*382d0*/  @P5 STG.E.U16 [R24.64], R28 ;  /* 0x0000001c18005986 */ /* 0x0009e8000c101506 */
[----:B0-----:R-:W2:Y:S01]  /*382e0*/  LDL.LU R12, [R1+0x1794] ;  /* 0x00179400010c7983 */ /* 0x001ea20000300800 */
[----:B------:R-:W-:-:S03]  /*382f0*/  PRMT R4, R13, 0x7632, R4 ;  /* 0x000076320d047816 */ /* 0x000fc60000000004 */
[----:B-1----:R-:W2:Y:S04]  /*38300*/  LDL R22, [R1+0x14bc] ;  /* 0x0014bc0001167983 */ /* 0x002ea80000100800 */
[----:B------:R-:W2:Y:S04]  /*38310*/  LDL R23, [R1+0x14c0] ;  /* 0x0014c00001177983 */ /* 0x000ea80000100800 */
[----:B----4-:R-:W4:Y:S04]  /*38320*/  LDL.LU R28, [R1+0xa8] ;  /* 0x0000a800011c7983 */ /* 0x010f280000300800 */
[----:B------:R-:W4:Y:S04]  /*38330*/  LDL R24, [R1+0x14d4] ;  /* 0x0014d40001187983 */ /* 0x000f280000100800 */
[----:B------:R-:W4:Y:S04]  /*38340*/  LDL R25, [R1+0x14b8] ;  /* 0x0014b80001197983 */ /* 0x000f280000100800 */
[----:B------:R-:W4:Y:S04]  /*38350*/  LDL.LU R13, [R1+0x1790] ;  /* 0x00179000010d7983 */ /* 0x000f280000300800 */
[----:B------:R0:W-:Y:S04]  /*38360*/  @P3 STG.E.U16 [R26.64], R29 ;  /* 0x0000001d1a003986 */ /* 0x0001e8000c101506 */
[----:B0-----:R-:W4:Y:S01]  /*38370*/  LDL.LU R27, [R1+0xb8] ;  /* 0x0000b800011b7983 */ /* 0x001f220000300800 */
[----:B---3--:R-:W-:-:S03]  /*38380*/  ISETP.LT.AND P5, PT, R17, c[0x0][0x178], !P0 ;  /* 0x00005e0011007a0c */ /* 0x008fc600047a1270 */
[----:B------:R-:W3:Y:S01]  /*38390*/  LDL R17, [R1+0x228] ;  /* 0x0002280001117983 */ /* 0x000ee20000100800 */
[----:B-----5:R-:W-:-:S03]  /*383a0*/  ISETP.LT.AND P6, PT, R15, c[0x0][0x178], !P2 ;  /* 0x00005e000f007a0c */ /* 0x020fc600057c1270 */
[----:B------:R-:W5:Y:S01]  /*383b0*/  LDL R15, [R1+0x238] ;  /* 0x00023800010f7983 */ /* 0x000f620000100800 */
[----:B--2---:R-:W-:Y:S02]  /*383c0*/  ISETP.LT.AND P3, PT, R16, c[0x0][0x178], !P2 ;  /* 0x00005e0010007a0c */ /* 0x004fe40005761270 */
[----:B------:R-:W-:Y:S01]  /*383d0*/  IADD3 R29, R0, c[0x0][0x198], RZ ;  /* 0x00006600001d7a10 */ /* 0x000fe20007ffe0ff */
[----:B------:R0:W-:Y:S01]  /*383e0*/  STL [R1+0x1780], R11 ;  /* 0x0017800b01007387 */ /* 0x0001e20000100800 */
[----:B------:R-:W-:Y:S02]  /*383f0*/  ISETP.LT.AND P1, PT, R22, c[0x0][0x178], !P0 ;  /* 0x00005e0016007a0c */ /* 0x000fe40004721270 */
[----:B------:R-:W-:Y:S01]  /*38400*/  ISETP.LT.AND P4, PT, R23, c[0x0][0x178], !P0 ;  /* 0x00005e0017007a0c */ /* 0x000fe20004781270 */
[----:B------:R-:W-:Y:S02]  /*38410*/  IMAD.WIDE R22, R0, 0x2, R10 ;  /* 0x0000000200167825 */ /* 0x000fe400078e020a */
[----:B0-----:R-:W2:Y:S01]  /*38420*/  LDL R11, [R1+0x1d8] ;  /* 0x0001d800010b7983 */ /* 0x001ea20000100800 */
[----:B----4-:R-:W-:-:S02]  /*38430*/  PRMT R6, R28, 0x7632, R6 ;  /* 0x000076321c067816 */ /* 0x010fc40000000006 */
[----:B------:R-:W-:Y:S02]  /*38440*/  ISETP.LT.AND P2, PT, R24, c[0x0][0x178], !P2 ;  /* 0x00005e0018007a0c */ /* 0x000fe40005741270 */
[----:B------:R-:W-:Y:S01]  /*38450*/  IADD3 R28, R25, 0x17, RZ ;  /* 0x00000017191c7810 */ /* 0x000fe20007ffe0ff */
[----:B------:R-:W-:-:S05]  /*38460*/  IMAD.WIDE R24, R0, 0x2, R12 ;  /* 0x0000000200187825 */ /* 0x000fca00078e020c */
[----:B------:R-:W-:Y:S01]  /*38470*/  @P3 STG.E.U16 [R24.64], R4 ;  /* 0x0000000418003986 */ /* 0x000fe2000c101506 */
[----:B------:R-:W-:Y:S02]  /*38480*/  ISETP.GE.AND P3, PT, R28, c[0x0][0x17c], PT ;  /* 0x00005f001c007a0c */ /* 0x000fe40003f66270 */
[----:B------:R-:W-:Y:S01]  /*38490*/  PRMT R5, R27, 0x7632, R5 ;  /* 0x000076321b057816 */ /* 0x000fe20000000005 */
[----:B------:R-:W-:Y:S02]  /*384a0*/  IMAD.WIDE R26, R0, 0x2, R8 ;  /* 0x00000002001a7825 */ /* 0x000fe400078e0208 */
[----:B------:R-:W4:Y:S04]  /*384b0*/  LDL R0, [R1+0x14b8] ;  /* 0x0014b80001007983 */ /* 0x000f280000100800 */
[----:B------:R0:W-:Y:S04]  /*384c0*/  STL [R1+0x177c], R9 ;  /* 0x00177c0901007387 */ /* 0x0001e80000100800 */
[----:B------:R1:W-:Y:S04]  /*384d0*/  @P6 STG.E.U16 [R22.64], R5 ;  /* 0x0000000516006986 */ /* 0x0003e8000c101506 */
[----:B0-----:R-:W2:Y:S04]  /*384e0*/  LDL R9, [R1+0x1c8] ;  /* 0x0001c80001097983 */ /* 0x001ea80000100800 */
[----:B------:R0:W-:Y:S01]  /*384f0*/  STL [R1+0x1768], R28 ;  /* 0x0017681c01007387 */ /* 0x0001e20000100800 */
[----:B-1----:R-:W-:-:S03]  /*38500*/  IMAD.WIDE R4, R29, 0x2, R20 ;  /* 0x000000021d047825 */ /* 0x002fc600078e0214 */
[----:B------:R-:W-:Y:S01]  /*38510*/  @P2 STG.E.U16 [R26.64], R6 ;  /* 0x000000061a002986 */ /* 0x000fe2000c101506 */
[----:B------:R-:W-:-:S03]  /*38520*/  IMAD.WIDE R22, R29, 0x2, R18 ;  /* 0x000000021d167825 */ /* 0x000fc600078e0212 */
[----:B0-----:R-:W2:Y:S04]  /*38530*/  LDL.LU R28, [R1+0xf8] ;  /* 0x0000f800011c7983 */ /* 0x001ea80000300800 */
[----:B------:R0:W-:Y:S01]  /*38540*/  STL [R1+0x1778], R21 ;  /* 0x0017781501007387 */ /* 0x0001e20000100800 */
[----:B------:R-:W-:-:S03]  /*38550*/  ISETP.LT.AND P6, PT, R16, c[0x0][0x178], !P0 ;  /* 0x00005e0010007a0c */ /* 0x000fc600047c1270 */
[----:B0-----:R-:W2:Y:S04]  /*38560*/  LDL R21, [R1+0xe8] ;  /* 0x0000e80001157983 */ /* 0x001ea80000100800 */
[----:B------:R0:W-:Y:S04]  /*38570*/  STL [R1+0x1774], R27 ;  /* 0x0017741b01007387 */ /* 0x0001e80000100800 */
[----:B0-----:R-:W2:Y:S04]  /*38580*/  LDL R27, [R1+0x14c8] ;  /* 0x0014c800011b7983 */ /* 0x001ea80000100800 */
[----:B-----5:R0:W-:Y:S04]  /*38590*/  @P5 STG.E.U16 [R4.64], R15 ;  /* 0x0000000f04005986 */ /* 0x0201e8000c101506 */
[----:B---3--:R1:W-:Y:S04]  /*385a0*/  @P1 STG.E.U16 [R22.64], R17 ;  /* 0x0000001116001986 */ /* 0x0083e8000c101506 */
[----:B0-----:R-:W3:Y:S04]  /*385b0*/  LDL.LU R15, [R1+0x178c] ;  /* 0x00178c00010f7983 */ /* 0x001ee80000300800 */
[----:B------:R-:W5:Y:S04]  /*385c0*/  LDL R4, [R1+0x14d0] ;  /* 0x0014d00001047983 */ /* 0x000f680000100800 */
[----:B------:R-:W3:Y:S04]  /*385d0*/  LDL R5, [R1+0x14d4] ;  /* 0x0014d40001057983 */ /* 0x000ee80000100800 */
[----:B------:R-:W3:Y:S04]  /*385e0*/  LDL.LU R16, [R1+0x1788] ;  /* 0x0017880001107983 */ /* 0x000ee80000300800 */
[----:B-1----:R-:W3:Y:S04]  /*385f0*/  LDL.LU R17, [R1+0x1784] ;  /* 0x0017840001117983 */ /* 0x002ee80000300800 */
[----:B------:R-:W3:Y:S01]  /*38600*/  LDL R23, [R1+0x218] ;  /* 0x0002180001177983 */ /* 0x000ee20000100800 */
[----:B------:R-:W-:Y:S01]  /*38610*/  ISETP.LT.AND P2, PT, R7, c[0x0][0x178], !P0 ;  /* 0x00005e0007007a0c */ /* 0x000fe20004741270 */
[----:B------:R-:W-:-:S02]  /*38620*/  IMAD.WIDE R24, R29, 0x2, R2 ;  /* 0x000000021d187825 */ /* 0x000fc400078e0202 */
[----:B------:R-:W-:Y:S01]  /*38630*/  STL [R1+0x1770], R13 ;  /* 0x0017700d01007387 */ /* 0x000fe20000100800 */
[----:B----4-:R-:W-:-:S04]  /*38640*/  IADD3 R0, R0, 0x18, RZ ;  /* 0x0000001800007810 */ /* 0x010fc80007ffe0ff */
[----:B------:R-:W-:Y:S02]  /*38650*/  ISETP.GE.AND P1, PT, R0, c[0x0][0x17c], PT ;  /* 0x00005f0000007a0c */ /* 0x000fe40003f26270 */
[----:B------:R-:W4:Y:S01]  /*38660*/  LDL R0, [R1+0x14bc] ;  /* 0x0014bc0001007983 */ /* 0x000f220000100800 */
[----:B--2---:R-:W-:-:S03]  /*38670*/  ISETP.LT.AND P5, PT, R27, c[0x0][0x178], !P0 ;  /* 0x00005e001b007a0c */ /* 0x004fc600047a1270 */
[----:B---3--:R0:W-:Y:S01]  /*38680*/  @P4 STG.E.U16 [R24.64], R23 ;  /* 0x0000001718004986 */ /* 0x0081e2000c101506 */
[----:B-----5:R-:W-:Y:S02]  /*38690*/  ISETP.LT.AND P4, PT, R4, c[0x0][0x178], !P0 ;  /* 0x00005e0004007a0c */ /* 0x020fe40004781270 */
[----:B------:R-:W-:Y:S01]  /*386a0*/  ISETP.LT.AND P0, PT, R5, c[0x0][0x178], !P0 ;  /* 0x00005e0005007a0c */ /* 0x000fe20004701270 */
[----:B------:R-:W-:-:S04]  /*386b0*/  IMAD.WIDE R4, R29, 0x2, R14 ;  /* 0x000000021d047825 */ /* 0x000fc800078e020e */
[----:B0-----:R-:W-:-:S04]  /*386c0*/  IMAD.WIDE R24, R29, 0x2, R16 ;  /* 0x000000021d187825 */ /* 0x001fc800078e0210 */
[----:B------:R-:W-:Y:S01]  /*386d0*/  IMAD.WIDE R22, R29, 0x2, R12 ;  /* 0x000000021d167825 */ /* 0x000fe200078e020c */
[----:B------:R0:W-:Y:S04]  /*386e0*/  @P2 STG.E.U16 [R24.64], R11 ;  /* 0x0000000b18002986 */ /* 0x0001e8000c101506 */
[----:B------:R-:W2:Y:S04]  /*386f0*/  LDL R13, [R1+0xbec] ;  /* 0x000bec00010d7983 */ /* 0x000ea80000100800 */
[----:B------:R1:W-:Y:S04]  /*38700*/  @P5 STG.E.U16 [R4.64], R9 ;  /* 0x0000000904005986 */ /* 0x0003e8000c101506 */
[----:B0-----:R-:W3:Y:S04]  /*38710*/  LDL.LU R11, [R1+0x1780] ;  /* 0x00178000010b7983 */ /* 0x001ee80000300800 */
[----:B-1----:R-:W5:Y:S04]  /*38720*/  LDL.LU R9, [R1+0x177c] ;  /* 0x00177c0001097983 */ /* 0x002f680000300800 */
[----:B------:R-:W5:Y:S01]  /*38730*/  LDL R5, [R1+0x108] ;  /* 0x0001080001057983 */ /* 0x000f620000100800 */
[----:B----4-:R-:W-:-:S02]  /*38740*/  ISETP.LT.AND P5, PT, R0, c[0x0][0x178], !P3 ;  /* 0x00005e0000007a0c */ /* 0x010fc40005fa1270 */
[----:B------:R-:W-:Y:S02]  /*38750*/  IADD3 R0, R29, c[0x0][0x198], RZ ;  /* 0x000066001d007a10 */ /* 0x000fe40007ffe0ff */
[----:B--2---:R-:W-:Y:S02]  /*38760*/  ISETP.LT.AND P2, PT, R13, c[0x0][0x178], !P3 ;  /* 0x00005e000d007a0c */ /* 0x004fe40005f41270 */
[----:B------:R-:W2:Y:S01]  /*38770*/  LDL R13, [R1+0x14d0] ;  /* 0x0014d000010d7983 */ /* 0x000ea20000100800 */
[----:B---3--:R-:W-:-:S03]  /*38780*/  IMAD.WIDE R24, R29, 0x2, R10 ;  /* 0x000000021d187825 */ /* 0x008fc600078e020a */
[----:B-----5:R0:W-:Y:S04]  /*38790*/  @P6 STG.E.U16 [R22.64], R5 ;  /* 0x0000000516006986 */ /* 0x0201e8000c101506 */
[----:B------:R1:W-:Y:S01]  /*387a0*/  @P4 STG.E.U16 [R24.64], R28 ;  /* 0x0000001c18004986 */ /* 0x0003e2000c101506 */
[----:B0-----:R-:W-:-:S03]  /*387b0*/  IMAD.WIDE R4, R29, 0x2, R8 ;  /* 0x000000021d047825 */ /* 0x001fc600078e0208 */
[----:B------:R-:W3:Y:S04]  /*387c0*/  LDL R22, [R1+0x14b8] ;  /* 0x0014b80001167983 */ /* 0x000ee80000100800 */
[----:B------:R-:W4:Y:S04]  /*387d0*/  LDL R23, [R1+0x14c0] ;  /* 0x0014c00001177983 */ /* 0x000f280000100800 */
[----:B-1----:R-:W5:Y:S04]  /*387e0*/  LDL.LU R25, [R1+0x228] ;  /* 0x0002280001197983 */ /* 0x002f680000300800 */
[----:B------:R0:W-:Y:S04]  /*387f0*/  STL [R1+0x176c], R29 ;  /* 0x00176c1d01007387 */ /* 0x0001e80000100800 */
[----:B------:R1:W-:Y:S04]  /*38800*/  @P0 STG.E.U16 [R4.64], R21 ;  /* 0x0000001504000986 */ /* 0x0003e8000c101506 */
[----:B0-----:R-:W2:Y:S04]  /*38810*/  LDL R29, [R1+0x14cc] ;  /* 0x0014cc00011d7983 */ /* 0x001ea80000100800 */
[----:B-1----:R-:W2:Y:S04]  /*38820*/  LDL.LU R21, [R1+0x1778] ;  /* 0x0017780001157983 */ /* 0x002ea80000300800 */
[----:B------:R-:W2:Y:S01]  /*38830*/  LDL.LU R5, [R1+0x238] ;  /* 0x0002380001057983 */ /* 0x000ea20000300800 */
[----:B-----5:R-:W-:-:S02]  /*38840*/  PRMT R24, R25, 0x7632, R24 ;  /* 0x0000763219187816 */ /* 0x020fc40000000018 */
[----:B---3--:R-:W-:-:S04]  /*38850*/  IADD3 R25, R22, 0x19, RZ ;  /* 0x0000001916197810 */ /* 0x008fc80007ffe0ff */
[----:B------:R-:W-:Y:S02]  /*38860*/  ISETP.GE.AND P0, PT, R25, c[0x0][0x17c], PT ;  /* 0x00005f0019007a0c */ /* 0x000fe40003f06270 */
[----:B------:R-:W3:Y:S01]  /*38870*/  LDL.LU R25, [R1+0x1c8] ;  /* 0x0001c80001197983 */ /* 0x000ee20000300800 */
[----:B--2---:R-:W-:Y:S01]  /*38880*/  PRMT R6, R5, 0x7632, R6 ;  /* 0x0000763205067816 */ /* 0x004fe20000000006 */
[----:B------:R-:W-:-:S05]  /*38890*/  IMAD.WIDE R4, R0, 0x2, R20 ;  /* 0x0000000200047825 */ /* 0x000fca00078e0214 */
[----:B------:R0:W-:Y:S04]  /*388a0*/  @P2 STG.E.U16 [R4.64], R6 ;  /* 0x0000000604002986 */ /* 0x0001e8000c101506 */
[----:B0-----:R-:W2:Y:S04]  /*388b0*/  LDL.LU R4, [R1+0x218] ;  /* 0x0002180001047983 */ /* 0x001ea80000300800 */
[----:B------:R-:W5:Y:S01]  /*388c0*/  LDL.LU R5, [R1+0x1d8] ;  /* 0x0001d80001057983 */ /* 0x000f620000300800 */
[----:B----4-:R-:W-:Y:S02]  /*388d0*/  ISETP.LT.AND P4, PT, R23, c[0x0][0x178], !P3 ;  /* 0x00005e0017007a0c */ /* 0x010fe40005f81270 */
[----:B------:R-:W-:Y:S01]  /*388e0*/  ISETP.LT.AND P6, PT, R7, c[0x0][0x178], !P3 ;  /* 0x00005e0007007a0c */ /* 0x000fe20005fc1270 */
[----:B------:R-:W-:Y:S01]  /*388f0*/  IMAD.WIDE R22, R0, 0x2, R18 ;  /* 0x0000000200167825 */ /* 0x000fe200078e0212 */
[----:B------:R-:W-:-:S02]  /*38900*/  ISETP.LT.AND P2, PT, R27, c[0x0][0x178], !P3 ;  /* 0x00005e001b007a0c */ /* 0x000fc40005f41270 */
[----:B------:R-:W3:Y:S04]  /*38910*/  LDL.LU R27, [R1+0x1774] ;  /* 0x00177400011b7983 */ /* 0x000ee80000300800 */
[----:B------:R0:W-:Y:S02]  /*38920*/  @P5 STG.E.U16 [R22.64], R24 ;  /* 0x0000001816005986 */ /* 0x0001e4000c101506 */
[----:B0-----:R-:W-:Y:S01]  /*38930*/  IMAD.WIDE R22, R0, 0x2, R16 ;  /* 0x0000000200167825 */ /* 0x001fe200078e0210 */
[----:B--2---:R-:W-:Y:S02]  /*38940*/  PRMT R6, R4, 0x7632, R6 ;  /* 0x0000763204067816 */ /* 0x004fe40000000006 */
[----:B-----5:R-:W-:Y:S01]  /*38950*/  PRMT R26, R5, 0x7632, R26 ;  /* 0x00007632051a7816 */ /* 0x020fe2000000001a */
[----:B------:R-:W-:-:S05]  /*38960*/  IMAD.WIDE R4, R0, 0x2, R2 ;  /* 0x0000000200047825 */ /* 0x000fca00078e0202 */
[----:B------:R0:W-:Y:S01]  /*38970*/  @P4 STG.E.U16 [R4.64], R6 ;  /* 0x0000000604004986 */ /* 0x0001e2000c101506 */
[----:B------:R-:W-:-:S03]  /*38980*/  ISETP.LT.AND P4, PT, R13, c[0x0][0x178], !P3 ;  /* 0x00005e000d007a0c */ /* 0x000fc60005f81270 */
[----:B------:R1:W-:Y:S04]  /*38990*/  @P6 STG.E.U16 [R22.64], R26 ;  /* 0x0000001a16006986 */ /* 0x0003e8000c101506 */
[----:B0-----:R-:W2:Y:S04]  /*389a0*/  LDL.LU R4, [R1+0xe8] ;  /* 0x0000e80001047983 */ /* 0x001ea80000300800 */
[----:B------:R-:W4:Y:S04]  /*389b0*/  LDL R5, [R1+0xbec] ;  /* 0x000bec0001057983 */ /* 0x000f280000100800 */
[----:B-1----:R-:W5:Y:S04]  /*389c0*/  LDL R22, [R1+0x14d4] ;  /* 0x0014d40001167983 */ /* 0x002f680000100800 */
[----:B------:R-:W2:Y:S04]  /*389d0*/  LDL.LU R23, [R1+0x108] ;  /* 0x0001080001177983 */ /* 0x000ea80000300800 */
[----:B------:R-:W4:Y:S01]  /*389e0*/  LDL.LU R13, [R1+0x1770] ;  /* 0x00177000010d7983 */ /* 0x000f220000300800 */
[----:B------:R-:W-:-:S02]  /*389f0*/  ISETP.LT.AND P5, PT, R29, c[0x0][0x178], !P3 ;  /* 0x00005e001d007a0c */ /* 0x000fc40005fa1270 */
[----:B---3--:R-:W-:Y:S01]  /*38a00*/  PRMT R27, R25, 0x7632, R27 ;  /* 0x00007632191b7816 */ /* 0x008fe2000000001b */
[----:B------:R-:W-:-:S05]  /*38a10*/  IMAD.WIDE R24, R0, 0x2, R14 ;  /* 0x0000000200187825 */ /* 0x000fca00078e020e */
[----:B------:R4:W-:Y:S01]  /*38a20*/  @P2 STG.E.U16 [R24.64], R27 ;  /* 0x0000001b18002986 */ /* 0x0009e2000c101506 */
[----:B------:R-:W-:-:S03]  /*38a30*/  PRMT R6, R28, 0x7632, R6 ;  /* 0x000076321c067816 */ /* 0x000fc60000000006 */
[----:B------:R-:W3:Y:S01]  /*38a40*/  LDL.LU R28, [R1+0x4c] ;  /* 0x00004c00011c7983 */ /* 0x000ee20000300800 */
[----:B--2---:R-:W-:Y:S01]  /*38a50*/  PRMT R26, R23, 0x7632, R26 ;  /* 0x00007632171a7816 */ /* 0x004fe2000000001a */
[----:B----4-:R-:W-:-:S05]  /*38a60*/  IMAD.WIDE R24, R0, 0x2, R12 ;  /* 0x0000000200187825 */ /* 0x010fca00078e020c */
[----:B------:R0:W-:Y:S04]  /*38a70*/  @P5 STG.E.U16 [R24.64], R26 ;  /* 0x0000001a18005986 */ /* 0x0001e8000c101506 */
[----:B0-----:R-:W2:Y:S01]  /*38a80*/  LDL R26, [R1+0x14bc] ;  /* 0x0014bc00011a7983 */ /* 0x001ea20000100800 */
[----:B-----5:R-:W-:Y:S02]  /*38a90*/  ISETP.LT.AND P3, PT, R22, c[0x0][0x178], !P3 ;  /* 0x00005e0016007a0c */ /* 0x020fe40005f61270 */
[----:B------:R-:W-:Y:S02]  /*38aa0*/  PRMT R27, R4, 0x7632, R27 ;  /* 0x00007632041b7816 */ /* 0x000fe4000000001b */
[----:B------:R-:W-:Y:S01]  /*38ab0*/  ISETP.LT.AND P2, PT, R5, c[0x0][0x178], !P1 ;  /* 0x00005e0005007a0c */ /* 0x000fe20004f41270 */
[C---:B------:R-:W-:Y:S01]  /*38ac0*/  IMAD.WIDE R4, R0.reuse, 0x2, R10 ;  /* 0x0000000200047825 */ /* 0x040fe200078e020a */
[----:B------:R-:W4:Y:S03]  /*38ad0*/  LDL.LU R24, [R1+0x12c] ;  /* 0x00012c0001187983 */ /* 0x000f260000300800 */
[----:B------:R-:W-:Y:S01]  /*38ae0*/  IMAD.WIDE R22, R0, 0x2, R8 ;  /* 0x0000000200167825 */ /* 0x000fe200078e0208 */
[----:B------:R-:W5:Y:S04]  /*38af0*/  LDL.LU R25, [R1+0x11c] ;  /* 0x00011c0001197983 */ /* 0x000f680000300800 */
[----:B------:R0:W-:Y:S01]  /*38b00*/  @P4 STG.E.U16 [R4.64], R6 ;  /* 0x0000000604004986 */ /* 0x0001e2000c101506 */
[----:B------:R-:W-:-:S03]  /*38b10*/  ISETP.LT.AND P6, PT, R7, c[0x0][0x178], !P1 ;  /* 0x00005e0007007a0c */ /* 0x000fc60004fc1270 */
[----:B------:R1:W-:Y:S04]  /*38b20*/  @P3 STG.E.U16 [R22.64], R27 ;  /* 0x0000001b16003986 */ /* 0x0003e8000c101506 */
[----:B0-----:R-:W3:Y:S04]  /*38b30*/  LDL R5, [R1+0x14c0] ;  /* 0x0014c00001057983 */ /* 0x001ee80000100800 */
[----:B-1----:R-:W5:Y:S01]  /*38b40*/  LDL R27, [R1+0x14bc] ;  /* 0x0014bc00011b7983 */ /* 0x002f620000100800 */
[----:B--2---:R-:W-:Y:S02]  /*38b50*/  ISETP.LT.AND P5, PT, R26, c[0x0][0x178], !P1 ;  /* 0x00005e001a007a0c */ /* 0x004fe40004fa1270 */
[----:B------:R-:W-:-:S02]  /*38b60*/  IADD3 R26, R0, c[0x0][0x198], RZ ;  /* 0x00006600001a7a10 */ /* 0x000fc40007ffe0ff */
[----:B------:R-:W2:Y:S04]  /*38b70*/  LDL R0, [R1+0x14b8] ;  /* 0x0014b80001007983 */ /* 0x000ea80000100800 */
[----:B------:R0:W-:Y:S04]  /*38b80*/  STL [R1+0x1760], R7 ;  /* 0x0017600701007387 */ /* 0x0001e80000100800 */
[----:B0-----:R-:W2:Y:S01]  /*38b90*/  LDL R7, [R1+0x1c] ;  /* 0x00001c0001077983 */ /* 0x001ea20000100800 */
[----:B------:R-:W-:Y:S01]  /*38ba0*/  IMAD.WIDE R22, R26, 0x2, R20 ;  /* 0x000000021a167825 */ /* 0x000fe200078e0214 */
[----:B----4-:R-:W-:-:S02]  /*38bb0*/  PRMT R6, R24, 0x7632, R6 ;  /* 0x0000763218067816 */ /* 0x010fc40000000006 */
[----:B---3--:R-:W-:Y:S01]  /*38bc0*/  ISETP.LT.AND P4, PT, R5, c[0x0][0x178], !P1 ;  /* 0x00005e0005007a0c */ /* 0x008fe20004f81270 */
[----:B------:R-:W-:Y:S01]  /*38bd0*/  IMAD.WIDE R4, R26, 0x2, R18 ;  /* 0x000000021a047825 */ /* 0x000fe200078e0212 */
[----:B------:R0:W-:Y:S04]  /*38be0*/  @P2 STG.E.U16 [R22.64], R24 ;  /* 0x0000001816002986 */ /* 0x0001e8000c101506 */
[----:B-----5:R1:W-:Y:S01]  /*38bf0*/  @P5 STG.E.U16 [R4.64], R25 ;  /* 0x0000001904005986 */ /* 0x0203e2000c101506 */
[----:B------:R-:W-:Y:S02]  /*38c00*/  ISETP.LT.AND P5, PT, R29, c[0x0][0x178], !P1 ;  /* 0x00005e001d007a0c */ /* 0x000fe40004fa1270 */
[----:B0-----:R-:W-:Y:S02]  /*38c10*/  PRMT R22, R25, 0x7632, R22 ;  /* 0x0000763219167816 */ /* 0x001fe40000000016 */
[----:B-1----:R-:W-:Y:S01]  /*38c20*/  PRMT R5, R28, 0x7632, R5 ;  /* 0x000076321c057816 */ /* 0x002fe20000000005 */
[----:B------:R-:W-:-:S05]  /*38c30*/  IMAD.WIDE R24, R26, 0x2, R2 ;  /* 0x000000021a187825 */ /* 0x000fca00078e0202 */
[----:B------:R-:W-:Y:S01]  /*38c40*/  @P4 STG.E.U16 [R24.64], R28 ;  /* 0x0000001c18004986 */ /* 0x000fe2000c101506 */
[----:B--2---:R-:W-:-:S04]  /*38c50*/  IADD3 R0, R0, 0x1a, RZ ;  /* 0x0000001a00007810 */ /* 0x004fc80007ffe0ff */
[----:B------:R-:W-:Y:S01]  /*38c60*/  ISETP.GE.AND P3, PT, R0, c[0x0][0x17c], PT ;  /* 0x00005f0000007a0c */ /* 0x000fe20003f66270 */
[----:B------:R0:W-:Y:S04]  /*38c70*/  STL [R1+0x1764], R7 ;  /* 0x0017640701007387 */ /* 0x0001e80000100800 */
[----:B0-----:R-:W2:Y:S04]  /*38c80*/  LDL R7, [R1+0x14c0] ;  /* 0x0014c00001077983 */ /* 0x001ea80000100800 */
[----:B------:R-:W3:Y:S04]  /*38c90*/  LDL.LU R0, [R1+0x2c] ;  /* 0x00002c0001007983 */ /* 0x000ee80000300800 */
[----:B------:R-:W4:Y:S04]  /*38ca0*/  LDL R23, [R1+0x14c8] ;  /* 0x0014c80001177983 */ /* 0x000f280000100800 */
[----:B------:R-:W-:Y:S04]  /*38cb0*/  STL.S16 [R1], R22 ;  /* 0x0000001601007387 */ /* 0x000fe80000100600 */
[----:B------:R-:W5:Y:S04]  /*38cc0*/  LDL.LU R29, [R1+0x176c] ;  /* 0x00176c00011d7983 */ /* 0x000f680000300800 */
[----:B------:R0:W-:Y:S04]  /*38cd0*/  STL [R1+0x1758], R5 ;  /* 0x0017580501007387 */ /* 0x0001e80000100800 */
[----:B0-----:R-:W2:Y:S04]  /*38ce0*/  LDL.LU R5, [R1+0x3c] ;  /* 0x00003c0001057983 */ /* 0x001ea80000300800 */
[----:B------:R-:W3:Y:S04]  /*38cf0*/  LDL.LU R28, [R1+0x1768] ;  /* 0x00176800011c7983 */ /* 0x000ee80000300800 */
[----:B------:R-:W3:Y:S01]  /*38d00*/  LDL R25, [R1+0x14d0] ;  /* 0x0014d00001197983 */ /* 0x000ee20000100800 */
[----:B----4-:R-:W-:Y:S01]  /*38d10*/  ISETP.LT.AND P2, PT, R23, c[0x0][0x178], !P1 ;  /* 0x00005e0017007a0c */ /* 0x010fe20004f41270 */
[----:B------:R-:W-:-:S05]  /*38d20*/  IMAD.WIDE R22, R26, 0x2, R16 ;  /* 0x000000021a167825 */ /* 0x000fca00078e0210 */
[----:B--2---:R0:W-:Y:S01]  /*38d30*/  @P6 STG.E.U16 [R22.64], R5 ;  /* 0x0000000516006986 */ /* 0x0041e2000c101506 */
[----:B---3--:R-:W-:Y:S01]  /*38d40*/  ISETP.LT.AND P6, PT, R25, c[0x0][0x178], !P1 ;  /* 0x00005e0019007a0c */ /* 0x008fe20004fc1270 */
[----:B------:R-:W-:Y:S02]  /*38d50*/  IMAD.WIDE R24, R26, 0x2, R14 ;  /* 0x000000021a187825 */ /* 0x000fe400078e020e */
[----:B0-----:R-:W2:Y:S04]  /*38d60*/  LDL R22, [R1+0x14d4] ;  /* 0x0014d40001167983 */ /* 0x001ea80000100800 */
[----:B------:R-:W3:Y:S01]  /*38d70*/  LDL R23, [R1+0xbec] ;  /* 0x000bec0001177983 */ /* 0x000ee20000100800 */
[----:B------:R-:W-:-:S03]  /*38d80*/  PRMT R28, R5, 0x7632, R28 ;  /* 0x00007632051c7816 */ /* 0x000fc6000000001c */
[----:B------:R-:W4:Y:S04]  /*38d90*/  LDL.LU.S16 R5, [R1] ;  /* 0x0000000001057983 */ /* 0x000f280000300600 */
[----:B------:R0:W-:Y:S04]  /*38da0*/  @P2 STG.E.U16 [R24.64], R0 ;  /* 0x0000000018002986 */ /* 0x0001e8000c101506 */
[----:B0-----:R-:W4:Y:S01]  /*38db0*/  LDL.LU R25, [R1+0xc] ;  /* 0x00000c0001197983 */ /* 0x001f220000300800 */
[----:B--2---:R-:W-:Y:S02]  /*38dc0*/  ISETP.LT.AND P1, PT, R22, c[0x0][0x178], !P1 ;  /* 0x00005e0016007a0c */ /* 0x004fe40004f21270 */
[----:B---3--:R-:W-:Y:S01]  /*38dd0*/  ISETP.LT.AND P4, PT, R23, c[0x0][0x178], !P0 ;  /* 0x00005e0017007a0c */ /* 0x008fe20004781270 */
[----:B------:R-:W-:-:S05]  /*38de0*/  IMAD.WIDE R22, R26, 0x2, R12 ;  /* 0x000000021a167825 */ /* 0x000fca00078e020c */
[----:B----4-:R0:W-:Y:S01]  /*38df0*/  @P5 STG.E.U16 [R22.64], R25 ;  /* 0x0000001916005986 */ /* 0x0101e2000c101506 */
[----:B------:R-:W-:-:S03]  /*38e00*/  ISETP.LT.AND P5, PT, R7, c[0x0][0x178], !P0 ;  /* 0x00005e0007007a0c */ /* 0x000fc600047a1270 */
[----:B------:R-:W2:Y:S01]  /*38e10*/  LDL.LU R7, [R1+0x1764] ;  /* 0x0017640001077983 */ /* 0x000ea20000300800 */
[----:B0-----:R-:W-:-:S05]  /*38e20*/  IMAD.WIDE R22, R26, 0x2, R10 ;  /* 0x000000021a167825 */ /* 0x001fca00078e020a */
[----:B--2---:R0:W-:Y:S04]  /*38e30*/  @P6 STG.E.U16 [R22.64], R7 ;  /* 0x0000000716006986 */ /* 0x0041e8000c101506 */
[----:B0-----:R-:W2:Y:S04]  /*38e40*/  LDL.LU R7, [R1+0x1760] ;  /* 0x0017600001077983 */ /* 0x001ea80000300800 */
[----:B------:R-:W3:Y:S04]  /*38e50*/  LDL R22, [R1+0x14c8] ;  /* 0x0014c80001167983 */ /* 0x000ee80000100800 */
[----:B------:R-:W4:Y:S01]  /*38e60*/  LDL R23, [R1+0x14cc] ;  /* 0x0014cc0001177983 */ /* 0x000f220000100800 */
[----:B-----5:R-:W-:-:S02]  /*38e70*/  PRMT R29, R0, 0x7632, R29 ;  /* 0x00007632001d7816 */ /* 0x020fc4000000001d */
[----:B--2---:R-:W-:Y:S02]  /*38e80*/  ISETP.LT.AND P6, PT, R7, c[0x0][0x178], !P0 ;  /* 0x00005e0007007a0c */ /* 0x004fe400047c1270 */
[----:B------:R-:W2:Y:S01]  /*38e90*/  LDL.LU R7, [R1+0x175c] ;  /* 0x00175c0001077983 */ /* 0x000ea20000300800 */
[C---:B------:R-:W-:Y:S02]  /*38ea0*/  IADD3 R0, R26.reuse, c[0x0][0x198], RZ ;  /* 0x000066001a007a10 */ /* 0x040fe40007ffe0ff */
[----:B------:R-:W-:Y:S01]  /*38eb0*/  PRMT R4, R25, 0x7632, R4 ;  /* 0x0000763219047816 */ /* 0x000fe20000000004 */
[----:B------:R-:W-:Y:S01]  /*38ec0*/  IMAD.WIDE R24, R26, 0x2, R8 ;  /* 0x000000021a187825 */ /* 0x000fe200078e0208 */
[----:B------:R-:W-:-:S03]  /*38ed0*/  ISETP.LT.AND P2, PT, R27, c[0x0][0x178], !P0 ;  /* 0x00005e001b007a0c */ /* 0x000fc60004741270 */
[----:B------:R-:W-:Y:S01]  /*38ee0*/  IMAD.WIDE R26, R0, 0x2, R20 ;  /* 0x00000002001a7825 */ /* 0x000fe200078e0214 */
[----:B--2---:R-:W-:Y:S04]  /*38ef0*/  @P1 STG.E.U16 [R24.64], R7 ;  /* 0x0000000718001986 */ /* 0x004fe8000c101506 */
[----:B------:R0:W-:Y:S04]  /*38f00*/  @P4 STG.E.U16 [R26.64], R6 ;  /* 0x000000061a004986 */ /* 0x0001e8000c101506 */
[----:B0-----:R-:W2:Y:S01]  /*38f10*/  LDL.LU R27, [R1+0x1c] ;  /* 0x00001c00011b7983 */ /* 0x001ea20000300800 */
[----:B---3--:R-:W-:-:S02]  /*38f20*/  ISETP.LT.AND P4, PT, R22, c[0x0][0x178], !P0 ;  /* 0x00005e0016007a0c */ /* 0x008fc40004781270 */
[----:B----4-:R-:W-:Y:S01]  /*38f30*/  ISETP.LT.AND P1, PT, R23, c[0x0][0x178], !P0 ;  /* 0x00005e0017007a0c */ /* 0x010fe20004721270 */
[C---:B------:R-:W-:Y:S01]  /*38f40*/  IMAD.WIDE R22, R0.reuse, 0x2, R18 ;  /* 0x0000000200167825 */ /* 0x040fe200078e0212 */
[----:B------:R0:W-:Y:S04]  /*38f50*/  STL [R1+0x1754], R16 ;  /* 0x0017541001007387 */ /* 0x0001e80000100800 */
[----:B------:R-:W-:Y:S01]  /*38f60*/  @P2 STG.E.U16 [R22.64], R5 ;  /* 0x0000000516002986 */ /* 0x000fe2000c101506 */
[----:B--2---:R-:W-:Y:S01]  /*38f70*/  PRMT R6, R27, 0x7632, R6 ;  /* 0x000076321b067816 */ /* 0x004fe20000000006 */
[C---:B------:R-:W-:Y:S02]  /*38f80*/  IMAD.WIDE R26, R0.reuse, 0x2, R16 ;  /* 0x00000002001a7825 */ /* 0x040fe400078e0210 */
[----:B0-----:R-:W2:Y:S04]  /*38f90*/  LDL R16, [R1+0xbec] ;  /* 0x000bec0001107983 */ /* 0x001ea80000100800 */
[----:B------:R0:W-:Y:S04]  /*38fa0*/  STL [R1+0x1750], R17 ;  /* 0x0017501101007387 */ /* 0x0001e80000100800 */
[----:B0-----:R-:W3:Y:S04]  /*38fb0*/  LDL R17, [R1+0x14bc] ;  /* 0x0014bc0001117983 */ /* 0x001ee80000100800 */
[----:B------:R-:W4:Y:S01]  /*38fc0*/  LDL.LU R5, [R1+0x1758] ;  /* 0x0017580001057983 */ /* 0x000f220000300800 */
[----:B------:R-:W-:-:S04]  /*38fd0*/  IMAD.WIDE R24, R0, 0x2, R2 ;  /* 0x0000000200187825 */ /* 0x000fc800078e0202 */
[----:B------:R-:W-:Y:S01]  /*38fe0*/  IMAD.WIDE R22, R0, 0x2, R14 ;  /* 0x0000000200167825 */ /* 0x000fe200078e020e */
[----:B----4-:R0:W-:Y:S01]  /*38ff0*/  @P5 STG.E.U16 [R24.64], R5 ;  /* 0x0000000518005986 */ /* 0x0101e2000c101506 */
[----:B--2---:R-:W-:-:S03]  /*39000*/  ISETP.LT.AND P5, PT, R16, c[0x0][0x178], !P3 ;  /* 0x00005e0010007a0c */ /* 0x004fc60005fa1270 */
[----:B------:R1:W-:Y:S04]  /*39010*/  @P6 STG.E.U16 [R26.64], R28 ;  /* 0x0000001c1a006986 */ /* 0x0003e8000c101506 */
[----:B------:R2:W-:Y:S01]  /*39020*/  @P4 STG.E.U16 [R22.64], R29 ;  /* 0x0000001d16004986 */ /* 0x0005e2000c101506 */
[----:B---3--:R-:W-:Y:S01]  /*39030*/  ISETP.LT.AND P4, PT, R17, c[0x0][0x178], !P3 ;  /* 0x00005e0011007a0c */ /* 0x008fe20005f81270 */
[C---:B0-----:R-:W-:Y:S02]  /*39040*/  IMAD.WIDE R24, R0.reuse, 0x2, R12 ;  /* 0x0000000200187825 */ /* 0x041fe400078e020c */
[----:B------:R-:W3:Y:S04]  /*39050*/  LDL R5, [R1+0x14b8] ;  /* 0x0014b80001057983 */ /* 0x000ee80000100800 */
[----:B-1----:R-:W4:Y:S01]  /*39060*/  LDL R28, [R1+0x14d0] ;  /* 0x0014d000011c7983 */ /* 0x002f220000100800 */
[----:B--2---:R-:W-:-:S03]  /*39070*/  IMAD.WIDE R22, R0, 0x2, R10 ;  /* 0x0000000200167825 */ /* 0x004fc600078e020a */
[----:B------:R-:W2:Y:S04]  /*39080*/  LDL R26, [R1+0x14d4] ;  /* 0x0014d400011a7983 */ /* 0x000ea80000100800 */
[----:B------:R-:W5:Y:S04]  /*39090*/  LDL R27, [R1+0x14c0] ;  /* 0x0014c000011b7983 */ /* 0x000f680000100800 */
[----:B------:R-:W2:Y:S04]  /*390a0*/  LDL R16, [R1+0x15c] ;  /* 0x00015c0001107983 */ /* 0x000ea80000100800 */
[----:B------:R-:W2:Y:S04]  /*390b0*/  LDL R17, [R1+0x14c8] ;  /* 0x0014c80001117983 */ /* 0x000ea80000100800 */
[----:B------:R0:W-:Y:S04]  /*390c0*/  @P1 STG.E.U16 [R24.64], R4 ;  /* 0x0000000418001986 */ /* 0x0001e8000c101506 */
[----:B------:R1:W-:Y:S01]  /*390d0*/  STL [R1+0x174c], R11 ;  /* 0x00174c0b01007387 */ /* 0x0003e20000100800 */
[C---:B0-----:R-:W-:Y:S01]  /*390e0*/  IADD3 R4, R0.reuse, c[0x0][0x198], RZ ;  /* 0x0000660000047a10 */ /* 0x041fe20007ffe0ff */
[----:B------:R-:W-:-:S02]  /*390f0*/  IMAD.WIDE R24, R0, 0x2, R8 ;  /* 0x0000000200187825 */ /* 0x000fc400078e0208 */
[----:B-1----:R-:W2:Y:S04]  /*39100*/  LDL.LU R11, [R1+0x16c] ;  /* 0x00016c00010b7983 */ /* 0x002ea80000300800 */
[----:B------:R-:W2:Y:S04]  /*39110*/  LDL R0, [R1+0x14b8] ;  /* 0x0014b80001007983 */ /* 0x000ea80000100800 */
[----:B------:R-:W2:Y:S01]  /*39120*/  LDL.LU R29, [R1+0x6c] ;  /* 0x00006c00011d7983 */ /* 0x000ea20000300800 */
[----:B------:R-:W-:-:S03]  /*39130*/  PRMT R7, R7, 0x7632, R7 ;  /* 0x0000763207077816 */ /* 0x000fc60000000007 */
[----:B--2---:R0:W-:Y:S04]  /*39140*/  STL [R1+0x1748], R29 ;  /* 0x0017481d01007387 */ /* 0x0041e80000100800 */
[----:B0-----:R-:W2:Y:S01]  /*39150*/  LDL R29, [R1+0x14c4] ;  /* 0x0014c400011d7983 */ /* 0x001ea20000100800 */
[----:B----4-:R-:W-:Y:S02]  /*39160*/  ISETP.LT.AND P2, PT, R28, c[0x0][0x178], !P0 ;  /* 0x00005e001c007a0c */ /* 0x010fe40004741270 */
[----:B------:R-:W-:Y:S01]  /*39170*/  ISETP.LT.AND P0, PT, R26, c[0x0][0x178], !P0 ;  /* 0x00005e001a007a0c */ /* 0x000fe20004701270 */
[----:B------:R-:W4:Y:S01]  /*39180*/  LDL.LU R28, [R1+0x5c] ;  /* 0x00005c00011c7983 */ /* 0x000f220000300800 */
[----:B---3--:R-:W-:Y:S02]  /*39190*/  IADD3 R5, R5, 0x1b, RZ ;  /* 0x0000001b05057810 */ /* 0x008fe40007ffe0ff */
[----:B-----5:R-:W-:Y:S01]  /*391a0*/  ISETP.LT.AND P6, PT, R27, c[0x0][0x178], !P3 ;  /* 0x00005e001b007a0c */ /* 0x020fe20005fc1270 */
[C---:B------:R-:W-:Y:S01]  /*391b0*/  IMAD.WIDE R26, R4.reuse, 0x2, R20 ;  /* 0x00000002041a7825 */ /* 0x040fe200078e0214 */
[----:B------:R-:W-:Y:S01]  /*391c0*/  ISETP.GE.AND P1, PT, R5, c[0x0][0x17c], PT ;  /* 0x00005f0005007a0c */ /* 0x000fe20003f26270 */
[----:B------:R0:W-:Y:S04]  /*391d0*/  STL [R1+0x1740], R5 ;  /* 0x0017400501007387 */ /* 0x0001e80000100800 */
[----:B------:R1:W-:Y:S04]  /*391e0*/  @P2 STG.E.U16 [R22.64], R6 ;  /* 0x0000000616002986 */ /* 0x0003e8000c101506 */
[----:B------:R3:W-:Y:S04]  /*391f0*/  @P0 STG.E.U16 [R24.64], R7 ;  /* 0x0000000718000986 */ /* 0x0007e8000c101506 */
[----:B0-----:R-:W5:Y:S04]  /*39200*/  LDL.LU R5, [R1+0x9c] ;  /* 0x00009c0001057983 */ /* 0x001f680000300800 */
[----:B------:R0:W-:Y:S01]  /*39210*/  @P5 STG.E.U16 [R26.64], R11 ;  /* 0x0000000b1a005986 */ /* 0x0001e2000c101506 */
[----:B-1----:R-:W-:-:S03]  /*39220*/  IMAD.WIDE R22, R4, 0x2, R2 ;  /* 0x0000000204167825 */ /* 0x002fc600078e0202 */
[----:B---3--:R-:W3:Y:S04]  /*39230*/  LDL R24, [R1+0x14d0] ;  /* 0x0014d00001187983 */ /* 0x008ee80000100800 */
[----:B------:R-:W3:Y:S04]  /*39240*/  LDL R25, [R1+0x14d4] ;  /* 0x0014d40001197983 */ /* 0x000ee80000100800 */
[----:B0-----:R-:W3:Y:S01]  /*39250*/  LDL R27, [R1+0x14c0] ;  /* 0x0014c000011b7983 */ /* 0x001ee20000100800 */
[----:B--2---:R-:W-:-:S03]  /*39260*/  ISETP.LT.AND P0, PT, R29, c[0x0][0x178], !P3 ;  /* 0x00005e001d007a0c */ /* 0x004fc60005f01270 */
[----:B------:R-:W2:Y:S04]  /*39270*/  LDL R29, [R1+0x14bc] ;  /* 0x0014bc00011d7983 */ /* 0x000ea80000100800 */
[----:B------:R0:W-:Y:S04]  /*39280*/  STL [R1+0x1744], R2 ;  /* 0x0017440201007387 */ /* 0x0001e80000100800 */
[----:B0-----:R-:W2:Y:S01]  /*39290*/  LDL.LU R2, [R1+0x13c] ;  /* 0x00013c0001027983 */ /* 0x001ea20000300800 */
[----:B------:R-:W-:-:S03]  /*392a0*/  IMAD.WIDE R6, R4, 0x2, R18 ;  /* 0x0000000204067825 */ /* 0x000fc600078e0212 */
[----:B------:R0:W-:Y:S04]  /*392b0*/  STL [R1+0x173c], R3 ;  /* 0x00173c0301007387 */ /* 0x0001e80000100800 */
[----:B------:R1:W-:Y:S01]  /*392c0*/  @P4 STG.E.U16 [R6.64], R16 ;  /* 0x0000001006004986 */ /* 0x0003e2000c101506 */
[----:B------:R-:W-:-:S03]  /*392d0*/  ISETP.LT.AND P4, PT, R17, c[0x0][0x178], !P3 ;  /* 0x00005e0011007a0c */ /* 0x000fc60005f81270 */
[----:B0-----:R-:W3:Y:S04]  /*392e0*/  LDL.LU R3, [R1+0x8c] ;  /* 0x00008c0001037983 */ /* 0x001ee80000300800 */
[----:B-1----:R-:W3:Y:S04]  /*392f0*/  LDL.LU R16, [R1+0x1754] ;  /* 0x0017540001107983 */ /* 0x002ee80000300800 */
[----:B------:R-:W3:Y:S04]  /*39300*/  LDL R6, [R1+0x14cc] ;  /* 0x0014cc0001067983 */ /* 0x000ee80000100800 */
[----:B------:R-:W4:Y:S04]  /*39310*/  LDL R7, [R1+0x14b8] ;  /* 0x0014b80001077983 */ /* 0x000f280000100800 */
[----:B------:R-:W5:Y:S04]  /*39320*/  LDL.LU R17, [R1+0x1750] ;  /* 0x0017500001117983 */ /* 0x000f680000300800 */
[----:B------:R-:W-:Y:S04]  /*39330*/  STL [R1+0x1734], R14 ;  /* 0x0017340e01007387 */ /* 0x000fe80000100800 */
[----:B--2---:R0:W-:Y:S02]  /*39340*/  @P6 STG.E.U16 [R22.64], R2 ;  /* 0x0000000216006986 */ /* 0x0041e4000c101506 */
[----:B0-----:R-:W-:-:S02]  /*39350*/  IMAD.WIDE R22, R4, 0x2, R14 ;  /* 0x0000000204167825 */ /* 0x001fc400078e020e */
[----:B------:R-:W2:Y:S01]  /*39360*/  LDL R14, [R1+0x14cc] ;  /* 0x0014cc00010e7983 */ /* 0x000ea20000100800 */
[----:B------:R-:W-:-:S04]  /*39370*/  IADD3 R0, R0, 0x1c, RZ ;  /* 0x0000001c00007810 */ /* 0x000fc80007ffe0ff */
[----:B------:R-:W-:Y:S02]  /*39380*/  ISETP.GE.AND P2, PT, R0, c[0x0][0x17c], PT ;  /* 0x00005f0000007a0c */ /* 0x000fe40003f46270 */
[----:B---3--:R-:W-:Y:S02]  /*39390*/  ISETP.LT.AND P5, PT, R6, c[0x0][0x178], !P3 ;  /* 0x00005e0006007a0c */ /* 0x008fe40005fa1270 */
[----:B----4-:R-:W-:Y:S01]  /*393a0*/  IADD3 R0, R7, 0x1d, RZ ;  /* 0x0000001d07007810 */ /* 0x010fe20007ffe0ff */
[----:B-----5:R-:W-:-:S05]  /*393b0*/  IMAD.WIDE R6, R4, 0x2, R16 ;  /* 0x0000000204067825 */ /* 0x020fca00078e0210 */
[----:B------:R0:W-:Y:S01]  /*393c0*/  @P0 STG.E.U16 [R6.64], R5 ;  /* 0x0000000506000986 */ /* 0x0001e2000c101506 */
[----:B------:R-:W-:-:S03]  /*393d0*/  ISETP.GE.AND P0, PT, R0, c[0x0][0x17c], PT ;  /* 0x00005f0000007a0c */ /* 0x000fc60003f06270 */
[----:B------:R-:W-:Y:S01]  /*393e0*/  @P4 STG.E.U16 [R22.64], R3 ;  /* 0x0000000316004986 */ /* 0x000fe2000c101506 */
[----:B------:R-:W-:Y:S02]  /*393f0*/  ISETP.LT.AND P4, PT, R29, c[0x0][0x178], !P1 ;  /* 0x00005e001d007a0c */ /* 0x000fe40004f81270 */
[----:B0-----:R-:W-:Y:S01]  /*39400*/  PRMT R6, R11, 0x7632, R6 ;  /* 0x000076320b067816 */ /* 0x001fe20000000006 */
[----:B--2---:R0:W-:Y:S04]  /*39410*/  STL [R1+0x1738], R14 ;  /* 0x0017380e01007387 */ /* 0x0041e80000100800 */
[----:B0-----:R-:W2:Y:S04]  /*39420*/  LDL R14, [R1+0x14c8] ;  /* 0x0014c800010e7983 */ /* 0x001ea80000100800 */
[----:B------:R0:W-:Y:S04]  /*39430*/  STL [R1+0x1730], R15 ;  /* 0x0017300f01007387 */ /* 0x0001e80000100800 */
[----:B0-----:R-:W3:Y:S04]  /*39440*/  LDL.LU R15, [R1+0x7c] ;  /* 0x00007c00010f7983 */ /* 0x001ee80000300800 */
[----:B------:R-:W4:Y:S04]  /*39450*/  LDL.LU R0, [R1+0x15c] ;  /* 0x00015c0001007983 */ /* 0x000f280000300800 */
[----:B------:R-:W5:Y:S04]  /*39460*/  LDL.LU R11, [R1+0x174c] ;  /* 0x00174c00010b7983 */ /* 0x000f680000300800 */
[----:B------:R-:W2:Y:S04]  /*39470*/  LDL R23, [R1+0xbec] ;  /* 0x000bec0001177983 */ /* 0x000ea80000100800 */
[----:B------:R-:W4:Y:S01]  /*39480*/  LDL.LU R29, [R1+0x1748] ;  /* 0x00174800011d7983 */ /* 0x000f220000300800 */
[----:B------:R-:W-:-:S02]  /*39490*/  ISETP.LT.AND P6, PT, R24, c[0x0][0x178], !P3 ;  /* 0x00005e0018007a0c */ /* 0x000fc40005fc1270 */
[----:B------:R-:W-:Y:S01]  /*394a0*/  ISETP.LT.AND P3, PT, R25, c[0x0][0x178], !P3 ;  /* 0x00005e0019007a0c */ /* 0x000fe20005f61270 */
[----:B------:R-:W-:Y:S01]  /*394b0*/  IMAD.WIDE R24, R4, 0x2, R12 ;  /* 0x0000000204187825 */ /* 0x000fe200078e020c */
[----:B------:R-:W-:-:S04]  /*394c0*/  PRMT R7, R5, 0x7632, R7 ;  /* 0x0000763205077816 */ /* 0x000fc80000000007 */
[----:B---3--:R0:W-:Y:S01]  /*394d0*/  @P5 STG.E.U16 [R24.64], R15 ;  /* 0x0000000f18005986 */ /* 0x0081e2000c101506 */
[----:B--2---:R-:W-:Y:S01]  /*394e0*/  ISETP.LT.AND P5, PT, R23, c[0x0][0x178], !P1 ;  /* 0x00005e0017007a0c */ /* 0x004fe20004fa1270 */
[----:B-----5:R-:W-:Y:S01]  /*394f0*/  IMAD.WIDE R22, R4, 0x2, R10 ;  /* 0x0000000204167825 */ /* 0x020fe200078e020a */
[----:B----4-:R-:W-:-:S04]  /*39500*/  PRMT R26, R0, 0x7632, R26 ;  /* 0x00007632001a7816 */ /* 0x010fc8000000001a */
[----:B------:R1:W-:Y:S01]  /*39510*/  @P6 STG.E.U16 [R22.64], R29 ;  /* 0x0000001d16006986 */ /* 0x0003e2000c101506 */
[C---:B0-----:R-:W-:Y:S01]  /*39520*/  IMAD.WIDE R24, R4.reuse, 0x2, R8 ;  /* 0x0000000204187825 */ /* 0x041fe200078e0208 */
[----:B------:R-:W-:Y:S02]  /*39530*/  IADD3 R0, R4, c[0x0][0x198], RZ ;  /* 0x0000660004007a10 */ /* 0x000fe40007ffe0ff */
[----:B------:R-:W-:Y:S01]  /*39540*/  PRMT R4, R2, 0x7632, R4 ;  /* 0x0000763202047816 */ /* 0x000fe20000000004 */
[----:B-1----:R-:W2:Y:S04]  /*39550*/  LDL R23, [R1+0x14c4] ;  /* 0x0014c40001177983 */ /* 0x002ea80000100800 */
[----:B------:R-:W3:Y:S04]  /*39560*/  LDL.LU R2, [R1+0x1744] ;  /* 0x0017440001027983 */ /* 0x000ee80000300800 */
[----:B------:R-:W4:Y:S04]  /*39570*/  LDL.LU R5, [R1+0x1740] ;  /* 0x0017400001057983 */ /* 0x000f280000300800 */
[----:B------:R0:W-:Y:S02]  /*39580*/  @P3 STG.E.U16 [R24.64], R28 ;  /* 0x0000001c18003986 */ /* 0x0001e4000c101506 */
[----:B0-----:R-:W-:Y:S01]  /*39590*/  IMAD.WIDE R24, R0, 0x2, R18 ;  /* 0x0000000200187825 */ /* 0x001fe200078e0212 */
[----:B--2---:R-:W-:-:S03]  /*395a0*/  ISETP.LT.AND P6, PT, R23, c[0x0][0x178], !P1 ;  /* 0x00005e0017007a0c */ /* 0x004fc60004fc1270 */
[----:B------:R-:W-:-:S05]  /*395b0*/  IMAD.WIDE R22, R0, 0x2, R20 ;  /* 0x0000000200167825 */ /* 0x000fca00078e0214 */
[----:B------:R-:W-:Y:S01]  /*395c0*/  @P5 STG.E.U16 [R22.64], R6 ;  /* 0x0000000616005986 */ /* 0x000fe2000c101506 */
[----:B----4-:R-:W-:-:S03]  /*395d0*/  PRMT R5, R3, 0x7632, R5 ;  /* 0x0000763203057816 */ /* 0x010fc60000000005 */
[----:B------:R-:W3:Y:S04]  /*395e0*/  LDL.LU R3, [R1+0x173c] ;  /* 0x00173c0001037983 */ /* 0x000ee80000300800 */
[----:B------:R0:W-:Y:S01]  /*395f0*/  @P4 STG.E.U16 [R24.64], R26 ;  /* 0x0000001a18004986 */ /* 0x0001e2000c101506 */
[----:B------:R-:W-:-:S03]  /*39600*/  ISETP.LT.AND P4, PT, R14, c[0x0][0x178], !P1 ;  /* 0x00005e000e007a0c */ /* 0x000fc60004f81270 */
[----:B------:R1:W-:Y:S01]  /*39610*/  STL [R1+0x172c], R17 ;  /* 0x00172c1101007387 */ /* 0x0003e20000100800 */
[----:B0-----:R-:W-:-:S03]  /*39620*/  IMAD.WIDE R24, R0, 0x2, R16 ;  /* 0x0000000200187825 */ /* 0x001fc600078e0210 */
[----:B-1----:R-:W2:Y:S04]  /*39630*/  LDL R17, [R1+0xbec] ;  /* 0x000bec0001117983 */ /* 0x002ea80000100800 */
[----:B------:R-:W4:Y:S01]  /*39640*/  LDL.LU R14, [R1+0x1738] ;  /* 0x00173800010e7983 */ /* 0x000f220000300800 */
[----:B------:R-:W-:Y:S02]  /*39650*/  ISETP.LT.AND P3, PT, R27, c[0x0][0x178], !P1 ;  /* 0x00005e001b007a0c */ /* 0x000fe40004f61270 */
[----:B------:R-:W-:Y:S01]  /*39660*/  PRMT R6, R15, 0x7632, R6 ;  /* 0x000076320f067816 */ /* 0x000fe20000000006 */
[----:B---3--:R-:W-:-:S10]  /*39670*/  IMAD.WIDE R22, R0, 0x2, R2 ;  /* 0x0000000200167825 */ /* 0x008fd400078e0202 */
[----:B------:R0:W-:Y:S04]  /*39680*/  @P3 STG.E.U16 [R22.64], R4 ;  /* 0x0000000416003986 */ /* 0x0001e8000c101506 */
[----:B------:R1:W-:Y:S01]  /*39690*/  @P6 STG.E.U16 [R24.64], R7 ;  /* 0x0000000718006986 */ /* 0x0003e2000c101506 */
[----:B----4-:R-:W-:-:S03]  /*396a0*/  ISETP.LT.AND P5, PT, R14, c[0x0][0x178], !P1 ;  /* 0x00005e000e007a0c */ /* 0x010fc60004fa1270 */
[----:B------:R-:W3:Y:S04]  /*396b0*/  LDL.LU R14, [R1+0x1734] ;  /* 0x00173400010e7983 */ /* 0x000ee80000300800 */
[----:B------:R-:W3:Y:S04]  /*396c0*/  LDL.LU R15, [R1+0x1730] ;  /* 0x00173000010f7983 */ /* 0x000ee80000300800 */
[----:B0-----:R-:W4:Y:S04]  /*396d0*/  LDL R22, [R1+0x14d0] ;  /* 0x0014d00001167983 */ /* 0x001f280000100800 */
[----:B------:R-:W5:Y:S01]  /*396e0*/  LDL R23, [R1+0x14d4] ;  /* 0x0014d40001177983 */ /* 0x000f620000100800 */
[----:B--2---:R-:W-:Y:S01]  /*396f0*/  ISETP.LT.AND P6, PT, R17, c[0x0][0x178], !P2 ;  /* 0x00005e0011007a0c */ /* 0x004fe200057c1270 */
[----:B-1----:R-:W-:-:S02]  /*39700*/  IMAD.WIDE R24, R0, 0x2, R12 ;  /* 0x0000000200187825 */ /* 0x002fc400078e020c */
[----:B------:R-:W2:Y:S04]  /*39710*/  LDL.LU R17, [R1+0x1ac] ;  /* 0x0001ac0001117983 */ /* 0x000ea80000300800 */
[----:B------:R-:W-:Y:S04]  /*39720*/  STL [R1+0x1728], R12 ;  /* 0x0017280c01007387 */ /* 0x000fe80000100800 */
[----:B------:R0:W-:Y:S04]  /*39730*/  STL [R1+0x1724], R13 ;  /* 0x0017240d01007387 */ /* 0x0001e80000100800 */
[----:B0-----:R-:W2:Y:S01]  /*39740*/  LDL R13, [R1+0x14bc] ;  /* 0x0014bc00010d7983 */ /* 0x001ea20000100800 */
[----:B------:R-:W-:-:S02]  /*39750*/  PRMT R26, R29, 0x7632, R26 ;  /* 0x000076321d1a7816 */ /* 0x000fc4000000001a */
[----:B------:R-:W-:Y:S01]  /*39760*/  IADD3 R4, R0, c[0x0][0x198], RZ ;  /* 0x0000660000047a10 */ /* 0x000fe20007ffe0ff */
[----:B------:R-:W2:Y:S01]  /*39770*/  LDL.LU R12, [R1+0x18c] ;  /* 0x00018c00010c7983 */ /* 0x000ea20000300800 */
[----:B----4-:R-:W-:Y:S02]  /*39780*/  ISETP.LT.AND P3, PT, R22, c[0x0][0x178], !P1 ;  /* 0x00005e0016007a0c */ /* 0x010fe40004f61270 */
[----:B-----5:R-:W-:Y:S01]  /*39790*/  ISETP.LT.AND P1, PT, R23, c[0x0][0x178], !P1 ;  /* 0x00005e0017007a0c */ /* 0x020fe20004f21270 */
[----:B---3--:R-:W-:-:S05]  /*397a0*/  IMAD.WIDE R22, R0, 0x2, R14 ;  /* 0x0000000200167825 */ /* 0x008fca00078e020e */
[----:B------:R0:W-:Y:S04]  /*397b0*/  @P4 STG.E.U16 [R22.64], R5 ;  /* 0x0000000516004986 */ /* 0x0001e8000c101506 */
[----:B------:R1:W-:Y:S01]  /*397c0*/  @P5 STG.E.U16 [R24.64], R6 ;  /* 0x0000000618005986 */ /* 0x0003e2000c101506 */
[----:B0-----:R-:W-:-:S04]  /*397d0*/  IMAD.WIDE R22, R0, 0x2, R10 ;  /* 0x0000000200167825 */ /* 0x001fc800078e020a */
[----:B-1----:R-:W-:Y:S01]  /*397e0*/  IMAD.WIDE R24, R0, 0x2, R8 ;  /* 0x0000000200187825 */ /* 0x002fe200078e0208 */
[----:B------:R-:W3:Y:S01]  /*397f0*/  LDL R6, [R1+0x14c8] ;  /* 0x0014c80001067983 */ /* 0x000ee20000100800 */
[----:B--2---:R-:W-:-:S03]  /*39800*/  ISETP.LT.AND P5, PT, R13, c[0x0][0x178], !P2 ;  /* 0x00005e000d007a0c */ /* 0x004fc600057a1270 */
[----:B------:R-:W2:Y:S04]  /*39810*/  LDL R0, [R1+0x14b8] ;  /* 0x0014b80001007983 */ /* 0x000ea80000100800 */
[----:B------:R-:W4:Y:S04]  /*39820*/  LDL.LU R13, [R1+0x17c] ;  /* 0x00017c00010d7983 */ /* 0x000f280000300800 */
[----:B------:R0:W-:Y:S04]  /*39830*/  @P3 STG.E.U16 [R22.64], R26 ;  /* 0x0000001a16003986 */ /* 0x0001e8000c101506 */
[----:B0-----:R-:W5:Y:S04]  /*39840*/  LDL R22, [R1+0x1bc] ;  /* 0x0001bc0001167983 */ /* 0x001f680000100800 */
[----:B------:R-:W2:Y:S01]  /*39850*/  LDL R23, [R1+0x14c4] ;  /* 0x0014c40001177983 */ /* 0x000ea20000100800 */
[----:B------:R-:W-:Y:S01]  /*39860*/  PRMT R7, R28, 0x7632, R7 ;  /* 0x000076321c077816 */ /* 0x000fe20000000007 */
[----:B------:R-:W-:-:S02]  /*39870*/  IMAD.WIDE R28, R4, 0x2, R20 ;  /* 0x00000002041c7825 */ /* 0x000fc400078e0214 */
[----:B------:R-:W3:Y:S04]  /*39880*/  LDL.LU R26, [R1+0xcc] ;  /* 0x0000cc00011a7983 */ /* 0x000ee80000300800 */
[----:B------:R-:W-:Y:S04]  /*39890*/  @P1 STG.E.U16 [R24.64], R7 ;  /* 0x0000000718001986 */ /* 0x000fe8000c101506 */
[----:B------:R-:W-:Y:S04]  /*398a0*/  STL [R1+0x171c], R2 ;  /* 0x00171c0201007387 */ /* 0x000fe80000100800 */
[----:B-----5:R0:W-:Y:S01]  /*398b0*/  @P6 STG.E.U16 [R28.64], R22 ;  /* 0x000000161c006986 */ /* 0x0201e2000c101506 */
[----:B--2---:R-:W-:Y:S01]  /*398c0*/  ISETP.LT.AND P6, PT, R23, c[0x0][0x178], !P2 ;  /* 0x00005e0017007a0c */ /* 0x004fe200057c1270 */
[----:B0-----:R-:W-:-:S02]  /*398d0*/  IMAD.WIDE R22, R4, 0x2, R2 ;  /* 0x0000000204167825 */ /* 0x001fc400078e0202 */
[----:B------:R-:W2:Y:S04]  /*398e0*/  LDL.LU R2, [R1+0xdc] ;  /* 0x0000dc0001027983 */ /* 0x000ea80000300800 */
[----:B------:R0:W-:Y:S04]  /*398f0*/  STL [R1+0x1718], R3 ;  /* 0x0017180301007387 */ /* 0x0001e80000100800 */
[----:B0-----:R-:W5:Y:S01]  /*39900*/  LDL.LU R3, [R1+0x1bc] ;  /* 0x0001bc0001037983 */ /* 0x001f620000300800 */
[----:B------:R-:W-:Y:S02]  /*39910*/  IADD3 R0, R0, 0x1e, RZ ;  /* 0x0000001e00007810 */ /* 0x000fe40007ffe0ff */
[----:B---3--:R-:W-:Y:S01]  /*39920*/  ISETP.LT.AND P3, PT, R6, c[0x0][0x178], !P2 ;  /* 0x00005e0006007a0c */ /* 0x008fe20005761270 */
[----:B------:R-:W-:Y:S01]  /*39930*/  IMAD.WIDE R6, R4, 0x2, R18 ;  /* 0x0000000204067825 */ /* 0x000fe200078e0212 */
[----:B------:R-:W-:-:S02]  /*39940*/  ISETP.GE.AND P1, PT, R0, c[0x0][0x17c], PT ;  /* 0x00005f0000007a0c */ /* 0x000fc40003f26270 */
[----:B------:R-:W3:Y:S01]  /*39950*/  LDL R0, [R1+0x14bc] ;  /* 0x0014bc0001007983 */ /* 0x000ee20000100800 */
[----:B------:R-:W-:-:S03]  /*39960*/  PRMT R25, R17, 0x7632, R25 ;  /* 0x0000763211197816 */ /* 0x000fc60000000019 */
[----:B------:R-:W-:Y:S01]  /*39970*/  @P5 STG.E.U16 [R6.64], R17 ;  /* 0x0000001106005986 */ /* 0x000fe2000c101506 */
[----:B-----5:R-:W-:-:S05]  /*39980*/  PRMT R5, R3, 0x7632, R5 ;  /* 0x0000763203057816 */ /* 0x020fca0000000005 */
[----:B------:R0:W-:Y:S04]  /*39990*/  STL [R1+0x1720], R5 ;  /* 0x0017200501007387 */ /* 0x0001e80000100800 */
[----:B------:R-:W5:Y:S04]  /*399a0*/  LDL R3, [R1+0xac] ;  /* 0x0000ac0001037983 */ /* 0x000f680000100800 */
[----:B0-----:R-:W2:Y:S04]  /*399b0*/  LDL R5, [R1+0x14c4] ;  /* 0x0014c40001057983 */ /* 0x001ea80000100800 */
[----:B------:R-:W2:Y:S04]  /*399c0*/  LDL.LU R17, [R1+0x172c] ;  /* 0x00172c0001117983 */ /* 0x000ea80000300800 */
[----:B------:R-:W2:Y:S01]  /*399d0*/  LDL R7, [R1+0x14cc] ;  /* 0x0014cc0001077983 */ /* 0x000ea20000100800 */
[----:B------:R-:W-:-:S03]  /*399e0*/  ISETP.LT.AND P4, PT, R27, c[0x0][0x178], !P2 ;  /* 0x00005e001b007a0c */ /* 0x000fc60005781270 */
[----:B------:R-:W-:Y:S01]  /*399f0*/  STL [R1+0x1714], R14 ;  /* 0x0017140e01007387 */ /* 0x000fe20000100800 */
[----:B------:R-:W-:Y:S02]  /*39a00*/  PRMT R28, R12, 0x7632, R28 ;  /* 0x000076320c1c7816 */ /* 0x000fe4000000001c */
[----:B----4-:R-:W-:-:S07]  /*39a10*/  PRMT R24, R13, 0x7632, R24 ;  /* 0x000076320d187816 */ /* 0x010fce0000000018 */
[----:B------:R0:W-:Y:S02]  /*39a20*/  @P4 STG.E.U16 [R22.64], R12 ;  /* 0x0000000c16004986 */ /* 0x0001e4000c101506 */
[C---:B0-----:R-:W-:Y:S02]  /*39a30*/  IMAD.WIDE R22, R4.reuse, 0x2, R14 ;  /* 0x0000000204167825 */ /* 0x041fe400078e020e */
[----:B------:R-:W4:Y:S04]  /*39a40*/  LDL R14, [R1+0x14d0] ;  /* 0x0014d000010e7983 */ /* 0x000f280000100800 */
[----:B------:R0:W-:Y:S04]  /*39a50*/  STL [R1+0x1710], R15 ;  /* 0x0017100f01007387 */ /* 0x0001e80000100800 */
[----:B0-----:R-:W3:Y:S04]  /*39a60*/  LDL.LU R15, [R1+0xbc] ;  /* 0x0000bc00010f7983 */ /* 0x001ee80000300800 */
[----:B------:R-:W3:Y:S01]  /*39a70*/  LDL.LU R12, [R1+0x1728] ;  /* 0x00172800010c7983 */ /* 0x000ee20000300800 */
[----:B--2---:R-:W-:Y:S01]  /*39a80*/  ISETP.LT.AND P5, PT, R7, c[0x0][0x178], !P2 ;  /* 0x00005e0007007a0c */ /* 0x004fe200057a1270 */
[----:B------:R-:W-:-:S05]  /*39a90*/  IMAD.WIDE R6, R4, 0x2, R16 ;  /* 0x0000000204067825 */ /* 0x000fca00078e0210 */
[----:B------:R0:W-:Y:S04]  /*39aa0*/  @P6 STG.E.U16 [R6.64], R13 ;  /* 0x0000000d06006986 */ /* 0x0001e8000c101506 */
[----:B0-----:R-:W3:Y:S04]  /*39ab0*/  LDL.LU R13, [R1+0x1724] ;  /* 0x00172400010d7983 */ /* 0x001ee80000300800 */
[----:B------:R-:W2:Y:S04]  /*39ac0*/  LDL R6, [R1+0x14d4] ;  /* 0x0014d40001067983 */ /* 0x000ea80000100800 */
[----:B------:R-:W3:Y:S01]  /*39ad0*/  LDL R7, [R1+0xbec] ;  /* 0x000bec0001077983 */ /* 0x000ee20000100800 */
[----:B----4-:R-:W-:-:S03]  /*39ae0*/  ISETP.LT.AND P4, PT, R14, c[0x0][0x178], !P2 ;  /* 0x00005e000e007a0c */ /* 0x010fc60005781270 */
[----:B------:R0:W-:Y:S02]  /*39af0*/  @P3 STG.E.U16 [R22.64], R26 ;  /* 0x0000001a16003986 */ /* 0x0001e4000c101506 */
[----:B0-----:R-:W-:Y:S01]  /*39b00*/  IMAD.WIDE R22, R4, 0x2, R10 ;  /* 0x0000000204167825 */ /* 0x001fe200078e020a */
[----:B--2---:R-:W-:Y:S02]  /*39b10*/  ISETP.LT.AND P2, PT, R6, c[0x0][0x178], !P2 ;  /* 0x00005e0006007a0c */ /* 0x004fe40005741270 */
[----:B---3--:R-:W-:Y:S01]  /*39b20*/  ISETP.LT.AND P6, PT, R7, c[0x0][0x178], !P0 ;  /* 0x00005e0007007a0c */ /* 0x008fe200047c1270 */
[----:B------:R-:W-:-:S05]  /*39b30*/  IMAD.WIDE R6, R4, 0x2, R12 ;  /* 0x0000000204067825 */ /* 0x000fca00078e020c */
[----:B------:R0:W-:Y:S04]  /*39b40*/  @P5 STG.E.U16 [R6.64], R2 ;  /* 0x0000000206005986 */ /* 0x0001e8000c101506 */
[----:B------:R1:W-:Y:S01]  /*39b50*/  @P4 STG.E.U16 [R22.64], R15 ;  /* 0x0000000f16004986 */ /* 0x0003e2000c101506 */
[----:B------:R-:W-:-:S03]  /*39b60*/  ISETP.LT.AND P4, PT, R5, c[0x0][0x178], !P0 ;  /* 0x00005e0005007a0c */ /* 0x000fc60004781270 */
[----:B------:R-:W2:Y:S01]  /*39b70*/  LDL.LU R5, [R1+0x1720] ;  /* 0x0017200001057983 */ /* 0x000ea20000300800 */
[----:B------:R-:W-:Y:S02]  /*39b80*/  ISETP.LT.AND P3, PT, R0, c[0x0][0x178], !P0 ;  /* 0x00005e0000007a0c */ /* 0x000fe40004761270 */
[C---:B------:R-:W-:Y:S01]  /*39b90*/  IADD3 R0, R4.reuse, c[0x0][0x198], RZ ;  /* 0x0000660004007a10 */ /* 0x040fe20007ffe0ff */
[----:B0-----:R-:W-:Y:S01]  /*39ba0*/  IMAD.WIDE R6, R4, 0x2, R8 ;  /* 0x0000000204067825 */ /* 0x001fe200078e0208 */
[----:B------:R-:W-:Y:S02]  /*39bb0*/  PRMT R29, R26, 0x7632, R29 ;  /* 0x000076321a1d7816 */ /* 0x000fe4000000001d */
[----:B------:R-:W-:Y:S01]  /*39bc0*/  ISETP.LT.AND P5, PT, R27, c[0x0][0x178], !P0 ;  /* 0x00005e001b007a0c */ /* 0x000fe200047a1270 */
[----:B-1----:R-:W-:Y:S01]  /*39bd0*/  IMAD.WIDE R22, R0, 0x2, R20 ;  /* 0x0000000200167825 */ /* 0x002fe200078e0214 */
[----:B------:R-:W-:Y:S01]  /*39be0*/  PRMT R4, R2, 0x7632, R4 ;  /* 0x0000763202047816 */ /* 0x000fe20000000004 */
[----:B-----5:R0:W-:Y:S02]  /*39bf0*/  @P2 STG.E.U16 [R6.64], R3 ;  /* 0x0000000306002986 */ /* 0x0201e4000c101506 */
[----:B------:R-:W-:-:S02]  /*39c00*/  IMAD.WIDE R26, R0, 0x2, R18 ;  /* 0x00000002001a7825 */ /* 0x000fc400078e0212 */
[----:B------:R-:W3:Y:S04]  /*39c10*/  LDL.LU R2, [R1+0x171c] ;  /* 0x00171c0001027983 */ /* 0x000ee80000300800 */
[----:B0-----:R-:W3:Y:S04]  /*39c20*/  LDL.LU R3, [R1+0x1718] ;  /* 0x0017180001037983 */ /* 0x001ee80000300800 */
[----:B------:R-:W4:Y:S04]  /*39c30*/  LDL R6, [R1+0x14c8] ;  /* 0x0014c80001067983 */ /* 0x000f280000100800 */
[----:B------:R-:W5:Y:S04]  /*39c40*/  LDL R7, [R1+0x14cc] ;  /* 0x0014cc0001077983 */ /* 0x000f680000100800 */
[----:B--2---:R-:W-:Y:S04]  /*39c50*/  @P6 STG.E.U16 [R22.64], R5 ;  /* 0x0000000516006986 */ /* 0x004fe8000c101506 */
[----:B------:R0:W-:Y:S04]  /*39c60*/  @P3 STG.E.U16 [R26.64], R25 ;  /* 0x000000191a003986 */ /* 0x0001e8000c101506 */
[----:B0-----:R-:W2:Y:S01]  /*39c70*/  LDL.LU R27, [R1+0xac] ;  /* 0x0000ac00011b7983 */ /* 0x001ea20000300800 */
[----:B------:R-:W-:-:S02]  /*39c80*/  ISETP.LT.AND P3, PT, R14, c[0x0][0x178], !P0 ;  /* 0x00005e000e007a0c */ /* 0x000fc40004761270 */
[----:B------:R-:W-:Y:S01]  /*39c90*/  PRMT R5, R15, 0x7632, R5 ;  /* 0x000076320f057816 */ /* 0x000fe20000000005 */
[----:B------:R-:W3:Y:S04]  /*39ca0*/  LDL R25, [R1+0x14d4] ;  /* 0x0014d40001197983 */ /* 0x000ee80000100800 */
[----:B------:R-:W3:Y:S04]  /*39cb0*/  LDL.LU R14, [R1+0x1714] ;  /* 0x00171400010e7983 */ /* 0x000ee80000300800 */
[----:B------:R-:W3:Y:S01]  /*39cc0*/  LDL.LU R15, [R1+0x1710] ;  /* 0x00171000010f7983 */ /* 0x000ee20000300800 */
[----:B--2---:R-:W-:-:S03]  /*39cd0*/  PRMT R26, R27, 0x7632, R26 ;  /* 0x000076321b1a7816 */ /* 0x004fc6000000001a */
[----:B------:R-:W2:Y:S01]  /*39ce0*/  LDL.LU R27, [R1+0x10c] ;  /* 0x00010c00011b7983 */ /* 0x000ea20000300800 */
[----:B----4-:R-:W-:Y:S02]  /*39cf0*/  ISETP.LT.AND P2, PT, R6, c[0x0][0x178], !P0 ;  /* 0x00005e0006007a0c */ /* 0x010fe40004741270 */
[----:B-----5:R-:W-:Y:S01]  /*39d00*/  ISETP.LT.AND P6, PT, R7, c[0x0][0x178], !P0 ;  /* 0x00005e0007007a0c */ /* 0x020fe200047c1270 */
[----:B---3--:R-:W-:-:S05]  /*39d10*/  IMAD.WIDE R6, R0, 0x2, R2 ;  /* 0x0000000200067825 */ /* 0x008fca00078e0202 */
[----:B------:R-:W-:Y:S04]  /*39d20*/  @P5 STG.E.U16 [R6.64], R28 ;  /* 0x0000001c06005986 */ /* 0x000fe8000c101506 */
[----:B--2---:R0:W-:Y:S04]  /*39d30*/  STL [R1+0x1708], R27 ;  /* 0x0017081b01007387 */ /* 0x0041e80000100800 */
[----:B0-----:R-:W2:Y:S04]  /*39d40*/  LDL R27, [R1+0xbec] ;  /* 0x000bec00011b7983 */ /* 0x001ea80000100800 */
[----:B------:R0:W-:Y:S04]  /*39d50*/  STL [R1+0x1700], R28 ;  /* 0x0017001c01007387 */ /* 0x0001e80000100800 */
[----:B0-----:R-:W3:Y:S01]  /*39d60*/  LDL R28, [R1+0x14c4] ;  /* 0x0014c400011c7983 */ /* 0x001ee20000100800 */
[----:B------:R-:W-:Y:S01]  /*39d70*/  IMAD.WIDE R22, R0, 0x2, R16 ;  /* 0x0000000200167825 */ /* 0x000fe200078e0210 */
[----:B------:R-:W-:-:S03]  /*39d80*/  ISETP.LT.AND P0, PT, R25, c[0x0][0x178], !P0 ;  /* 0x00005e0019007a0c */ /* 0x000fc60004701270 */
[C---:B------:R-:W-:Y:S01]  /*39d90*/  IMAD.WIDE R6, R0.reuse, 0x2, R14 ;  /* 0x0000000200067825 */ /* 0x040fe200078e020e */
[----:B------:R0:W-:Y:S04]  /*39da0*/  @P4 STG.E.U16 [R22.64], R24 ;  /* 0x0000001816004986 */ /* 0x0001e8000c101506 */
[----:B------:R1:W-:Y:S04]  /*39db0*/  STL [R1+0x170c], R15 ;  /* 0x00170c0f01007387 */ /* 0x0003e80000100800 */
[----:B------:R-:W-:Y:S01]  /*39dc0*/  @P2 STG.E.U16 [R6.64], R29 ;  /* 0x0000001d06002986 */ /* 0x000fe2000c101506 */
[----:B0-----:R-:W-:-:S03]  /*39dd0*/  IMAD.WIDE R22, R0, 0x2, R12 ;  /* 0x0000000200167825 */ /* 0x001fc600078e020c */
[----:B-1----:R-:W4:Y:S01]  /*39de0*/  LDL R15, [R1+0x14cc] ;  /* 0x0014cc00010f7983 */ /* 0x002f220000100800 */
[----:B------:R-:W-:-:S03]  /*39df0*/  IMAD.WIDE R24, R0, 0x2, R10 ;  /* 0x0000000200187825 */ /* 0x000fc600078e020a */
[----:B------:R-:W-:Y:S04]  /*39e00*/  @P6 STG.E.U16 [R22.64], R4 ;  /* 0x0000000416006986 */ /* 0x000fe8000c101506 */
[----:B------:R0:W-:Y:S01]  /*39e10*/  @P3 STG.E.U16 [R24.64], R5 ;  /* 0x0000000518003986 */ /* 0x0001e2000c101506 */
[----:B--2---:R-:W-:-:S03]  /*39e20*/  ISETP.LT.AND P4, PT, R27, c[0x0][0x178], !P1 ;  /* 0x00005e001b007a0c */ /* 0x004fc60004f81270 */
[----:B------:R-:W2:Y:S04]  /*39e30*/  LDL R27, [R1+0x21c] ;  /* 0x00021c00011b7983 */ /* 0x000ea80000100800 */
[----:B------:R1:W-:Y:S04]  /*39e40*/  STL [R1+0x16e0], R29 ;  /* 0x0016e01d01007387 */ /* 0x0003e80000100800 */
[----:B0-----:R-:W5:Y:S01]  /*39e50*/  LDL R25, [R1+0x14b8] ;  /* 0x0014b80001197983 */ /* 0x001f620000100800 */
[----:B---3--:R-:W-:-:S03]  /*39e60*/  ISETP.LT.AND P5, PT, R28, c[0x0][0x178], !P1 ;  /* 0x00005e001c007a0c */ /* 0x008fc60004fa1270 */
[----:B------:R-:W3:Y:S04]  /*39e70*/  LDL R23, [R1+0x14bc] ;  /* 0x0014bc0001177983 */ /* 0x000ee80000100800 */
[----:B------:R-:W2:Y:S04]  /*39e80*/  LDL R28, [R1+0xec] ;  /* 0x0000ec00011c7983 */ /* 0x000ea80000100800 */
[----:B------:R-:W3:Y:S04]  /*39e90*/  LDL R24, [R1+0x14c0] ;  /* 0x0014c00001187983 */ /* 0x000ee80000100800 */
[----:B-1----:R-:W3:Y:S01]  /*39ea0*/  LDL R29, [R1+0x14c8] ;  /* 0x0014c800011d7983 */ /* 0x002ee20000100800 */
[----:B-----5:R-:W-:-:S04]  /*39eb0*/  IADD3 R7, R25, 0x1f, RZ ;  /* 0x0000001f19077810 */ /* 0x020fc80007ffe0ff */
[----:B------:R-:W-:Y:S01]  /*39ec0*/  ISETP.GE.AND P2, PT, R7, c[0x0][0x17c], PT ;  /* 0x00005f0007007a0c */ /* 0x000fe20003f46270 */
[----:B--2---:R0:W-:Y:S04]  /*39ed0*/  STL [R1+0x1704], R28 ;  /* 0x0017041c01007387 */ /* 0x0041e80000100800 */
[----:B0-----:R-:W2:Y:S04]  /*39ee0*/  LDL.LU R28, [R1+0x22c] ;  /* 0x00022c00011c7983 */ /* 0x001ea80000300800 */
[----:B------:R-:W5:Y:S01]  /*39ef0*/  LDL.LU R7, [R1+0x23c] ;  /* 0x00023c0001077983 */ /* 0x000f620000300800 */
[----:B------:R-:W-:-:S02]  /*39f00*/  IADD3 R6, R0, c[0x0][0x198], RZ ;  /* 0x0000660000067a10 */ /* 0x000fc40007ffe0ff */
[----:B---3--:R-:W-:Y:S01]  /*39f10*/  ISETP.LT.AND P6, PT, R23, c[0x0][0x178], !P1 ;  /* 0x00005e0017007a0c */ /* 0x008fe20004fc1270 */
[----:B------:R-:W-:Y:S01]  /*39f20*/  IMAD.WIDE R4, R0, 0x2, R8 ;  /* 0x0000000200047825 */ /* 0x000fe200078e0208 */
[----:B------:R-:W-:-:S03]  /*39f30*/  ISETP.LT.AND P3, PT, R24, c[0x0][0x178], !P1 ;  /* 0x00005e0018007a0c */ /* 0x000fc60004f61270 */
[----:B------:R-:W-:Y:S01]  /*39f40*/  IMAD.WIDE R22, R6, 0x2, R20 ;  /* 0x0000000206167825 */ /* 0x000fe200078e0214 */
[----:B------:R0:W-:Y:S01]  /*39f50*/  @P0 STG.E.U16 [R4.64], R26 ;  /* 0x0000001a04000986 */ /* 0x0001e2000c101506 */
[----:B------:R-:W-:-:S04]  /*39f60*/  IADD3 R0, R25, 0x20, RZ ;  /* 0x0000002019007810 */ /* 0x000fc80007ffe0ff */
[----:B------:R-:W-:Y:S01]  /*39f70*/  ISETP.GE.AND P0, PT, R0, c[0x0][0x17c], PT ;  /* 0x00005f0000007a0c */ /* 0x000fe20003f06270 */
[C---:B0-----:R-:W-:Y:S01]  /*39f80*/  IMAD.WIDE R4, R6.reuse, 0x2, R18 ;  /* 0x0000000206047825 */ /* 0x041fe200078e0212 */
[----:B------:R-:W3:Y:S04]  /*39f90*/  LDL.LU R26, [R1+0x1cc] ;  /* 0x0001cc00011a7983 */ /* 0x000ee80000300800 */
[----:B------:R-:W3:Y:S04]  /*39fa0*/  LDL R0, [R1+0x14b8] ;  /* 0x0014b80001007983 */ /* 0x000ee80000100800 */
[----:B-----5:R0:W-:Y:S04]  /*39fb0*/  @P4 STG.E.U16 [R22.64], R7 ;  /* 0x0000000716004986 */ /* 0x0201e8000c101506 */
[----:B--2---:R1:W-:Y:S01]  /*39fc0*/  @P6 STG.E.U16 [R4.64], R28 ;  /* 0x0000001c04006986 */ /* 0x0043e2000c101506 */
[----:B----4-:R-:W-:Y:S01]  /*39fd0*/  ISETP.LT.AND P6, PT, R15, c[0x0][0x178], !P1 ;  /* 0x00005e000f007a0c */ /* 0x010fe20004fc1270 */
[----:B0-----:R-:W-:-:S02]  /*39fe0*/  IMAD.WIDE R22, R6, 0x2, R2 ;  /* 0x0000000206167825 */ /* 0x001fc400078e0202 */
[----:B-1----:R-:W2:Y:S04]  /*39ff0*/  LDL R4, [R1+0x14d4] ;  /* 0x0014d40001047983 */ /* 0x002ea80000100800 */
[----:B------:R-:W4:Y:S04]  /*3a000*/  LDL R5, [R1+0xbec] ;  /* 0x000bec0001057983 */ /* 0x000f280000100800 */
[----:B------:R-:W5:Y:S04]  /*3a010*/  LDL.LU R15, [R1+0x170c] ;  /* 0x00170c00010f7983 */ /* 0x000f680000300800 */
[----:B------:R0:W-:Y:S04]  /*3a020*/  @P3 STG.E.U16 [R22.64], R27 ;  /* 0x0000001b16003986 */ /* 0x0001e8000c101506 */
[----:B0-----:R-:W2:Y:S04]  /*3a030*/  LDL.LU R27, [R1+0x1708] ;  /* 0x00170800011b7983 */ /* 0x001ea80000300800 */
[----:B------:R-:W2:Y:S01]  /*3a040*/  LDL R23, [R1+0x1dc] ;  /* 0x0001dc0001177983 */ /* 0x000ea20000100800 */
[----:B------:R-:W-:Y:S01]  /*3a050*/  IMAD.WIDE R24, R6, 0x2, R16 ;  /* 0x0000000206187825 */ /* 0x000fe200078e0210 */
[----:B------:R-:W-:-:S04]  /*3a060*/  ISETP.LT.AND P4, PT, R29, c[0x0][0x178], !P1 ;  /* 0x00005e001d007a0c */ /* 0x000fc80004f81270 */
[----:B--2---:R0:W-:Y:S04]  /*3a070*/  @P5 STG.E.U16 [R24.64], R23 ;  /* 0x0000001718005986 */ /* 0x0041e8000c101506 */
[----:B0-----:R-:W2:Y:S01]  /*3a080*/  LDL R25, [R1+0x14d0] ;  /* 0x0014d00001197983 */ /* 0x001ea20000100800 */
[----:B-----5:R-:W-:Y:S01]  /*3a090*/  IMAD.WIDE R22, R6, 0x2, R14 ;  /* 0x0000000206167825 */ /* 0x020fe200078e020e */
[----:B----4-:R-:W-:Y:S02]  /*3a0a0*/  ISETP.LT.AND P5, PT, R5, c[0x0][0x178], !P2 ;  /* 0x00005e0005007a0c */ /* 0x010fe400057a1270 */
[----:B------:R-:W-:Y:S04]  /*3a0b0*/  STL.64 [R1+0x16f8], R10 ;  /* 0x0016f80a01007387 */ /* 0x000fe80000100a00 */
[----:B---3--:R-:W-:Y:S01]  /*3a0c0*/  @P4 STG.E.U16 [R22.64], R26 ;  /* 0x0000001a16004986 */ /* 0x008fe2000c101506 */
[----:B--2---:R-:W-:-:S02]  /*3a0d0*/  ISETP.LT.AND P3, PT, R25, c[0x0][0x178], !P1 ;  /* 0x00005e0019007a0c */ /* 0x004fc40004f61270 */
[----:B------:R-:W-:Y:S01]  /*3a0e0*/  ISETP.LT.AND P1, PT, R4, c[0x0][0x178], !P1 ;  /* 0x00005e0004007a0c */ /* 0x000fe20004f21270 */
[----:B------:R-:W-:-:S05]  /*3a0f0*/  IMAD.WIDE R4, R6, 0x2, R12 ;  /* 0x0000000206047825 */ /* 0x000fca00078e020c */
[----:B------:R0:W-:Y:S02]  /*3a100*/  @P6 STG.E.U16 [R4.64], R27 ;  /* 0x0000001b04006986 */ /* 0x0001e4000c101506 */
[----:B0-----:R-:W-:Y:S02]  /*3a110*/  IMAD.WIDE R4, R6, 0x2, R10 ;  /* 0x0000000206047825 */ /* 0x001fe400078e020a */
[----:B------:R-:W2:Y:S04]  /*3a120*/  LDL R11, [R1+0x14bc] ;  /* 0x0014bc00010b7983 */ /* 0x000ea80000100800 */
[----:B------:R-:W3:Y:S01]  /*3a130*/  LDL.LU R10, [R1+0xfc] ;  /* 0x0000fc00010a7983 */ /* 0x000ee20000300800 */
[----:B------:R-:W-:Y:S02]  /*3a140*/  IADD3 R0, R0, 0x21, RZ ;  /* 0x0000002100007810 */ /* 0x000fe40007ffe0ff */
[C---:B------:R-:W-:Y:S01]  /*3a150*/  IADD3 R22, R6.reuse, c[0x0][0x198], RZ ;  /* 0x0000660006167a10 */ /* 0x040fe20007ffe0ff */
[----:B------:R0:W-:Y:S01]  /*3a160*/  STL.64 [R1+0x16f0], R8 ;  /* 0x0016f00801007387 */ /* 0x0001e20000100a00 */
[----:B------:R-:W-:Y:S01]  /*3a170*/  PRMT R23, R7, 0x7632, R23 ;  /* 0x0000763207177816 */ /* 0x000fe20000000017 */
[----:B------:R-:W-:Y:S01]  /*3a180*/  IMAD.WIDE R6, R6, 0x2, R8 ;  /* 0x0000000206067825 */ /* 0x000fe200078e0208 */
[----:B------:R-:W-:-:S02]  /*3a190*/  ISETP.GE.AND P4, PT, R0, c[0x0][0x17c], PT ;  /* 0x00005f0000007a0c */ /* 0x000fc40003f86270 */
[----:B------:R-:W-:Y:S01]  /*3a1a0*/  PRMT R0, R28, 0x7632, R0 ;  /* 0x000076321c007816 */ /* 0x000fe20000000000 */
[----:B0-----:R-:W4:Y:S04]  /*3a1b0*/  LDL.LU R8, [R1+0x1dc] ;  /* 0x0001dc0001087983 */ /* 0x001f280000300800 */
[----:B------:R-:W5:Y:S01]  /*3a1c0*/  LDL R9, [R1+0x14cc] ;  /* 0x0014cc0001097983 */ /* 0x000f620000100800 */
[----:B--2---:R-:W-:-:S03]  /*3a1d0*/  ISETP.LT.AND P6, PT, R11, c[0x0][0x178], !P2 ;  /* 0x00005e000b007a0c */ /* 0x004fc600057c1270 */
[----:B------:R-:W2:Y:S04]  /*3a1e0*/  LDL.LU R11, [R1+0x3e4] ;  /* 0x0003e400010b7983 */ /* 0x000ea80000300800 */
[----:B------:R-:W2:Y:S04]  /*3a1f0*/  LDL.LU R28, [R1+0x1704] ;  /* 0x00170400011c7983 */ /* 0x000ea80000300800 */
[----:B---3--:R0:W-:Y:S04]  /*3a200*/  @P3 STG.E.U16 [R4.64], R10 ;  /* 0x0000000a04003986 */ /* 0x0081e8000c101506 */
[----:B0-----:R-:W3:Y:S04]  /*3a210*/  LDL R4, [R1+0x14c0] ;  /* 0x0014c00001047983 */ /* 0x001ee80000100800 */
[----:B------:R-:W4:Y:S01]  /*3a220*/  LDL R5, [R1+0x14c4] ;  /* 0x0014c40001057983 */ /* 0x000f220000100800 */
[----:B------:R-:W-:-:S03]  /*3a230*/  IMAD.WIDE R24, R22, 0x2, R20 ;  /* 0x0000000216187825 */ /* 0x000fc600078e0214 */
[----:B--2---:R0:W-:Y:S04]  /*3a240*/  @P1 STG.E.U16 [R6.64], R28 ;  /* 0x0000001c06001986 */ /* 0x0041e8000c101506 */
[----:B------:R1:W-:Y:S04]  /*3a250*/  @P5 STG.E.U16 [R24.64], R23 ;  /* 0x0000001718005986 */ /* 0x0003e8000c101506 */
[----:B0-----:R-:W2:Y:S04]  /*3a260*/  LDL.LU R28, [R1+0x1700] ;  /* 0x00170000011c7983 */ /* 0x001ea80000300800 */
[----:B-1----:R-:W2:Y:S01]  /*3a270*/  LDL.LU R25, [R1+0x21c] ;  /* 0x00021c0001197983 */ /* 0x002ea20000300800 */
[----:B---3--:R-:W-:-:S02]  /*3a280*/  ISETP.LT.AND P5, PT, R4, c[0x0][0x178], !P2 ;  /* 0x00005e0004007a0c */ /* 0x008fc400057a1270 */
[----:B----4-:R-:W-:Y:S01]  /*3a290*/  ISETP.LT.AND P3, PT, R5, c[0x0][0x178], !P2 ;  /* 0x00005e0005007a0c */ /* 0x010fe20005761270 */
[----:B------:R-:W-:Y:S01]  /*3a2a0*/  IMAD.WIDE R4, R22, 0x2, R18 ;  /* 0x0000000216047825 */ /* 0x000fe200078e0212 */
[----:B------:R-:W-:-:S04]  /*3a2b0*/  PRMT R23, R8, 0x7632, R23 ;  /* 0x0000763208177816 */ /* 0x000fc80000000017 */
[----:B------:R0:W-:Y:S01]  /*3a2c0*/  @P6 STG.E.U16 [R4.64], R0 ;  /* 0x0000000004006986 */ /* 0x0001e2000c101506 */
[----:B-----5:R-:W-:Y:S02]  /*3a2d0*/  ISETP.LT.AND P6, PT, R9, c[0x0][0x178], !P2 ;  /* 0x00005e0009007a0c */ /* 0x020fe400057c1270 */
[----:B0-----:R-:W-:Y:S02]  /*3a2e0*/  PRMT R0, R10, 0x7632, R0 ;  /* 0x000076320a007816 */ /* 0x001fe40000000000 */
[----:B------:R-:W0:Y:S01]  /*3a2f0*/  LDS.128 R8, [R11] ;  /* 0x000000000b087984 */ /* 0x000e220000000c00 */
[----:B------:R-:W-:Y:S01]  /*3a300*/  ISETP.LT.AND P1, PT, R29, c[0x0][0x178], !P2 ;  /* 0x00005e001d007a0c */ /* 0x000fe20005721270 */
[C---:B------:R-:W-:Y:S01]  /*3a310*/  IMAD.WIDE R4, R22.reuse, 0x2, R2 ;  /* 0x0000000216047825 */ /* 0x040fe200078e0202 */
[----:B------:R-:W-:Y:S01]  /*3a320*/  PRMT R6, R27, 0x7632, R6 ;  /* 0x000076321b067816 */ /* 0x000fe20000000006 */
[----:B------:R1:W-:Y:S04]  /*3a330*/  STL [R1+0x16ec], R29 ;  /* 0x0016ec1d01007387 */ /* 0x0003e80000100800 */
[----:B-1----:R-:W3:Y:S01]  /*3a340*/  LDL R29, [R1+0x14c4] ;  /* 0x0014c400011d7983 */ /* 0x002ee20000100800 */
[----:B--2---:R-:W-:Y:S01]  /*3a350*/  PRMT R7, R25, 0x7632, R7 ;  /* 0x0000763219077816 */ /* 0x004fe20000000007 */
[----:B------:R-:W-:Y:S01]  /*3a360*/  IMAD.WIDE R24, R22, 0x2, R16 ;  /* 0x0000000216187825 */ /* 0x000fe200078e0210 */
[----:B------:R-:W-:-:S03]  /*3a370*/  PRMT R28, R26, 0x7632, R28 ;  /* 0x000076321a1c7816 */ /* 0x000fc6000000001c */
[----:B------:R1:W-:Y:S01]  /*3a380*/  @P5 STG.E.U16 [R4.64], R7 ;  /* 0x0000000704005986 */ /* 0x0003e2000c101506 */
[----:B------:R-:W-:-:S03]  /*3a390*/  IMAD.WIDE R26, R22, 0x2, R14 ;  /* 0x00000002161a7825 */ /* 0x000fc600078e020e */
[----:B------:R2:W-:Y:S04]  /*3a3a0*/  @P3 STG.E.U16 [R24.64], R23 ;  /* 0x0000001718003986 */ /* 0x0005e8000c101506 */
[----:B-1----:R-:W4:Y:S04]  /*3a3b0*/  LDL R7, [R1+0x14bc] ;  /* 0x0014bc0001077983 */ /* 0x002f280000100800 */
[----:B------:R-:W5:Y:S04]  /*3a3c0*/  LDL.LU R4, [R1+0xec] ;  /* 0x0000ec0001047983 */ /* 0x000f680000300800 */
[----:B--2---:R-:W2:Y:S04]  /*3a3d0*/  LDL R24, [R1+0x14d0] ;  /* 0x0014d00001187983 */ /* 0x004ea80000100800 */
[----:B------:R-:W3:Y:S04]  /*3a3e0*/  LDL R25, [R1+0x14d4] ;  /* 0x0014d40001197983 */ /* 0x000ee80000100800 */
[----:B------:R-:W5:Y:S04]  /*3a3f0*/  LDL R23, [R1+0xbec] ;  /* 0x000bec0001177983 */ /* 0x000f680000100800 */
[----:B------:R-:W-:Y:S04]  /*3a400*/  @P1 STG.E.U16 [R26.64], R28 ;  /* 0x0000001c1a001986 */ /* 0x000fe8000c101506 */
[----:B------:R1:W-:Y:S04]  /*3a410*/  STL [R1+0x16e4], R28 ;  /* 0x0016e41c01007387 */ /* 0x0003e80000100800 */
[----:B-1----:R-:W5:Y:S04]  /*3a420*/  LDL R28, [R1+0x14c0] ;  /* 0x0014c000011c7983 */ /* 0x002f680000100800 */
[----:B0-----:R-:W-:Y:S04]  /*3a430*/  STL.64 [R1+0x30], R8 ;  /* 0x0000300801007387 */ /* 0x001fe80000100a00 */
[----:B------:R0:W-:Y:S04]  /*3a440*/  STL.64 [R1+0x38], R10 ;  /* 0x0000380a01007387 */ /* 0x0001e80000100a00 */
[----:B0-----:R-:W5:Y:S04]  /*3a450*/  LDL.LU.64 R10, [R1+0x16f8] ;  /* 0x0016f800010a7983 */ /* 0x001f680000300a00 */
[----:B------:R-:W5:Y:S01]  /*3a460*/  LDL.LU.64 R8, [R1+0x16f0] ;  /* 0x0016f00001087983 */ /* 0x000f620000300a00 */
[----:B----4-:R-:W-:-:S02]  /*3a470*/  ISETP.LT.AND P5, PT, R7, c[0x0][0x178], !P0 ;  /* 0x00005e0007007a0c */ /* 0x010fc400047a1270 */
[----:B--2---:R-:W-:Y:S02]  /*3a480*/  ISETP.LT.AND P1, PT, R24, c[0x0][0x178], !P2 ;  /* 0x00005e0018007a0c */ /* 0x004fe40005721270 */
[----:B---3--:R-:W-:Y:S01]  /*3a490*/  ISETP.LT.AND P2, PT, R25, c[0x0][0x178], !P2 ;  /* 0x00005e0019007a0c */ /* 0x008fe20005741270 */
[----:B------:R-:W-:Y:S01]  /*3a4a0*/  IMAD.WIDE R24, R22, 0x2, R12 ;  /* 0x0000000216187825 */ /* 0x000fe200078e020c */
[----:B-----5:R-:W-:Y:S02]  /*3a4b0*/  PRMT R5, R4, 0x7632, R5 ;  /* 0x0000763204057816 */ /* 0x020fe40000000005 */
[----:B------:R-:W-:Y:S02]  /*3a4c0*/  ISETP.LT.AND P3, PT, R23, c[0x0][0x178], !P0 ;  /* 0x00005e0017007a0c */ /* 0x000fe40004761270 */
[----:B------:R0:W-:Y:S01]  /*3a4d0*/  @P6 STG.E.U16 [R24.64], R6 ;  /* 0x0000000618006986 */ /* 0x0001e2000c101506 */
[----:B------:R-:W-:-:S03]  /*3a4e0*/  IADD3 R4, R22, c[0x0][0x198], RZ ;  /* 0x0000660016047a10 */ /* 0x000fc60007ffe0ff */
[----:B------:R1:W-:Y:S01]  /*3a4f0*/  STL [R1+0x16e8], R28 ;  /* 0x0016e81c01007387 */ /* 0x0003e20000100800 */
[----:B0-----:R-:W-:-:S04]  /*3a500*/  IMAD.WIDE R6, R22, 0x2, R10 ;  /* 0x0000000216067825 */ /* 0x001fc800078e020a */
[----:B------:R-:W-:Y:S01]  /*3a510*/  IMAD.WIDE R22, R22, 0x2, R8 ;  /* 0x0000000216167825 */ /* 0x000fe200078e0208 */
[----:B------:R0:W-:Y:S04]  /*3a520*/  @P1 STG.E.U16 [R6.64], R0 ;  /* 0x0000000006001986 */ /* 0x0001e8000c101506 */
[----:B------:R2:W-:Y:S01]  /*3a530*/  @P2 STG.E.U16 [R22.64], R5 ;  /* 0x0000000516002986 */ /* 0x0005e2000c101506 */
[----:B------:R-:W-:Y:S02]  /*3a540*/  ISETP.LT.AND P6, PT, R28, c[0x0][0x178], !P0 ;  /* 0x00005e001c007a0c */ /* 0x000fe400047c1270 */
[----:B------:R-:W-:Y:S01]  /*3a550*/  ISETP.LT.AND P1, PT, R29, c[0x0][0x178], !P0 ;  /* 0x00005e001d007a0c */ /* 0x000fe20004721270 */
[----:B-1----:R-:W3:Y:S01]  /*3a560*/  LDL R28, [R1+0x140] ;  /* 0x00014000011c7983 */ /* 0x002ee20000100800 */
[----:B------:R-:W-:-:S03]  /*3a570*/  IMAD.WIDE R24, R4, 0x2, R20 ;  /* 0x0000000204187825 */ /* 0x000fc600078e0214 */
[----:B0-----:R-:W4:Y:S04]  /*3a580*/  LDL R0, [R1+0x14b8] ;  /* 0x0014b80001007983 */ /* 0x001f280000100800 */
[----:B--2---:R-:W2:Y:S04]  /*3a590*/  LDL R22, [R1+0x250] ;  /* 0x0002500001167983 */ /* 0x004ea80000100800 */
[----:B------:R-:W5:Y:S04]  /*3a5a0*/  LDL R23, [R1+0x240] ;  /* 0x0002400001177983 */ /* 0x000f680000100800 */
[----:B------:R-:W3:Y:S04]  /*3a5b0*/  LDL R6, [R1+0x14cc] ;  /* 0x0014cc0001067983 */ /* 0x000ee80000100800 */
[----:B------:R-:W3:Y:S04]  /*3a5c0*/  LDL R7, [R1+0x14d0] ;  /* 0x0014d00001077983 */ /* 0x000ee80000100800 */
[----:B------:R-:W3:Y:S04]  /*3a5d0*/  LDL R5, [R1+0xbec] ;  /* 0x000bec0001057983 */ /* 0x000ee80000100800 */
[----:B------:R-:W3:Y:S01]  /*3a5e0*/  LDL.LU R29, [R1+0x16ec] ;  /* 0x0016ec00011d7983 */ /* 0x000ee20000300800 */
[----:B------:R-:W-:-:S03]  /*3a5f0*/  IMAD.WIDE R26, R4, 0x2, R18 ;  /* 0x00000002041a7825 */ /* 0x000fc600078e0212 */
[----:B--2---:R0:W-:Y:S04]  /*3a600*/  @P3 STG.E.U16 [R24.64], R22 ;  /* 0x0000001618003986 */ /* 0x0041e8000c101506 */
[----:B-----5:R1:W-:Y:S04]  /*3a610*/  @P5 STG.E.U16 [R26.64], R23 ;  /* 0x000000171a005986 */ /* 0x0203e8000c101506 */
[----:B0-----:R-:W2:Y:S04]  /*3a620*/  LDL R24, [R1+0x200] ;  /* 0x0002000001187983 */ /* 0x001ea80000100800 */
[----:B------:R-:W5:Y:S04]  /*3a630*/  LDL R25, [R1+0x14d4] ;  /* 0x0014d40001197983 */ /* 0x000f680000100800 */
[----:B-1----:R-:W5:Y:S04]  /*3a640*/  LDL.LU R26, [R1+0x1f0] ;  /* 0x0001f000011a7983 */ /* 0x002f680000300800 */
[----:B------:R-:W5:Y:S01]  /*3a650*/  LDL.LU R27, [R1+0x1e0] ;  /* 0x0001e000011b7983 */ /* 0x000f620000300800 */
[----:B---3--:R-:W-:Y:S01]  /*3a660*/  ISETP.LT.AND P2, PT, R29, c[0x0][0x178], !P0 ;  /* 0x00005e001d007a0c */ /* 0x008fe20004741270 */
[----:B------:R-:W-:Y:S01]  /*3a670*/  IMAD.WIDE R22, R4, 0x2, R2 ;  /* 0x0000000204167825 */ /* 0x000fe200078e0202 */
[----:B------:R-:W-:-:S02]  /*3a680*/  ISETP.LT.AND P5, PT, R6, c[0x0][0x178], !P0 ;  /* 0x00005e0006007a0c */ /* 0x000fc400047a1270 */
[----:B------:R-:W-:Y:S01]  /*3a690*/  ISETP.LT.AND P3, PT, R7, c[0x0][0x178], !P0 ;  /* 0x00005e0007007a0c */ /* 0x000fe20004761270 */
[----:B------:R-:W-:Y:S01]  /*3a6a0*/  IMAD.WIDE R6, R4, 0x2, R16 ;  /* 0x0000000204067825 */ /* 0x000fe200078e0210 */
[----:B----4-:R-:W-:Y:S01]  /*3a6b0*/  IADD3 R0, R0, 0x22, RZ ;  /* 0x0000002200007810 */ /* 0x010fe20007ffe0ff */
[----:B--2---:R0:W-:Y:S01]  /*3a6c0*/  @P6 STG.E.U16 [R22.64], R24 ;  /* 0x0000001816006986 */ /* 0x0041e2000c101506 */
[----:B-----5:R-:W-:-:S03]  /*3a6d0*/  ISETP.LT.AND P0, PT, R25, c[0x0][0x178], !P0 ;  /* 0x00005e0019007a0c */ /* 0x020fc60004701270 */
[----:B------:R1:W-:Y:S01]  /*3a6e0*/  @P1 STG.E.U16 [R6.64], R26 ;  /* 0x0000001a06001986 */ /* 0x0003e2000c101506 */
[----:B0-----:R-:W-:Y:S01]  /*3a6f0*/  IMAD.WIDE R24, R4, 0x2, R14 ;  /* 0x0000000204187825 */ /* 0x001fe200078e020e */
[----:B------:R-:W-:-:S04]  /*3a700*/  ISETP.GE.AND P6, PT, R0, c[0x0][0x17c], PT ;  /* 0x00005f0000007a0c */ /* 0x000fc80003fc6270 */
[----:B------:R0:W-:Y:S01]  /*3a710*/  @P2 STG.E.U16 [R24.64], R27 ;  /* 0x0000001b18002986 */ /* 0x0001e2000c101506 */
[----:B------:R-:W-:Y:S01]  /*3a720*/  IMAD.WIDE R22, R4, 0x2, R10 ;  /* 0x0000000204167825 */ /* 0x000fe200078e020a */
[----:B------:R-:W-:-:S03]  /*3a730*/  ISETP.LT.AND P1, PT, R5, c[0x0][0x178], !P4 ;  /* 0x00005e0005007a0c */ /* 0x000fc60006721270 */
[C---:B-1----:R-:W-:Y:S01]  /*3a740*/  IMAD.WIDE R6, R4.reuse, 0x2, R12 ;  /* 0x0000000204067825 */ /* 0x042fe200078e020c */
[C---:B------:R-:W-:Y:S01]  /*3a750*/  IADD3 R0, R4.reuse, c[0x0][0x198], RZ ;  /* 0x0000660004007a10 */ /* 0x040fe20007ffe0ff */
[----:B0-----:R-:W2:Y:S02]  /*3a760*/  LDL.LU R24, [R1+0x240] ;  /* 0x0002400001187983 */ /* 0x001ea40000300800 */
[----:B------:R-:W-:Y:S02]  /*3a770*/  IMAD.WIDE R4, R4, 0x2, R8 ;  /* 0x0000000204047825 */ /* 0x000fe400078e0208 */
[----:B------:R-:W3:Y:S04]  /*3a780*/  LDL.LU R25, [R1+0x200] ;  /* 0x0002000001197983 */ /* 0x000ee80000300800 */
[----:B------:R0:W-:Y:S04]  /*3a790*/  STL.64 [R1+0x16d8], R10 ;  /* 0x0016d80a01007387 */ /* 0x0001e80000100a00 */
[----:B------:R-:W-:Y:S04]  /*3a7a0*/  @P5 STG.E.U16 [R6.64], R28 ;  /* 0x0000001c06005986 */ /* 0x000fe8000c101506 */
[----:B0-----:R-:W4:Y:S04]  /*3a7b0*/  LDL R10, [R1+0x14bc] ;  /* 0x0014bc00010a7983 */ /* 0x001f280000100800 */
[----:B------:R-:W5:Y:S04]  /*3a7c0*/  LDL R11, [R1+0x14c4] ;  /* 0x0014c400010b7983 */ /* 0x000f680000100800 */
[----:B------:R0:W-:Y:S04]  /*3a7d0*/  STL.64 [R1+0x16d0], R8 ;  /* 0x0016d00801007387 */ /* 0x0001e80000100a00 */
[----:B0-----:R-:W2:Y:S04]  /*3a7e0*/  LDL.LU R8, [R1+0x250] ;  /* 0x0002500001087983 */ /* 0x001ea80000300800 */
[----:B------:R-:W2:Y:S04]  /*3a7f0*/  LDL R9, [R1+0x30] ;  /* 0x0000300001097983 */ /* 0x000ea80000100800 */
[----:B------:R-:W2:Y:S04]  /*3a800*/  LDL.LU R28, [R1+0x16e8] ;  /* 0x0016e800011c7983 */ /* 0x000ea80000300800 */
[----:B------:R-:W3:Y:S01]  /*3a810*/  LDL R7, [R1+0x190] ;  /* 0x0001900001077983 */ /* 0x000ee20000100800 */
[----:B--2---:R-:W-:-:S03]  /*3a820*/  ISETP.LT.AND P2, PT, R28, c[0x0][0x178], !P4 ;  /* 0x00005e001c007a0c */ /* 0x004fc60006741270 */
[----:B------:R-:W2:Y:S04]  /*3a830*/  LDL.LU R28, [R1+0x16e4] ;  /* 0x0016e400011c7983 */ /* 0x000ea80000300800 */
[----:B---3--:R0:W-:Y:S04]  /*3a840*/  @P3 STG.E.U16 [R22.64], R7 ;  /* 0x0000000716003986 */ /* 0x0081e8000c101506 */
[----:B------:R1:W-:Y:S01]  /*3a850*/  @P0 STG.E.U16 [R4.64], R9 ;  /* 0x0000000904000986 */ /* 0x0003e2000c101506 */
[----:B----4-:R-:W-:Y:S02]  /*3a860*/  ISETP.LT.AND P0, PT, R10, c[0x0][0x178], !P4 ;  /* 0x00005e000a007a0c */ /* 0x010fe40006701270 */
[----:B0-----:R-:W-:Y:S01]  /*3a870*/  PRMT R22, R8, 0x7632, R22 ;  /* 0x0000763208167816 */ /* 0x001fe20000000016 */
[----:B------:R-:W-:Y:S01]  /*3a880*/  IMAD.WIDE R6, R0, 0x2, R20 ;  /* 0x0000000200067825 */ /* 0x000fe200078e0214 */
[----:B------:R-:W3:Y:S01]  /*3a890*/  LDL R8, [R1+0x14d0] ;  /* 0x0014d00001087983 */ /* 0x000ee20000100800 */
[----:B-----5:R-:W-:-:S03]  /*3a8a0*/  ISETP.LT.AND P3, PT, R11, c[0x0][0x178], !P4 ;  /* 0x00005e000b007a0c */ /* 0x020fc60006761270 */
[----:B------:R0:W-:Y:S01]  /*3a8b0*/  @P1 STG.E.U16 [R6.64], R22 ;  /* 0x0000001606001986 */ /* 0x0001e2000c101506 */
[----:B------:R-:W-:Y:S02]  /*3a8c0*/  ISETP.LT.AND P1, PT, R29, c[0x0][0x178], !P4 ;  /* 0x00005e001d007a0c */ /* 0x000fe40006721270 */
[----:B-1----:R-:W-:Y:S01]  /*3a8d0*/  PRMT R4, R24, 0x7632, R4 ;  /* 0x0000763218047816 */ /* 0x002fe20000000004 */
[----:B------:R-:W4:Y:S01]  /*3a8e0*/  LDL.LU R29, [R1+0x16e0] ;  /* 0x0016e000011d7983 */ /* 0x000f220000300800 */
[----:B------:R-:W-:Y:S01]  /*3a8f0*/  PRMT R5, R25, 0x7632, R5 ;  /* 0x0000763219057816 */ /* 0x000fe20000000005 */
[C---:B------:R-:W-:Y:S02]  /*3a900*/  IMAD.WIDE R24, R0.reuse, 0x2, R16 ;  /* 0x0000000200187825 */ /* 0x040fe400078e0210 */
[----:B------:R-:W5:Y:S04]  /*3a910*/  LDL R9, [R1+0x14d4] ;  /* 0x0014d40001097983 */ /* 0x000f680000100800 */
[----:B------:R-:W5:Y:S01]  /*3a920*/  LDL R10, [R1+0x14b8] ;  /* 0x0014b800010a7983 */ /* 0x000f620000100800 */
[----:B0-----:R-:W-:-:S03]  /*3a930*/  IMAD.WIDE R6, R0, 0x2, R18 ;  /* 0x0000000200067825 */ /* 0x001fc600078e0212 */
[----:B------:R-:W5:Y:S01]  /*3a940*/  LDL.LU R11, [R1+0x3e0] ;  /* 0x0003e000010b7983 */ /* 0x000f620000300800 */
[----:B------:R-:W-:-:S03]  /*3a950*/  IMAD.WIDE R22, R0, 0x2, R2 ;  /* 0x0000000200167825 */ /* 0x000fc600078e0202 */
[----:B------:R0:W-:Y:S04]  /*3a960*/  STL [R1+0x16cc], R16 ;  /* 0x0016cc1001007387 */ /* 0x0001e80000100800 */
[----:B------:R-:W-:Y:S04]  /*3a970*/  @P0 STG.E.U16 [R6.64], R4 ;  /* 0x0000000406000986 */ /* 0x000fe8000c101506 */
[----:B0-----:R-:W5:Y:S04]  /*3a980*/  LDL R16, [R1+0x14cc] ;  /* 0x0014cc0001107983 */ /* 0x001f680000100800 */
[----:B------:R0:W-:Y:S04]  /*3a990*/  STL [R1+0x16c8], R17 ;  /* 0x0016c81101007387 */ /* 0x0001e80000100800 */
[----:B------:R1:W-:Y:S04]  /*3a9a0*/  @P2 STG.E.U16 [R22.64], R5 ;  /* 0x0000000516002986 */ /* 0x0003e8000c101506 */
[----:B0-----:R-:W5:Y:S04]  /*3a9b0*/  LDL.LU R17, [R1+0x30] ;  /* 0x0000300001117983 */ /* 0x001f680000300800 */
[----:B------:R-:W5:Y:S04]  /*3a9c0*/  LDL R6, [R1+0xbec] ;  /* 0x000bec0001067983 */ /* 0x000f680000100800 */
[----:B------:R-:W5:Y:S04]  /*3a9d0*/  LDL R7, [R1+0x14bc] ;  /* 0x0014bc0001077983 */ /* 0x000f680000100800 */
[----:B-1----:R-:W5:Y:S04]  /*3a9e0*/  LDL.LU R5, [R1+0x140] ;  /* 0x0001400001057983 */ /* 0x002f680000300800 */
[----:B------:R-:W5:Y:S04]  /*3a9f0*/  LDL.LU R22, [R1+0x190] ;  /* 0x0001900001167983 */ /* 0x000f680000300800 */
[----:B------:R-:W5:Y:S01]  /*3aa00*/  LDL R23, [R1+0x14c0] ;  /* 0x0014c00001177983 */ /* 0x000f620000100800 */
[----:B--2---:R-:W-:-:S05]  /*3aa10*/  PRMT R28, R26, 0x7632, R28 ;  /* 0x000076321a1c7816 */ /* 0x004fca000000001c */
[----:B------:R-:W-:Y:S01]  /*3aa20*/  @P3 STG.E.U16 [R24.64], R28 ;  /* 0x0000001c18003986 */ /* 0x000fe2000c101506 */
[----:B----4-:R-:W-:Y:S01]  /*3aa30*/  PRMT R29, R27, 0x7632, R29 ;  /* 0x000076321b1d7816 */ /* 0x010fe2000000001d */
[----:B------:R-:W-:-:S05]  /*3aa40*/  IMAD.WIDE R26, R0, 0x2, R14 ;  /* 0x00000002001a7825 */ /* 0x000fca00078e020e */
[----:B------:R0:W-:Y:S01]  /*3aa50*/  @P1 STG.E.U16 [R26.64], R29 ;  /* 0x0000001d1a001986 */ /* 0x0001e2000c101506 */
[----:B---3--:R-:W-:Y:S02]  /*3aa60*/  ISETP.LT.AND P1, PT, R8, c[0x0][0x178], !P4 ;  /* 0x00005e0008007a0c */ /* 0x008fe40006721270 */
[----:B-----5:R-:W-:Y:S02]  /*3aa70*/  ISETP.LT.AND P0, PT, R16, c[0x0][0x178], !P4 ;  /* 0x00005e0010007a0c */ /* 0x020fe40006701270 */
[----:B------:R-:W-:Y:S02]  /*3aa80*/  ISETP.LT.AND P4, PT, R9, c[0x0][0x178], !P4 ;  /* 0x00005e0009007a0c */ /* 0x000fe40006781270 */
[----:B------:R-:W-:Y:S02]  /*3aa90*/  PRMT R4, R5, 0x7632, R4 ;  /* 0x0000763205047816 */ /* 0x000fe40000000004 */
[----:B------:R-:W-:Y:S02]  /*3aaa0*/  IADD3 R5, R10, 0x23, RZ ;  /* 0x000000230a057810 */ /* 0x000fe40007ffe0ff */
[----:B------:R-:W1:Y:S01]  /*3aab0*/  LDS.128 R8, [R11] ;  /* 0x000000000b087984 */ /* 0x000e620000000c00 */
[----:B0-----:R-:W-:-:S03]  /*3aac0*/  PRMT R27, R17, 0x7632, R27 ;  /* 0x00007632111b7816 */ /* 0x001fc6000000001b */
[----:B------:R0:W-:Y:S04]  /*3aad0*/  STL [R1+0x168c], R28 ;  /* 0x00168c1c01007387 */ /* 0x0001e80000100800 */
[----:B0-----:R-:W2:Y:S04]  /*3aae0*/  LDL R28, [R1+0x14c8] ;  /* 0x0014c800011c7983 */ /* 0x001ea80000100800 */
[----:B------:R0:W-:Y:S04]  /*3aaf0*/  STL [R1+0x1690], R29 ;  /* 0x0016901d01007387 */ /* 0x0001e80000100800 */
[----:B------:R-:W3:Y:S04]  /*3ab00*/  LDL R16, [R1+0x2c0] ;  /* 0x0002c00001107983 */ /* 0x000ee80000100800 */
[----:B------:R-:W4:Y:S04]  /*3ab10*/  LDL R17, [R1+0x2b0] ;  /* 0x0002b00001117983 */ /* 0x000f280000100800 */
[----:B0-----:R-:W5:Y:S04]  /*3ab20*/  LDL R29, [R1+0x14c4] ;  /* 0x0014c400011d7983 */ /* 0x001f680000100800 */
[----:B-1----:R-:W-:Y:S04]  /*3ab30*/  STL.64 [R1+0x10], R8 ;  /* 0x0000100801007387 */ /* 0x002fe80000100a00 */
[----:B------:R0:W-:Y:S04]  /*3ab40*/  STL.64 [R1+0x18], R10 ;  /* 0x0000180a01007387 */ /* 0x0001e80000100a00 */
[----:B0-----:R-:W2:Y:S04]  /*3ab50*/  LDL.LU.64 R10, [R1+0x16d8] ;  /* 0x0016d800010a7983 */ /* 0x001ea80000300a00 */
[----:B------:R-:W3:Y:S01]  /*3ab60*/  LDL.LU.64 R8, [R1+0x16d0] ;  /* 0x0016d00001087983 */ /* 0x000ee20000300a00 */
[----:B------:R-:W-:-:S02]  /*3ab70*/  ISETP.LT.AND P3, PT, R6, c[0x0][0x178], !P6 ;  /* 0x00005e0006007a0c */ /* 0x000fc40007761270 */
[----:B------:R-:W-:Y:S01]  /*3ab80*/  ISETP.LT.AND P5, PT, R7, c[0x0][0x178], !P6 ;  /* 0x00005e0007007a0c */ /* 0x000fe200077a1270 */
[----:B------:R-:W-:Y:S01]  /*3ab90*/  IMAD.WIDE R6, R0, 0x2, R12 ;  /* 0x0000000200067825 */ /* 0x000fe200078e020c */
[----:B------:R-:W-:Y:S02]  /*3aba0*/  PRMT R26, R22, 0x7632, R26 ;  /* 0x00007632161a7816 */ /* 0x000fe4000000001a */
[----:B------:R-:W-:Y:S02]  /*3abb0*/  ISETP.LT.AND P2, PT, R23, c[0x0][0x178], !P6 ;  /* 0x00005e0017007a0c */ /* 0x000fe40007741270 */
[----:B------:R0:W-:Y:S01]  /*3abc0*/  @P0 STG.E.U16 [R6.64], R4 ;  /* 0x0000000406000986 */ /* 0x0001e2000c101506 */
[----:B------:R-:W-:Y:S01]  /*3abd0*/  ISETP.GE.AND P0, PT, R5, c[0x0][0x17c], PT ;  /* 0x00005f0005007a0c */ /* 0x000fe20003f06270 */
[----:B--2---:R-:W-:-:S04]  /*3abe0*/  IMAD.WIDE R22, R0, 0x2, R10 ;  /* 0x0000000200167825 */ /* 0x004fc800078e020a */
[C---:B---3--:R-:W-:Y:S01]  /*3abf0*/  IMAD.WIDE R24, R0.reuse, 0x2, R8 ;  /* 0x0000000200187825 */ /* 0x048fe200078e0208 */
[----:B------:R-:W-:Y:S01]  /*3ac00*/  IADD3 R0, R0, c[0x0][0x198], RZ ;  /* 0x0000660000007a10 */ /* 0x000fe20007ffe0ff */
[----:B------:R1:W-:Y:S04]  /*3ac10*/  STL [R1+0x16c4], R11 ;  /* 0x0016c40b01007387 */ /* 0x0003e80000100800 */
[----:B------:R2:W-:Y:S01]  /*3ac20*/  @P1 STG.E.U16 [R22.64], R26 ;  /* 0x0000001a16001986 */ /* 0x0005e2000c101506 */
[----:B0-----:R-:W-:-:S03]  /*3ac30*/  IMAD.WIDE R4, R0, 0x2, R20 ;  /* 0x0000000200047825 */ /* 0x001fc600078e0214 */
[----:B------:R0:W-:Y:S01]  /*3ac40*/  @P4 STG.E.U16 [R24.64], R27 ;  /* 0x0000001b18004986 */ /* 0x0001e2000c101506 */
[----:B------:R-:W-:-:S03]  /*3ac50*/  IMAD.WIDE R6, R0, 0x2, R18 ;  /* 0x0000000200067825 */ /* 0x000fc600078e0212 */
[----:B-1----:R-:W3:Y:S04]  /*3ac60*/  LDL R11, [R1+0x290] ;  /* 0x00029000010b7983 */ /* 0x002ee80000100800 */
[----:B--2---:R-:W2:Y:S04]  /*3ac70*/  LDL.LU R26, [R1+0x270] ;  /* 0x00027000011a7983 */ /* 0x004ea80000300800 */
[----:B0-----:R-:W2:Y:S04]  /*3ac80*/  LDL R25, [R1+0x14c0] ;  /* 0x0014c00001197983 */ /* 0x001ea80000100800 */
[----:B------:R-:W2:Y:S04]  /*3ac90*/  LDL R27, [R1+0x14d0] ;  /* 0x0014d000011b7983 */ /* 0x000ea80000100800 */
[----:B------:R-:W2:Y:S04]  /*3aca0*/  LDL.LU R24, [R1+0x260] ;  /* 0x0002600001187983 */ /* 0x000ea80000300800 */
[----:B------:R0:W-:Y:S04]  /*3acb0*/  STL [R1+0x16c0], R19 ;  /* 0x0016c01301007387 */ /* 0x0001e80000100800 */
[----:B------:R1:W-:Y:S04]  /*3acc0*/  @P3 STG.E.U16 [R4.64], R16 ;  /* 0x0000001004003986 */ /* 0x0003e8000c101506 */
[----:B----4-:R4:W-:Y:S04]  /*3acd0*/  @P5 STG.E.U16 [R6.64], R17 ;  /* 0x0000001106005986 */ /* 0x0109e8000c101506 */
[----:B0-----:R-:W2:Y:S04]  /*3ace0*/  LDL R19, [R1+0x10] ;  /* 0x0000100001137983 */ /* 0x001ea80000100800 */
[----:B-1----:R-:W2:Y:S04]  /*3acf0*/  LDL.LU R16, [R1+0x16cc] ;  /* 0x0016cc0001107983 */ /* 0x002ea80000300800 */
[----:B------:R-:W2:Y:S04]  /*3ad00*/  LDL R4, [R1+0x14b8] ;  /* 0x0014b80001047983 */ /* 0x000ea80000100800 */
[----:B------:R-:W2:Y:S04]  /*3ad10*/  LDL R5, [R1+0x14d4] ;  /* 0x0014d40001057983 */ /* 0x000ea80000100800 */
[----:B----4-:R-:W2:Y:S04]  /*3ad20*/  LDL.LU R17, [R1+0x16c8] ;  /* 0x0016c80001117983 */ /* 0x010ea80000300800 */
[----:B------:R-:W4:Y:S04]  /*3ad30*/  LDL R6, [R1+0x14cc] ;  /* 0x0014cc0001067983 */ /* 0x000f280000100800 */
[----:B------:R-:W2:Y:S01]  /*3ad40*/  LDL R7, [R1+0x2a0] ;  /* 0x0002a00001077983 */ /* 0x000ea20000100800 */
[----:B-----5:R-:W-:Y:S01]  /*3ad50*/  ISETP.LT.AND P1, PT, R29, c[0x0][0x178], !P6 ;  /* 0x00005e001d007a0c */ /* 0x020fe20007721270 */
[----:B------:R-:W-:Y:S01]  /*3ad60*/  IMAD.WIDE R22, R0, 0x2, R2 ;  /* 0x0000000200167825 */ /* 0x000fe200078e0202 */
[----:B----4-:R-:W-:-:S04]  /*3ad70*/  ISETP.LT.AND P3, PT, R6, c[0x0][0x178], !P6 ;  /* 0x00005e0006007a0c */ /* 0x010fc80007761270 */
[----:B--2---:R0:W-:Y:S02]  /*3ad80*/  @P2 STG.E.U16 [R22.64], R7 ;  /* 0x0000000716002986 */ /* 0x0041e4000c101506 */
[----:B0-----:R-:W-:-:S05]  /*3ad90*/  IMAD.WIDE R6, R0, 0x2, R16 ;  /* 0x0000000200067825 */ /* 0x001fca00078e0210 */
[----:B---3--:R0:W-:Y:S04]  /*3ada0*/  @P1 STG.E.U16 [R6.64], R11 ;  /* 0x0000000b06001986 */ /* 0x0081e8000c101506 */
[----:B0-----:R-:W2:Y:S04]  /*3adb0*/  LDL.LU R11, [R1+0x16c4] ;  /* 0x0016c400010b7983 */ /* 0x001ea80000300800 */
[----:B------:R-:W3:Y:S01]  /*3adc0*/  LDL R6, [R1+0x280] ;  /* 0x0002800001067983 */ /* 0x000ee20000100800 */
[----:B------:R-:W-:Y:S01]  /*3add0*/  ISETP.LT.AND P4, PT, R28, c[0x0][0x178], !P6 ;  /* 0x00005e001c007a0c */ /* 0x000fe20007781270 */
[----:B------:R-:W-:-:S02]  /*3ade0*/  IMAD.WIDE R22, R0, 0x2, R14 ;  /* 0x0000000200167825 */ /* 0x000fc400078e020e */
[----:B------:R-:W4:Y:S01]  /*3adf0*/  LDL R7, [R1+0xbec] ;  /* 0x000bec0001077983 */ /* 0x000f220000100800 */
[----:B------:R-:W-:Y:S02]  /*3ae00*/  IADD3 R4, R4, 0x24, RZ ;  /* 0x0000002404047810 */ /* 0x000fe40007ffe0ff */
[----:B------:R-:W-:-:S07]  /*3ae10*/  ISETP.LT.AND P5, PT, R27, c[0x0][0x178], !P6 ;  /* 0x00005e001b007a0c */ /* 0x000fce00077a1270 */
[----:B---3--:R0:W-:Y:S04]  /*3ae20*/  @P4 STG.E.U16 [R22.64], R6 ;  /* 0x0000000616004986 */ /* 0x0081e8000c101506 */
[----:B0-----:R-:W3:Y:S01]  /*3ae30*/  LDL R23, [R1+0x14bc] ;  /* 0x0014bc0001177983 */ /* 0x001ee20000100800 */
[----:B------:R-:W-:Y:S02]  /*3ae40*/  ISETP.GE.AND P2, PT, R4, c[0x0][0x17c], PT ;  /* 0x00005f0004007a0c */ /* 0x000fe40003f46270 */
[----:B------:R-:W-:Y:S01]  /*3ae50*/  ISETP.LT.AND P6, PT, R5, c[0x0][0x178], !P6 ;  /* 0x00005e0005007a0c */ /* 0x000fe200077c1270 */
[C---:B------:R-:W-:Y:S01]  /*3ae60*/  IMAD.WIDE R4, R0.reuse, 0x2, R12 ;  /* 0x0000000200047825 */ /* 0x040fe200078e020c */
[----:B----4-:R-:W-:Y:S01]  /*3ae70*/  ISETP.LT.AND P1, PT, R7, c[0x0][0x178], !P0 ;  /* 0x00005e0007007a0c */ /* 0x010fe20004721270 */
[----:B--2---:R0:W-:Y:S02]  /*3ae80*/  STL.64 [R1+0x16b8], R10 ;  /* 0x0016b80a01007387 */ /* 0x0041e40000100a00 */
[----:B------:R-:W-:-:S02]  /*3ae90*/  IMAD.WIDE R6, R0, 0x2, R10 ;  /* 0x0000000200067825 */ /* 0x000fc400078e020a */
[----:B------:R-:W-:Y:S04]  /*3aea0*/  @P3 STG.E.U16 [R4.64], R26 ;  /* 0x0000001a04003986 */ /* 0x000fe8000c101506 */
[----:B------:R-:W-:Y:S04]  /*3aeb0*/  @P5 STG.E.U16 [R6.64], R24 ;  /* 0x0000001806005986 */ /* 0x000fe8000c101506 */
[----:B0-----:R-:W2:Y:S04]  /*3aec0*/  LDL.LU R10, [R1+0x280] ;  /* 0x00028000010a7983 */ /* 0x001ea80000300800 */
[----:B------:R-:W4:Y:S04]  /*3aed0*/  LDL R11, [R1+0x14d4] ;  /* 0x0014d400010b7983 */ /* 0x000f280000100800 */
[----:B------:R0:W-:Y:S01]  /*3aee0*/  STL.64 [R1+0x16b0], R8 ;  /* 0x0016b00801007387 */ /* 0x0001e20000100a00 */
[----:B------:R-:W-:-:S02]  /*3aef0*/  ISETP.LT.AND P4, PT, R25, c[0x0][0x178], !P0 ;  /* 0x00005e0019007a0c */ /* 0x000fc40004781270 */
[----:B---3--:R-:W-:Y:S01]  /*3af00*/  ISETP.LT.AND P3, PT, R23, c[0x0][0x178], !P0 ;  /* 0x00005e0017007a0c */ /* 0x008fe20004761270 */
[C---:B------:R-:W-:Y:S02]  /*3af10*/  IMAD.WIDE R22, R0.reuse, 0x2, R8 ;  /* 0x0000000200167825 */ /* 0x040fe400078e0208 */
[----:B0-----:R-:W3:Y:S04]  /*3af20*/  LDL.LU R8, [R1+0x290] ;  /* 0x0002900001087983 */ /* 0x001ee80000300800 */
[----:B------:R-:W5:Y:S04]  /*3af30*/  LDL R9, [R1+0x14cc] ;  /* 0x0014cc0001097983 */ /* 0x000f680000100800 */
[----:B------:R-:W2:Y:S04]  /*3af40*/  LDL.LU R7, [R1+0x2c0] ;  /* 0x0002c00001077983 */ /* 0x000ea80000300800 */
[----:B------:R-:W3:Y:S04]  /*3af50*/  LDL.LU R25, [R1+0x3e8] ;  /* 0x0003e80001197983 */ /* 0x000ee80000300800 */
[----:B------:R0:W-:Y:S04]  /*3af60*/  @P6 STG.E.U16 [R22.64], R19 ;  /* 0x0000001316006986 */ /* 0x0001e8000c101506 */
[----:B0-----:R-:W3:Y:S04]  /*3af70*/  LDL.LU R19, [R1+0x16c0] ;  /* 0x0016c00001137983 */ /* 0x001ee80000300800 */
[----:B------:R-:W3:Y:S01]  /*3af80*/  LDL.LU R23, [R1+0x2b0] ;  /* 0x0002b00001177983 */ /* 0x000ee20000300800 */
[----:B------:R-:W-:-:S02]  /*3af90*/  IADD3 R4, R0, c[0x0][0x198], RZ ;  /* 0x0000660000047a10 */ /* 0x000fc40007ffe0ff */
[----:B--2---:R-:W-:-:S03]  /*3afa0*/  PRMT R0, R7, 0x7632, R0 ;  /* 0x0000763207007816 */ /* 0x004fc60000000000 */
[----:B------:R-:W-:-:S05]  /*3afb0*/  IMAD.WIDE R6, R4, 0x2, R20 ;  /* 0x0000000204067825 */ /* 0x000fca00078e0214 */
[----:B------:R0:W-:Y:S04]  /*3afc0*/  @P1 STG.E.U16 [R6.64], R0 ;  /* 0x0000000006001986 */ /* 0x0001e8000c101506 */
[----:B0-----:R-:W2:Y:S01]  /*3afd0*/  LDL.LU R7, [R1+0x2a0] ;  /* 0x0002a00001077983 */ /* 0x001ea20000300800 */
[----:B---3--:R-:W-:Y:S01]  /*3afe0*/  PRMT R5, R23, 0x7632, R5 ;  /* 0x0000763217057816 */ /* 0x008fe20000000005 */
[----:B------:R-:W-:Y:S02]  /*3aff0*/  IMAD.WIDE R22, R4, 0x2, R18 ;  /* 0x0000000204167825 */ /* 0x000fe400078e0212 */
[----:B------:R-:W-:Y:S04]  /*3b000*/  STL [R1+0x16a8], R3 ;  /* 0x0016a80301007387 */ /* 0x000fe80000100800 */
[----:B------:R0:W-:Y:S01]  /*3b010*/  @P3 STG.E.U16 [R22.64], R5 ;  /* 0x0000000516003986 */ /* 0x0001e2000c101506 */
[----:B------:R-:W-:-:S03]  /*3b020*/  ISETP.LT.AND P3, PT, R27, c[0x0][0x178], !P0 ;  /* 0x00005e001b007a0c */ /* 0x000fc60004761270 */
[----:B------:R-:W3:Y:S01]  /*3b030*/  LDL.LU R27, [R1+0x300] ;  /* 0x00030000011b7983 */ /* 0x000ee20000300800 */
[----:B------:R-:W-:Y:S02]  /*3b040*/  ISETP.LT.AND P5, PT, R29, c[0x0][0x178], !P0 ;  /* 0x00005e001d007a0c */ /* 0x000fe400047a1270 */
[----:B0-----:R-:W-:Y:S01]  /*3b050*/  PRMT R5, R8, 0x7632, R5 ;  /* 0x0000763208057816 */ /* 0x001fe20000000005 */
[C---:B------:R-:W-:Y:S01]  /*3b060*/  IMAD.WIDE R22, R4.reuse, 0x2, R16 ;  /* 0x0000000204167825 */ /* 0x040fe200078e0210 */
[----:B-----5:R-:W-:Y:S02]  /*3b070*/  ISETP.LT.AND P6, PT, R9, c[0x0][0x178], !P0 ;  /* 0x00005e0009007a0c */ /* 0x020fe400047c1270 */
[----:B--2---:R-:W-:Y:S01]  /*3b080*/  PRMT R0, R7, 0x7632, R0 ;  /* 0x0000763207007816 */ /* 0x004fe20000000000 */
[----:B------:R-:W-:-:S05]  /*3b090*/  IMAD.WIDE R6, R4, 0x2, R2 ;  /* 0x0000000204067825 */ /* 0x000fca00078e0202 */
[----:B------:R-:W-:Y:S04]  /*3b0a0*/  @P4 STG.E.U16 [R6.64], R0 ;  /* 0x0000000006004986 */ /* 0x000fe8000c101506 */
[----:B------:R0:W-:Y:S04]  /*3b0b0*/  @P5 STG.E.U16 [R22.64], R5 ;  /* 0x0000000516005986 */ /* 0x0001e8000c101506 */
[----:B---3--:R1:W-:Y:S01]  /*3b0c0*/  STL [R1+0x16a0], R27 ;  /* 0x0016a01b01007387 */ /* 0x0083e20000100800 */
[----:B0-----:R-:W-:-:S03]  /*3b0d0*/  PRMT R5, R26, 0x7632, R5 ;  /* 0x000076321a057816 */ /* 0x001fc60000000005 */
[----:B-1----:R-:W2:Y:S04]  /*3b0e0*/  LDL.LU R27, [R1+0x10] ;  /* 0x00001000011b7983 */ /* 0x002ea80000300800 */
[----:B------:R-:W3:Y:S01]  /*3b0f0*/  LDL.LU R26, [R1+0x2e0] ;  /* 0x0002e000011a7983 */ /* 0x000ee20000300800 */
[----:B------:R-:W-:Y:S02]  /*3b100*/  PRMT R0, R10, 0x7632, R0 ;  /* 0x000076320a007816 */ /* 0x000fe40000000000 */
[----:B----4-:R-:W-:Y:S02]  /*3b110*/  ISETP.LT.AND P4, PT, R11, c[0x0][0x178], !P0 ;  /* 0x00005e000b007a0c */ /* 0x010fe40004781270 */
[----:B------:R-:W0:Y:S01]  /*3b120*/  LDS.128 R8, [R25] ;  /* 0x0000000019087984 */ /* 0x000e220000000c00 */
[----:B------:R-:W-:-:S03]  /*3b130*/  ISETP.LT.AND P1, PT, R28, c[0x0][0x178], !P0 ;  /* 0x00005e001c007a0c */ /* 0x000fc60004721270 */
[----:B---3--:R-:W-:Y:S04]  /*3b140*/  STL [R1+0x16a4], R26 ;  /* 0x0016a41a01007387 */ /* 0x008fe80000100800 */
[----:B------:R-:W3:Y:S04]  /*3b150*/  LDL R3, [R1+0x330] ;  /* 0x0003300001037983 */ /* 0x000ee80000100800 */
[----:B0-----:R-:W-:Y:S04]  /*3b160*/  STL.64 [R1+0x20], R8 ;  /* 0x0000200801007387 */ /* 0x001fe80000100a00 */
[----:B------:R0:W-:Y:S04]  /*3b170*/  STL.64 [R1+0x28], R10 ;  /* 0x0000280a01007387 */ /* 0x0001e80000100a00 */
[----:B0-----:R-:W4:Y:S01]  /*3b180*/  LDL.LU.64 R10, [R1+0x16b8] ;  /* 0x0016b800010a7983 */ /* 0x001f220000300a00 */
[----:B------:R-:W-:-:S03]  /*3b190*/  IMAD.WIDE R6, R4, 0x2, R14 ;  /* 0x0000000204067825 */ /* 0x000fc600078e020e */
[----:B------:R-:W5:Y:S01]  /*3b1a0*/  LDL.LU.64 R8, [R1+0x16b0] ;  /* 0x0016b00001087983 */ /* 0x000f620000300a00 */
[----:B------:R-:W-:-:S03]  /*3b1b0*/  IMAD.WIDE R22, R4, 0x2, R12 ;  /* 0x0000000204167825 */ /* 0x000fc600078e020c */
[----:B------:R0:W-:Y:S04]  /*3b1c0*/  @P1 STG.E.U16 [R6.64], R0 ;  /* 0x0000000006001986 */ /* 0x0001e8000c101506 */
[----:B------:R2:W-:Y:S04]  /*3b1d0*/  @P6 STG.E.U16 [R22.64], R5 ;  /* 0x0000000516006986 */ /* 0x0005e8000c101506 */
[----:B------:R-:W3:Y:S01]  /*3b1e0*/  LDL R26, [R1+0x310] ;  /* 0x00031000011a7983 */ /* 0x000ee20000100800 */
[----:B0-----:R-:W-:Y:S02]  /*3b1f0*/  PRMT R0, R24, 0x7632, R0 ;  /* 0x0000763218007816 */ /* 0x001fe40000000000 */
[----:B--2---:R-:W-:Y:S01]  /*3b200*/  PRMT R5, R27, 0x7632, R5 ;  /* 0x000076321b057816 */ /* 0x004fe20000000005 */
[----:B------:R-:W2:Y:S04]  /*3b210*/  LDL R22, [R1+0xbec] ;  /* 0x000bec0001167983 */ /* 0x000ea80000100800 */
[----:B------:R-:W2:Y:S04]  /*3b220*/  LDL R23, [R1+0x14b8] ;  /* 0x0014b80001177983 */ /* 0x000ea80000100800 */
[----:B------:R-:W2:Y:S01]  /*3b230*/  LDL R27, [R1+0x14d0] ;  /* 0x0014d000011b7983 */ /* 0x000ea20000100800 */
[----:B----4-:R-:W-:-:S05]  /*3b240*/  IMAD.WIDE R24, R4, 0x2, R10 ;  /* 0x0000000204187825 */ /* 0x010fca00078e020a */
[----:B------:R0:W-:Y:S04]  /*3b250*/  @P3 STG.E.U16 [R24.64], R0 ;  /* 0x0000000018003986 */ /* 0x0001e8000c101506 */
[----:B0-----:R-:W4:Y:S04]  /*3b260*/  LDL R24, [R1+0x14bc] ;  /* 0x0014bc0001187983 */ /* 0x001f280000100800 */
[----:B------:R0:W-:Y:S04]  /*3b270*/  STL [R1+0x1694], R25 ;  /* 0x0016941901007387 */ /* 0x0001e80000100800 */
[----:B0-----:R-:W3:Y:S01]  /*3b280*/  LDL R25, [R1+0x14c0] ;  /* 0x0014c00001197983 */ /* 0x001ee20000100800 */
[----:B-----5:R-:W-:-:S05]  /*3b290*/  IMAD.WIDE R6, R4, 0x2, R8 ;  /* 0x0000000204067825 */ /* 0x020fca00078e0208 */
[----:B------:R-:W-:Y:S01]  /*3b2a0*/  @P4 STG.E.U16 [R6.64], R5 ;  /* 0x0000000506004986 */ /* 0x000fe2000c101506 */
[----:B--2---:R-:W-:Y:S02]  /*3b2b0*/  ISETP.LT.AND P0, PT, R22, c[0x0][0x178], !P2 ;  /* 0x00005e0016007a0c */ /* 0x004fe40005701270 */
[----:B---3--:R-:W-:Y:S01]  /*3b2c0*/  ISETP.LT.AND P4, PT, R25, c[0x0][0x178], !P2 ;  /* 0x00005e0019007a0c */ /* 0x008fe20005781270 */
[----:B------:R0:W-:Y:S04]  /*3b2d0*/  STL [R1+0x1698], R25 ;  /* 0x0016981901007387 */ /* 0x0001e80000100800 */
[----:B0-----:R-:W2:Y:S01]  /*3b2e0*/  LDL R25, [R1+0x2d0] ;  /* 0x0002d00001197983 */ /* 0x001ea20000100800 */
[----:B------:R-:W-:Y:S02]  /*3b2f0*/  IADD3 R0, R4, c[0x0][0x198], RZ ;  /* 0x0000660004007a10 */ /* 0x000fe40007ffe0ff */
[----:B------:R-:W-:-:S03]  /*3b300*/  IADD3 R22, R23, 0x25, RZ ;  /* 0x0000002517167810 */ /* 0x000fc60007ffe0ff */
[----:B------:R-:W-:Y:S01]  /*3b310*/  IMAD.WIDE R4, R0, 0x2, R20 ;  /* 0x0000000200047825 */ /* 0x000fe200078e0214 */
[----:B------:R-:W-:Y:S02]  /*3b320*/  IADD3 R23, R23, 0x26, RZ ;  /* 0x0000002617177810 */ /* 0x000fe40007ffe0ff */
[----:B------:R-:W-:Y:S02]  /*3b330*/  ISETP.GE.AND P1, PT, R22, c[0x0][0x17c], PT ;  /* 0x00005f0016007a0c */ /* 0x000fe40003f26270 */
[----:B------:R-:W-:Y:S01]  /*3b340*/  @P0 STG.E.U16 [R4.64], R3 ;  /* 0x0000000304000986 */ /* 0x000fe2000c101506 */
[----:B------:R-:W-:-:S03]  /*3b350*/  ISETP.GE.AND P0, PT, R23, c[0x0][0x17c], PT ;  /* 0x00005f0017007a0c */ /* 0x000fc60003f06270 */
[----:B--2---:R0:W-:Y:S04]  /*3b360*/  STL [R1+0x169c], R25 ;  /* 0x00169c1901007387 */ /* 0x0041e80000100800 */
[----:B------:R-:W2:Y:S04]  /*3b370*/  LDL R22, [R1+0x14cc] ;  /* 0x0014cc0001167983 */ /* 0x000ea80000100800 */
[----:B0-----:R-:W3:Y:S04]  /*3b380*/  LDL R25, [R1+0x2f0] ;  /* 0x0002f00001197983 */ /* 0x001ee80000100800 */
[----:B------:R-:W5:Y:S04]  /*3b390*/  LDL.LU R3, [R1+0x16a8] ;  /* 0x0016a80001037983 */ /* 0x000f680000300800 */
[----:B------:R-:W2:Y:S01]  /*3b3a0*/  LDL R23, [R1+0x320] ;  /* 0x0003200001177983 */ /* 0x000ea20000100800 */
[----:B----4-:R-:W-:Y:S01]  /*3b3b0*/  ISETP.LT.AND P3, PT, R24, c[0x0][0x178], !P2 ;  /* 0x00005e0018007a0c */ /* 0x010fe20005761270 */
[----:B------:R-:W-:-:S04]  /*3b3c0*/  IMAD.WIDE R6, R0, 0x2, R18 ;  /* 0x0000000200067825 */ /* 0x000fc800078e0212 */
[----:B-----5:R-:W-:-:S08]  /*3b3d0*/  IMAD.WIDE R4, R0, 0x2, R2 ;  /* 0x0000000200047825 */ /* 0x020fd000078e0202 */
[----:B--2---:R-:W-:Y:S04]  /*3b3e0*/  @P3 STG.E.U16 [R6.64], R23 ;  /* 0x0000001706003986 */ /* 0x004fe8000c101506 */
[----:B------:R0:W-:Y:S01]  /*3b3f0*/  @P4 STG.E.U16 [R4.64], R26 ;  /* 0x0000001a04004986 */ /* 0x0001e2000c101506 */
[----:B------:R-:W-:-:S03]  /*3b400*/  ISETP.LT.AND P4, PT, R27, c[0x0][0x178], !P2 ;  /* 0x00005e001b007a0c */ /* 0x000fc60005781270 */
[----:B0-----:R-:W2:Y:S04]  /*3b410*/  LDL.LU R26, [R1+0x16a4] ;  /* 0x0016a400011a7983 */ /* 0x001ea80000300800 */
[----:B------:R-:W4:Y:S04]  /*3b420*/  LDL R4, [R1+0x14d4] ;  /* 0x0014d40001047983 */ /* 0x000f280000100800 */
[----:B------:R-:W5:Y:S04]  /*3b430*/  LDL R5, [R1+0xbec] ;  /* 0x000bec0001057983 */ /* 0x000f680000100800 */
[----:B------:R-:W2:Y:S01]  /*3b440*/  LDL.LU R27, [R1+0x16a0] ;  /* 0x0016a000011b7983 */ /* 0x000ea20000300800 */
[----:B------:R-:W-:-:S02]  /*3b450*/  ISETP.LT.AND P6, PT, R29, c[0x0][0x178], !P2 ;  /* 0x00005e001d007a0c */ /* 0x000fc400057c1270 */
[----:B------:R-:W-:Y:S01]  /*3b460*/  ISETP.LT.AND P5, PT, R28, c[0x0][0x178], !P2 ;  /* 0x00005e001c007a0c */ /* 0x000fe200057a1270 */
[----:B------:R-:W-:Y:S01]  /*3b470*/  IMAD.WIDE R6, R0, 0x2, R16 ;  /* 0x0000000200067825 */ /* 0x000fe200078e0210 */
[----:B------:R-:W-:-:S03]  /*3b480*/  ISETP.LT.AND P3, PT, R22, c[0x0][0x178], !P2 ;  /* 0x00005e0016007a0c */ /* 0x000fc60005761270 */
[----:B------:R-:W-:-:S06]  /*3b490*/  IMAD.WIDE R22, R0, 0x2, R14 ;  /* 0x0000000200167825 */ /* 0x000fcc00078e020e */
[----:B--2---:R-:W-:Y:S04]  /*3b4a0*/  @P6 STG.E.U16 [R6.64], R27 ;  /* 0x0000001b06006986 */ /* 0x004fe8000c101506 */
[----:B------:R0:W-:Y:S02]  /*3b4b0*/  @P5 STG.E.U16 [R22.64], R26 ;  /* 0x0000001a16005986 */ /* 0x0001e4000c101506 */
[----:B0-----:R-:W-:-:S05]  /*3b4c0*/  IMAD.WIDE R22, R0, 0x2, R12 ;  /* 0x0000000200167825 */ /* 0x001fca00078e020c */
[----:B---3--:R0:W-:Y:S04]  /*3b4d0*/  @P3 STG.E.U16 [R22.64], R25 ;  /* 0x0000001916003986 */ /* 0x0081e8000c101506 */
[----:B0-----:R-:W2:Y:S01]  /*3b4e0*/  LDL.LU R25, [R1+0x169c] ;  /* 0x00169c0001197983 */ /* 0x001ea20000300800 */
[----:B----4-:R-:W-:Y:S02]  /*3b4f0*/  ISETP.LT.AND P2, PT, R4, c[0x0][0x178], !P2 ;  /* 0x00005e0004007a0c */ /* 0x010fe40005741270 */
[----:B-----5:R-:W-:Y:S01]  /*3b500*/  ISETP.LT.AND P6, PT, R5, c[0x0][0x178], !P1 ;  /* 0x00005e0005007a0c */ /* 0x020fe20004fc1270 */
[----:B------:R-:W-:Y:S01]  /*3b510*/  IMAD.WIDE R4, R0, 0x2, R10 ;  /* 0x0000000200047825 */ /* 0x000fe200078e020a */
[----:B------:R-:W3:Y:S01]  /*3b520*/  LDL.LU R23, [R1+0x330] ;  /* 0x0003300001177983 */ /* 0x000ee20000300800 */
[----:B------:R-:W-:-:S03]  /*3b530*/  ISETP.LT.AND P5, PT, R24, c[0x0][0x178], !P1 ;  /* 0x00005e0018007a0c */ /* 0x000fc60004fa1270 */
[----:B--2---:R0:W-:Y:S04]  /*3b540*/  @P4 STG.E.U16 [R4.64], R25 ;  /* 0x0000001904004986 */ /* 0x0041e8000c101506 */
[----:B0-----:R-:W2:Y:S04]  /*3b550*/  LDL.LU R25, [R1+0x1698] ;  /* 0x0016980001197983 */ /* 0x001ea80000300800 */
[----:B------:R-:W4:Y:S01]  /*3b560*/  LDL R4, [R1+0x20] ;  /* 0x0000200001047983 */ /* 0x000f220000100800 */
[C---:B------:R-:W-:Y:S01]  /*3b570*/  IADD3 R24, R0.reuse, c[0x0][0x198], RZ ;  /* 0x0000660000187a10 */ /* 0x040fe20007ffe0ff */
[----:B------:R-:W-:Y:S01]  /*3b580*/  IMAD.WIDE R6, R0, 0x2, R8 ;  /* 0x0000000200067825 */ /* 0x000fe200078e0208 */
[----:B---3--:R-:W-:Y:S01]  /*3b590*/  PRMT R0, R23, 0x7632, R0 ;  /* 0x0000763217007816 */ /* 0x008fe20000000000 */
[----:B------:R-:W3:Y:S02]  /*3b5a0*/  LDL.LU R5, [R1+0x320] ;  /* 0x0003200001057983 */ /* 0x000ee40000300800 */
[----:B------:R-:W-:-:S02]  /*3b5b0*/  IMAD.WIDE R22, R24, 0x2, R20 ;  /* 0x0000000218167825 */ /* 0x000fc400078e0214 */
[----:B----4-:R0:W-:Y:S01]  /*3b5c0*/  @P2 STG.E.U16 [R6.64], R4 ;  /* 0x0000000406002986 */ /* 0x0101e2000c101506 */
[----:B--2---:R-:W-:-:S03]  /*3b5d0*/  ISETP.LT.AND P2, PT, R25, c[0x0][0x178], !P1 ;  /* 0x00005e0019007a0c */ /* 0x004fc60004f41270 */
[----:B------:R1:W-:Y:S04]  /*3b5e0*/  @P6 STG.E.U16 [R22.64], R0 ;  /* 0x0000000016006986 */ /* 0x0003e8000c101506 */
[----:B0-----:R-:W2:Y:S04]  /*3b5f0*/  LDL.LU R7, [R1+0x310] ;  /* 0x0003100001077983 */ /* 0x001ea80000300800 */
[----:B-1----:R-:W4:Y:S04]  /*3b600*/  LDL R22, [R1+0x14cc] ;  /* 0x0014cc0001167983 */ /* 0x002f280000100800 */
[----:B------:R-:W5:Y:S04]  /*3b610*/  LDL.LU R23, [R1+0x2f0] ;  /* 0x0002f00001177983 */ /* 0x000f680000300800 */
[----:B------:R-:W2:Y:S01]  /*3b620*/  LDL.LU R25, [R1+0x1694] ;  /* 0x0016940001197983 */ /* 0x000ea20000300800 */
[----:B---3--:R-:W-:Y:S01]  /*3b630*/  PRMT R6, R5, 0x7632, R6 ;  /* 0x0000763205067816 */ /* 0x008fe20000000006 */
[----:B------:R-:W-:Y:S01]  /*3b640*/  IMAD.WIDE R4, R24, 0x2, R18 ;  /* 0x0000000218047825 */ /* 0x000fe200078e0212 */
[----:B------:R-:W-:-:S02]  /*3b650*/  ISETP.LT.AND P3, PT, R29, c[0x0][0x178], !P1 ;  /* 0x00005e001d007a0c */ /* 0x000fc40004f61270 */
[----:B------:R-:W3:Y:S01]  /*3b660*/  LDL.LU R29, [R1+0x1690] ;  /* 0x00169000011d7983 */ /* 0x000ee20000300800 */
[----:B------:R-:W-:-:S03]  /*3b670*/  ISETP.LT.AND P4, PT, R28, c[0x0][0x178], !P1 ;  /* 0x00005e001c007a0c */ /* 0x000fc60004f81270 */
[----:B------:R0:W-:Y:S04]  /*3b680*/  @P5 STG.E.U16 [R4.64], R6 ;  /* 0x0000000604005986 */ /* 0x0001e8000c101506 */
[----:B------:R-:W3:Y:S04]  /*3b690*/  LDL.LU R28, [R1+0x168c] ;  /* 0x00168c00011c7983 */ /* 0x000ee80000300800 */
[----:B------:R1:W-:Y:S01]  /*3b6a0*/  STL [R1+0x1688], R17 ;  /* 0x0016881101007387 */ /* 0x0003e20000100800 */
[----:B0-----:R-:W-:Y:S01]  /*3b6b0*/  IMAD.WIDE R4, R24, 0x2, R2 ;  /* 0x0000000218047825 */ /* 0x001fe200078e0202 */
[----:B--2---:R-:W-:-:S03]  /*3b6c0*/  PRMT R25, R7, 0x7632, R25 ;  /* 0x0000763207197816 */ /* 0x004fc60000000019 */
[----:B------:R-:W-:Y:S02]  /*3b6d0*/  IMAD.WIDE R6, R24, 0x2, R16 ;  /* 0x0000000218067825 */ /* 0x000fe400078e0210 */
[----:B-1----:R-:W2:Y:S04]  /*3b6e0*/  LDL R17, [R1+0x14d4] ;  /* 0x0014d40001117983 */ /* 0x002ea80000100800 */
[----:B------:R0:W-:Y:S04]  /*3b6f0*/  @P2 STG.E.U16 [R4.64], R25 ;  /* 0x0000001904002986 */ /* 0x0001e8000c101506 */
[----:B0-----:R-:W2:Y:S01]  /*3b700*/  LDL.LU R5, [R1+0x3ec] ;  /* 0x0003ec0001057983 */ /* 0x001ea20000300800 */
[----:B---3--:R-:W-:-:S02]  /*3b710*/  PRMT R28, R27, 0x7632, R28 ;  /* 0x000076321b1c7816 */ /* 0x008fc4000000001c */
[----:B------:R-:W-:Y:S01]  /*3b720*/  PRMT R29, R26, 0x7632, R29 ;  /* 0x000076321a1d7816 */ /* 0x000fe2000000001d */
[----:B------:R-:W3:Y:S04]  /*3b730*/  LDL.LU R25, [R1+0x20] ;  /* 0x0000200001197983 */ /* 0x000ee80000300800 */
[----:B------:R-:W-:Y:S01]  /*3b740*/  @P3 STG.E.U16 [R6.64], R28 ;  /* 0x0000001c06003986 */ /* 0x000fe2000c101506 */
[----:B------:R-:W-:-:S05]  /*3b750*/  IMAD.WIDE R26, R24, 0x2, R14 ;  /* 0x00000002181a7825 */ /* 0x000fca00078e020e */
[----:B------:R0:W-:Y:S04]  /*3b760*/  @P4 STG.E.U16 [R26.64], R29 ;  /* 0x0000001d1a004986 */ /* 0x0001e8000c101506 */
[----:B0-----:R-:W3:Y:S04]  /*3b770*/  LDL R29, [R1+0x14d0] ;  /* 0x0014d000011d7983 */ /* 0x001ee80000100800 */
[----:B------:R-:W3:Y:S04]  /*3b780*/  LDL.LU R26, [R1+0x2d0] ;  /* 0x0002d000011a7983 */ /* 0x000ee80000300800 */
[----:B------:R-:W3:Y:S04]  /*3b790*/  LDL R27, [R1+0xbec] ;  /* 0x000bec00011b7983 */ /* 0x000ee80000100800 */
[----:B--2---:R-:W0:Y:S04]  /*3b7a0*/  LDS.128 R4, [R5] ;  /* 0x0000000005047984 */ /* 0x004e280000000c00 */
[----:B0-----:R0:W-:Y:S04]  /*3b7b0*/  STL [R1+0x1674], R4 ;  /* 0x0016740401007387 */ /* 0x0011e80000100800 */
[----:B0-----:R-:W2:Y:S04]  /*3b7c0*/  LDL R4, [R1+0x14bc] ;  /* 0x0014bc0001047983 */ /* 0x001ea80000100800 */
[----:B------:R0:W-:Y:S04]  /*3b7d0*/  STL [R1+0x1604], R5 ;  /* 0x0016040501007387 */ /* 0x0001e80000100800 */
[----:B0-----:R-:W2:Y:S04]  /*3b7e0*/  LDL R5, [R1+0x14b8] ;  /* 0x0014b80001057983 */ /* 0x001ea80000100800 */
[----:B------:R-:W-:Y:S04]  /*3b7f0*/  STL [R1+0x1590], R6 ;  /* 0x0015900601007387 */ /* 0x000fe80000100800 */
[----:B------:R-:W-:Y:S04]  /*3b800*/  STL [R1+0x15b0], R6 ;  /* 0x0015b00601007387 */ /* 0x000fe80000100800 */
[----:B------:R0:W-:Y:S04]  /*3b810*/  STL [R1+0x15b8], R6 ;  /* 0x0015b80601007387 */ /* 0x0001e80000100800 */
[----:B0-----:R-:W2:Y:S01]  /*3b820*/  LDL R6, [R1+0x14c0] ;  /* 0x0014c00001067983 */ /* 0x001ea20000100800 */
[----:B----4-:R-:W-:-:S02]  /*3b830*/  ISETP.LT.AND P5, PT, R22, c[0x0][0x178], !P1 ;  /* 0x00005e0016007a0c */ /* 0x010fc40004fa1270 */
[----:B-----5:R-:W-:Y:S01]  /*3b840*/  PRMT R0, R23, 0x7632, R0 ;  /* 0x0000763217007816 */ /* 0x020fe20000000000 */
[----:B------:R-:W-:Y:S01]  /*3b850*/  IMAD.WIDE R22, R24, 0x2, R12 ;  /* 0x0000000218167825 */ /* 0x000fe200078e020c */
[----:B---3--:R-:W-:Y:S02]  /*3b860*/  ISETP.LT.AND P4, PT, R29, c[0x0][0x178], !P1 ;  /* 0x00005e001d007a0c */ /* 0x008fe40004f81270 */
[----:B------:R-:W-:Y:S01]  /*3b870*/  ISETP.LT.AND P2, PT, R17, c[0x0][0x178], !P1 ;  /* 0x00005e0011007a0c */ /* 0x000fe20004f41270 */
[----:B------:R0:W-:Y:S06]  /*3b880*/  STL [R1+0x1500], R7 ;  /* 0x0015000701007387 */ /* 0x0001ec0000100800 */
[----:B------:R1:W-:Y:S04]  /*3b890*/  @P5 STG.E.U16 [R22.64], R0 ;  /* 0x0000000016005986 */ /* 0x0003e8000c101506 */
[----:B0-----:R-:W3:Y:S01]  /*3b8a0*/  LDL.LU R7, [R1+0x14c8] ;  /* 0x0014c80001077983 */ /* 0x001ee20000300800 */
[----:B------:R-:W-:-:S03]  /*3b8b0*/  PRMT R28, R25, 0x7632, R28 ;  /* 0x00007632191c7816 */ /* 0x000fc6000000001c */
[----:B------:R-:W4:Y:S01]  /*3b8c0*/  LDL R17, [R1+0x390] ;  /* 0x0003900001117983 */ /* 0x000f220000100800 */
[----:B-1----:R-:W-:Y:S02]  /*3b8d0*/  PRMT R22, R26, 0x7632, R22 ;  /* 0x000076321a167816 */ /* 0x002fe40000000016 */
[----:B------:R-:W-:Y:S02]  /*3b8e0*/  IADD3 R0, R24, c[0x0][0x198], RZ ;  /* 0x0000660018007a10 */ /* 0x000fe40007ffe0ff */
[----:B--2---:R-:W-:Y:S01]  /*3b8f0*/  ISETP.LT.AND P3, PT, R4, c[0x0][0x178], !P0 ;  /* 0x00005e0004007a0c */ /* 0x004fe20004761270 */
[----:B------:R0:W-:Y:S04]  /*3b900*/  STL [R1+0x1678], R4 ;  /* 0x0016780401007387 */ /* 0x0001e80000100800 */
[----:B------:R1:W-:Y:S01]  /*3b910*/  STL [R1+0x1684], R9 ;  /* 0x0016840901007387 */ /* 0x0003e20000100800 */
[----:B0-----:R-:W-:Y:S01]  /*3b920*/  PRMT R4, R22, 0x7610, R4 ;  /* 0x0000761016047816 */ /* 0x001fe20000000004 */
[----:B------:R-:W-:-:S04]  /*3b930*/  IMAD.WIDE R22, R24, 0x2, R10 ;  /* 0x0000000218167825 */ /* 0x000fc800078e020a */
[----:B------:R-:W-:Y:S01]  /*3b940*/  IMAD.WIDE R24, R24, 0x2, R8 ;  /* 0x0000000218187825 */ /* 0x000fe200078e0208 */
[----:B------:R-:W-:Y:S04]  /*3b950*/  @P4 STG.E.U16 [R22.64], R4 ;  /* 0x0000000416004986 */ /* 0x000fe8000c101506 */
[----:B-1----:R-:W2:Y:S04]  /*3b960*/  LDL R9, [R1+0x370] ;  /* 0x0003700001097983 */ /* 0x002ea80000100800 */
[----:B------:R0:W-:Y:S04]  /*3b970*/  @P2 STG.E.U16 [R24.64], R28 ;  /* 0x0000001c18002986 */ /* 0x0001e8000c101506 */
[----:B------:R-:W-:Y:S04]  /*3b980*/  STL [R1+0x167c], R6 ;  /* 0x00167c0601007387 */ /* 0x000fe80000100800 */
[----:B------:R1:W-:Y:S04]  /*3b990*/  STL [R1+0x1680], R21 ;  /* 0x0016801501007387 */ /* 0x0003e80000100800 */
[----:B0-----:R-:W5:Y:S01]  /*3b9a0*/  LDL R24, [R1+0x3d0] ;  /* 0x0003d00001187983 */ /* 0x001f620000100800 */
[----:B------:R-:W-:Y:S01]  /*3b9b0*/  ISETP.LT.AND P6, PT, R27, c[0x0][0x178], !P0 ;  /* 0x00005e001b007a0c */ /* 0x000fe200047c1270 */
[C---:B------:R-:W-:Y:S01]  /*3b9c0*/  IMAD.WIDE R26, R0.reuse, 0x2, R20 ;  /* 0x00000002001a7825 */ /* 0x040fe200078e0214 */
[----:B------:R-:W-:Y:S01]  /*3b9d0*/  IADD3 R29, R5, 0x27, RZ ;  /* 0x00000027051d7810 */ /* 0x000fe20007ffe0ff */
[----:B------:R-:W2:Y:S02]  /*3b9e0*/  LDL R25, [R1+0x14c4] ;  /* 0x0014c40001197983 */ /* 0x000ea40000100800 */
[----:B------:R-:W-:Y:S01]  /*3b9f0*/  IMAD.WIDE R22, R0, 0x2, R18 ;  /* 0x0000000200167825 */ /* 0x000fe200078e0212 */
[----:B------:R-:W-:Y:S01]  /*3ba00*/  ISETP.LT.AND P5, PT, R6, c[0x0][0x178], !P0 ;  /* 0x00005e0006007a0c */ /* 0x000fe200047a1270 */
[----:B-1----:R-:W2:Y:S04]  /*3ba10*/  LDL R21, [R1+0x350] ;  /* 0x0003500001157983 */ /* 0x002ea80000100800 */
[----:B------:R-:W2:Y:S04]  /*3ba20*/  LDL R4, [R1+0xbec] ;  /* 0x000bec0001047983 */ /* 0x000ea80000100800 */
[----:B------:R-:W2:Y:S04]  /*3ba30*/  LDL R28, [R1+0x380] ;  /* 0x00038000011c7983 */ /* 0x000ea80000100800 */
[----:B-----5:R0:W-:Y:S01]  /*3ba40*/  @P6 STG.E.U16 [R26.64], R24 ;  /* 0x000000181a006986 */ /* 0x0201e2000c101506 */
[----:B------:R-:W-:-:S03]  /*3ba50*/  ISETP.GE.AND P1, PT, R29, c[0x0][0x17c], PT ;  /* 0x00005f001d007a0c */ /* 0x000fc60003f26270 */
[----:B------:R-:W5:Y:S04]  /*3ba60*/  LDL R29, [R1+0x14d4] ;  /* 0x0014d400011d7983 */ /* 0x000f680000100800 */
[----:B------:R-:W2:Y:S04]  /*3ba70*/  LDL R6, [R1+0x340] ;  /* 0x0003400001067983 */ /* 0x000ea80000100800 */
[----:B0-----:R-:W2:Y:S04]  /*3ba80*/  LDL R26, [R1+0x14cc] ;  /* 0x0014cc00011a7983 */ /* 0x001ea80000100800 */
[----:B------:R-:W3:Y:S04]  /*3ba90*/  LDL R27, [R1+0x14d0] ;  /* 0x0014d000011b7983 */ /* 0x000ee80000100800 */
[----:B----4-:R0:W-:Y:S04]  /*3baa0*/  @P3 STG.E.U16 [R22.64], R17 ;  /* 0x0000001116003986 */ /* 0x0101e8000c101506 */
[----:B0-----:R-:W4:Y:S04]  /*3bab0*/  LDL.LU R17, [R1+0x1688] ;  /* 0x0016880001117983 */ /* 0x001f280000300800 */
[----:B------:R0:W-:Y:S01]  /*3bac0*/  STL [R1+0x166c], R5 ;  /* 0x00166c0501007387 */ /* 0x0001e20000100800 */
[----:B--2---:R-:W-:-:S02]  /*3bad0*/  ISETP.LT.AND P4, PT, R26, c[0x0][0x178], !P0 ;  /* 0x00005e001a007a0c */ /* 0x004fc40004781270 */
[----:B------:R-:W-:Y:S02]  /*3bae0*/  IADD3 R26, R5, 0x28, RZ ;  /* 0x00000028051a7810 */ /* 0x000fe40007ffe0ff */
[----:B0-----:R-:W2:Y:S01]  /*3baf0*/  LDL R5, [R1+0x14d0] ;  /* 0x0014d00001057983 */ /* 0x001ea20000100800 */
[----:B------:R-:W-:Y:S01]  /*3bb00*/  ISETP.LT.AND P2, PT, R25, c[0x0][0x178], !P0 ;  /* 0x00005e0019007a0c */ /* 0x000fe20004741270 */
[----:B------:R-:W-:-:S05]  /*3bb10*/  IMAD.WIDE R24, R0, 0x2, R2 ;  /* 0x0000000200187825 */ /* 0x000fca00078e0202 */
[----:B------:R-:W-:Y:S01]  /*3bb20*/  @P5 STG.E.U16 [R24.64], R28 ;  /* 0x0000001c18005986 */ /* 0x000fe2000c101506 */
[----:B----4-:R-:W-:-:S06]  /*3bb30*/  IMAD.WIDE R22, R0, 0x2, R16 ;  /* 0x0000000200167825 */ /* 0x010fcc00078e0210 */
[----:B------:R-:W-:Y:S04]  /*3bb40*/  @P2 STG.E.U16 [R22.64], R9 ;  /* 0x0000000916002986 */ /* 0x000fe8000c101506 */
[----:B--2---:R0:W-:Y:S04]  /*3bb50*/  STL [R1+0x1670], R5 ;  /* 0x0016700501007387 */ /* 0x0041e80000100800 */
[----:B0-----:R-:W2:Y:S04]  /*3bb60*/  LDL R5, [R1+0x14cc] ;  /* 0x0014cc0001057983 */ /* 0x001ea80000100800 */
[----:B------:R-:W4:Y:S04]  /*3bb70*/  LDL.LU R9, [R1+0x1684] ;  /* 0x0016840001097983 */ /* 0x000f280000300800 */
[----:B------:R-:W2:Y:S01]  /*3bb80*/  LDL R23, [R1+0x360] ;  /* 0x0003600001177983 */ /* 0x000ea20000100800 */
[----:B---3--:R-:W-:-:S02]  /*3bb90*/  ISETP.LT.AND P6, PT, R7, c[0x0][0x178], !P0 ;  /* 0x00005e0007007a0c */ /* 0x008fc400047c1270 */
[----:B------:R-:W-:Y:S01]  /*3bba0*/  ISETP.LT.AND P3, PT, R27, c[0x0][0x178], !P0 ;  /* 0x00005e001b007a0c */ /* 0x000fe20004761270 */
[----:B------:R-:W-:Y:S01]  /*3bbb0*/  IMAD.WIDE R24, R0, 0x2, R14 ;  /* 0x0000000200187825 */ /* 0x000fe200078e020e */
[----:B------:R-:W-:-:S03]  /*3bbc0*/  ISETP.GE.AND P5, PT, R26, c[0x0][0x17c], PT ;  /* 0x00005f001a007a0c */ /* 0x000fc60003fa6270 */
[----:B------:R-:W-:Y:S01]  /*3bbd0*/  IMAD.WIDE R26, R0, 0x2, R12 ;  /* 0x00000002001a7825 */ /* 0x000fe200078e020c */
[----:B-----5:R-:W-:-:S03]  /*3bbe0*/  ISETP.LT.AND P0, PT, R29, c[0x0][0x178], !P0 ;  /* 0x00005e001d007a0c */ /* 0x020fc60004701270 */
[----:B------:R-:W-:Y:S02]  /*3bbf0*/  IMAD.WIDE R28, R0, 0x2, R10 ;  /* 0x00000002001c7825 */ /* 0x000fe400078e020a */
[----:B--2---:R0:W-:Y:S04]  /*3bc00*/  @P6 STG.E.U16 [R24.64], R23 ;  /* 0x0000001718006986 */ /* 0x0041e8000c101506 */
[----:B------:R1:W-:Y:S04]  /*3bc10*/  @P4 STG.E.U16 [R26.64], R21 ;  /* 0x000000151a004986 */ /* 0x0003e8000c101506 */
[----:B------:R2:W-:Y:S04]  /*3bc20*/  @P3 STG.E.U16 [R28.64], R6 ;  /* 0x000000061c003986 */ /* 0x0005e8000c101506 */
[----:B0-----:R-:W3:Y:S04]  /*3bc30*/  LDL.LU R24, [R1+0x390] ;  /* 0x0003900001187983 */ /* 0x001ee80000300800 */
[----:B------:R-:W5:Y:S01]  /*3bc40*/  LDL R25, [R1+0x14c4] ;  /* 0x0014c40001197983 */ /* 0x000f620000100800 */
[----:B------:R-:W-:-:S03]  /*3bc50*/  ISETP.LT.AND P3, PT, R4, c[0x0][0x178], !P1 ;  /* 0x00005e0004007a0c */ /* 0x000fc60004f61270 */
[----:B-1----:R-:W3:Y:S04]  /*3bc60*/  LDL.LU R21, [R1+0x1680] ;  /* 0x0016800001157983 */ /* 0x002ee80000300800 */
[----:B------:R-:W3:Y:S04]  /*3bc70*/  LDL.LU R26, [R1+0x3d0] ;  /* 0x0003d000011a7983 */ /* 0x000ee80000300800 */
[----:B------:R-:W3:Y:S04]  /*3bc80*/  LDL.LU R27, [R1+0x380] ;  /* 0x00038000011b7983 */ /* 0x000ee80000300800 */
[----:B--2---:R-:W2:Y:S04]  /*3bc90*/  LDL.LU R6, [R1+0x167c] ;  /* 0x00167c0001067983 */ /* 0x004ea80000300800 */
[----:B------:R-:W2:Y:S01]  /*3bca0*/  LDL.LU R4, [R1+0x1678] ;  /* 0x0016780001047983 */ /* 0x000ea20000300800 */
[C---:B----4-:R-:W-:Y:S01]  /*3bcb0*/  IMAD.WIDE R22, R0.reuse, 0x2, R8 ;  /* 0x0000000200167825 */ /* 0x050fe200078e0208 */
[----:B------:R-:W-:-:S02]  /*3bcc0*/  IADD3 R0, R0, c[0x0][0x198], RZ ;  /* 0x0000660000007a10 */ /* 0x000fc40007ffe0ff */
[----:B--2---:R-:W-:Y:S02]  /*3bcd0*/  ISETP.LT.AND P2, PT, R4, c[0x0][0x178], !P1 ;  /* 0x00005e0004007a0c */ /* 0x004fe40004f41270 */
[----:B------:R-:W2:Y:S01]  /*3bce0*/  LDL.LU R4, [R1+0x1674] ;  /* 0x0016740001047983 */ /* 0x000ea20000300800 */
[----:B---3--:R-:W-:Y:S02]  /*3bcf0*/  PRMT R28, R26, 0x7632, R28 ;  /* 0x000076321a1c7816 */ /* 0x008fe4000000001c */
[----:B------:R-:W-:Y:S01]  /*3bd00*/  ISETP.LT.AND P6, PT, R6, c[0x0][0x178], !P1 ;  /* 0x00005e0006007a0c */ /* 0x000fe20004fc1270 */
[----:B--2---:R0:W-:Y:S02]  /*3bd10*/  @P0 STG.E.U16 [R22.64], R4 ;  /* 0x0000000416000986 */ /* 0x0041e4000c101506 */
[----:B0-----:R-:W-:-:S05]  /*3bd20*/  IMAD.WIDE R22, R0, 0x2, R20 ;  /* 0x0000000200167825 */ /* 0x001fca00078e0214 */
[----:B------:R0:W-:Y:S04]  /*3bd30*/  @P3 STG.E.U16 [R22.64], R28 ;  /* 0x0000001c16003986 */ /* 0x0001e8000c101506 */
[----:B0-----:R-:W2:Y:S01]  /*3bd40*/  LDL.LU R23, [R1+0x370] ;  /* 0x0003700001177983 */ /* 0x001ea20000300800 */
[----:B-----5:R-:W-:Y:S02]  /*3bd50*/  ISETP.LT.AND P4, PT, R25, c[0x0][0x178], !P1 ;  /* 0x00005e0019007a0c */ /* 0x020fe40004f81270 */
[----:B------:R-:W-:Y:S01]  /*3bd60*/  PRMT R29, R24, 0x7632, R29 ;  /* 0x00007632181d7816 */ /* 0x000fe2000000001d */
[----:B------:R-:W-:Y:S01]  /*3bd70*/  IMAD.WIDE R24, R0, 0x2, R18 ;  /* 0x0000000200187825 */ /* 0x000fe200078e0212 */
[----:B------:R-:W-:-:S03]  /*3bd80*/  PRMT R4, R27, 0x7632, R4 ;  /* 0x000076321b047816 */ /* 0x000fc60000000004 */
[----:B------:R-:W-:Y:S01]  /*3bd90*/  IMAD.WIDE R26, R0, 0x2, R2 ;  /* 0x00000002001a7825 */ /* 0x000fe200078e0202 */
[----:B------:R0:W-:Y:S01]  /*3bda0*/  @P2 STG.E.U16 [R24.64], R29 ;  /* 0x0000001d18002986 */ /* 0x0001e2000c101506 */
[----:B------:R-:W-:-:S03]  /*3bdb0*/  ISETP.LT.AND P2, PT, R5, c[0x0][0x178], !P1 ;  /* 0x00005e0005007a0c */ /* 0x000fc60004f41270 */
[----:B------:R1:W-:Y:S04]  /*3bdc0*/  @P6 STG.E.U16 [R26.64], R4 ;  /* 0x000000041a006986 */ /* 0x0003e8000c101506 */
[----:B0-----:R-:W3:Y:S04]  /*3bdd0*/  LDL.LU R25, [R1+0x360] ;  /* 0x0003600001197983 */ /* 0x001ee80000300800 */
[----:B-1----:R-:W4:Y:S04]  /*3bde0*/  LDL.LU R26, [R1+0x340] ;  /* 0x00034000011a7983 */ /* 0x002f280000300800 */
[----:B------:R-:W5:Y:S04]  /*3bdf0*/  LDL R27, [R1+0xbec] ;  /* 0x000bec00011b7983 */ /* 0x000f680000100800 */
[----:B------:R-:W3:Y:S01]  /*3be00*/  LDL.LU R5, [R1+0x1670] ;  /* 0x0016700001057983 */ /* 0x000ee20000300800 */
[----:B--2---:R-:W-:Y:S01]  /*3be10*/  PRMT R28, R23, 0x7632, R28 ;  /* 0x00007632171c7816 */ /* 0x004fe2000000001c */
[----:B------:R-:W-:-:S05]  /*3be20*/  IMAD.WIDE R22, R0, 0x2, R16 ;  /* 0x0000000200167825 */ /* 0x000fca00078e0210 */
[----:B------:R0:W-:Y:S04]  /*3be30*/  @P4 STG.E.U16 [R22.64], R28 ;  /* 0x0000001c16004986 */ /* 0x0001e8000c101506 */
[----:B0-----:R-:W2:Y:S04]  /*3be40*/  LDL R22, [R1+0x14d4] ;  /* 0x0014d40001167983 */ /* 0x001ea80000100800 */
[----:B------:R-:W4:Y:S01]  /*3be50*/  LDL.LU R23, [R1+0x350] ;  /* 0x0003500001177983 */ /* 0x000f220000300800 */
[----:B------:R-:W-:Y:S02]  /*3be60*/  ISETP.LT.AND P0, PT, R7, c[0x0][0x178], !P1 ;  /* 0x00005e0007007a0c */ /* 0x000fe40004f01270 */
[----:B---3--:R-:W-:-:S02]  /*3be70*/  ISETP.LT.AND P3, PT, R5, c[0x0][0x178], !P1 ;  /* 0x00005e0005007a0c */ /* 0x008fc40004f61270 */
[----:B------:R-:W3:Y:S04]  /*3be80*/  LDL.LU R5, [R1+0x166c] ;  /* 0x00166c0001057983 */ /* 0x000ee80000300800 */
[----:B------:R-:W-:Y:S04]  /*3be90*/  STL [R1+0x1664], R12 ;  /* 0x0016640c01007387 */ /* 0x000fe80000100800 */
[----:B------:R0:W-:Y:S01]  /*3bea0*/  STL [R1+0x1660], R13 ;  /* 0x0016600d01007387 */ /* 0x0001e20000100800 */
[----:B--2---:R-:W-:Y:S02]  /*3beb0*/  ISETP.LT.AND P1, PT, R22, c[0x0][0x178], !P1 ;  /* 0x00005e0016007a0c */ /* 0x004fe40004f21270 */
[----:B----4-:R-:W-:Y:S01]  /*3bec0*/  PRMT R29, R23, 0x7632, R29 ;  /* 0x00007632171d7816 */ /* 0x010fe2000000001d */
[----:B------:R-:W-:-:S02]  /*3bed0*/  IMAD.WIDE R22, R0, 0x2, R12 ;  /* 0x0000000200167825 */ /* 0x000fc400078e020c */
[----:B0-----:R-:W2:Y:S04]  /*3bee0*/  LDL R13, [R1+0x14bc] ;  /* 0x0014bc00010d7983 */ /* 0x001ea80000100800 */
[----:B------:R-:W4:Y:S01]  /*3bef0*/  LDL R12, [R1+0x14d0] ;  /* 0x0014d000010c7983 */ /* 0x000f220000100800 */
[----:B------:R-:W-:Y:S01]  /*3bf00*/  PRMT R4, R25, 0x7632, R4 ;  /* 0x0000763219047816 */ /* 0x000fe20000000004 */
[----:B------:R-:W-:Y:S01]  /*3bf10*/  IMAD.WIDE R24, R0, 0x2, R14 ;  /* 0x0000000200187825 */ /* 0x000fe200078e020e */
[----:B------:R-:W-:-:S04]  /*3bf20*/  PRMT R28, R26, 0x7632, R28 ;  /* 0x000076321a1c7816 */ /* 0x000fc8000000001c */
[----:B------:R0:W-:Y:S04]  /*3bf30*/  @P0 STG.E.U16 [R24.64], R4 ;  /* 0x0000000418000986 */ /* 0x0001e8000c101506 */
[----:B------:R-:W-:Y:S01]  /*3bf40*/  @P2 STG.E.U16 [R22.64], R29 ;  /* 0x0000001d16002986 */ /* 0x000fe2000c101506 */
[----:B0-----:R-:W-:-:S05]  /*3bf50*/  IMAD.WIDE R24, R0, 0x2, R10 ;  /* 0x0000000200187825 */ /* 0x001fca00078e020a */
[----:B------:R-:W-:Y:S01]  /*3bf60*/  @P3 STG.E.U16 [R24.64], R28 ;  /* 0x0000001c18003986 */ /* 0x000fe2000c101506 */
[----:B--2---:R-:W-:-:S03]  /*3bf70*/  ISETP.LT.AND P4, PT, R13, c[0x0][0x178], !P5 ;  /* 0x00005e000d007a0c */ /* 0x004fc60006f81270 */
[----:B----4-:R0:W-:Y:S04]  /*3bf80*/  STL [R1+0x1668], R12 ;  /* 0x0016680c01007387 */ /* 0x0101e80000100800 */
[----:B------:R-:W2:Y:S04]  /*3bf90*/  LDL R13, [R1+0x1f4] ;  /* 0x0001f400010d7983 */ /* 0x000ea80000100800 */
[----:B0-----:R-:W4:Y:S04]  /*3bfa0*/  LDL R12, [R1+0x204] ;  /* 0x00020400010c7983 */ /* 0x001f280000100800 */
[----:B------:R-:W2:Y:S04]  /*3bfb0*/  LDL.LU R29, [R1+0x244] ;  /* 0x00024400011d7983 */ /* 0x000ea80000300800 */
[----:B------:R-:W2:Y:S01]  /*3bfc0*/  LDL.LU R28, [R1+0x254] ;  /* 0x00025400011c7983 */ /* 0x000ea20000300800 */
[----:B-----5:R-:W-:Y:S01]  /*3bfd0*/  ISETP.LT.AND P0, PT, R27, c[0x0][0x178], !P5 ;  /* 0x00005e001b007a0c */ /* 0x020fe20006f01270 */
[C---:B------:R-:W-:Y:S01]  /*3bfe0*/  IMAD.WIDE R26, R0.reuse, 0x2, R8 ;  /* 0x00000002001a7825 */ /* 0x040fe200078e0208 */
[----:B------:R-:W-:-:S02]  /*3bff0*/  IADD3 R0, R0, c[0x0][0x198], RZ ;  /* 0x0000660000007a10 */ /* 0x000fc40007ffe0ff */
[----:B------:R-:W-:Y:S02]  /*3c000*/  ISETP.LT.AND P2, PT, R6, c[0x0][0x178], !P5 ;  /* 0x00005e0006007a0c */ /* 0x000fe40006f41270 */
[----:B------:R-:W-:Y:S01]  /*3c010*/  PRMT R4, R4, 0x7632, R4 ;  /* 0x0000763204047816 */ /* 0x000fe20000000004 */
[----:B------:R-:W-:-:S04]  /*3c020*/  IMAD.WIDE R22, R0, 0x2, R20 ;  /* 0x0000000200167825 */ /* 0x000fc800078e0214 */
[----:B------:R0:W-:Y:S01]  /*3c030*/  @P1 STG.E.U16 [R26.64], R4 ;  /* 0x000000041a001986 */ /* 0x0001e2000c101506 */
[C---:B------:R-:W-:Y:S01]  /*3c040*/  IMAD.WIDE R24, R0.reuse, 0x2, R18 ;  /* 0x0000000200187825 */ /* 0x040fe200078e0212 */
[----:B------:R-:W-:Y:S02]  /*3c050*/  ISETP.LT.AND P6, PT, R7, c[0x0][0x178], !P5 ;  /* 0x00005e0007007a0c */ /* 0x000fe40006fc1270 */
[----:B0-----:R-:W5:Y:S04]  /*3c060*/  LDL R26, [R1+0x14c4] ;  /* 0x0014c400011a7983 */ /* 0x001f680000100800 */
[----:B------:R-:W3:Y:S04]  /*3c070*/  LDL R27, [R1+0x14cc] ;  /* 0x0014cc00011b7983 */ /* 0x000ee80000100800 */
[----:B------:R0:W-:Y:S04]  /*3c080*/  STL [R1+0x1658], R7 ;  /* 0x0016580701007387 */ /* 0x0001e80000100800 */
[----:B------:R-:W-:Y:S04]  /*3c090*/  STL [R1+0x165c], R3 ;  /* 0x00165c0301007387 */ /* 0x000fe80000100800 */
[----:B0-----:R-:W5:Y:S04]  /*3c0a0*/  LDL R7, [R1+0x14c4] ;  /* 0x0014c40001077983 */ /* 0x001f680000100800 */
[----:B--2---:R0:W-:Y:S04]  /*3c0b0*/  @P0 STG.E.U16 [R22.64], R28 ;  /* 0x0000001c16000986 */ /* 0x0041e8000c101506 */
[----:B------:R-:W-:Y:S01]  /*3c0c0*/  @P4 STG.E.U16 [R24.64], R29 ;  /* 0x0000001d18004986 */ /* 0x000fe2000c101506 */
[----:B0-----:R-:W-:-:S03]  /*3c0d0*/  IMAD.WIDE R22, R0, 0x2, R2 ;  /* 0x0000000200167825 */ /* 0x001fc600078e0202 */
[----:B------:R-:W2:Y:S04]  /*3c0e0*/  LDL R3, [R1+0x34] ;  /* 0x0000340001037983 */ /* 0x000ea80000100800 */
[----:B----4-:R0:W-:Y:S04]  /*3c0f0*/  @P2 STG.E.U16 [R22.64], R12 ;  /* 0x0000000c16002986 */ /* 0x0101e8000c101506 */
[----:B0-----:R-:W4:Y:S01]  /*3c100*/  LDL.LU R12, [R1+0x1668] ;  /* 0x00166800010c7983 */ /* 0x001f220000300800 */
[----:B---3--:R-:W-:-:S03]  /*3c110*/  IADD3 R4, R5, 0x29, RZ ;  /* 0x0000002905047810 */ /* 0x008fc60007ffe0ff */
[----:B------:R-:W3:Y:S01]  /*3c120*/  LDL R22, [R1+0x14d4] ;  /* 0x0014d40001167983 */ /* 0x000ee20000100800 */
[----:B------:R-:W-:Y:S02]  /*3c130*/  ISETP.GE.AND P3, PT, R4, c[0x0][0x17c], PT ;  /* 0x00005f0004007a0c */ /* 0x000fe40003f66270 */
[----:B------:R-:W-:Y:S01]  /*3c140*/  IADD3 R4, R5, 0x2a, RZ ;  /* 0x0000002a05047810 */ /* 0x000fe20007ffe0ff */
[----:B------:R-:W2:Y:S03]  /*3c150*/  LDL R23, [R1+0xbec] ;  /* 0x000bec0001177983 */ /* 0x000ea60000100800 */
[----:B------:R-:W-:Y:S02]  /*3c160*/  ISETP.GE.AND P2, PT, R4, c[0x0][0x17c], PT ;  /* 0x00005f0004007a0c */ /* 0x000fe40003f46270 */
[----:B-----5:R-:W-:Y:S02]  /*3c170*/  ISETP.LT.AND P1, PT, R26, c[0x0][0x178], !P5 ;  /* 0x00005e001a007a0c */ /* 0x020fe40006f21270 */
[----:B----4-:R-:W-:-:S02]  /*3c180*/  ISETP.LT.AND P4, PT, R12, c[0x0][0x178], !P5 ;  /* 0x00005e000c007a0c */ /* 0x010fc40006f81270 */
[----:B------:R-:W4:Y:S04]  /*3c190*/  LDL.LU R12, [R1+0x1664] ;  /* 0x00166400010c7983 */ /* 0x000f280000300800 */
[----:B------:R-:W5:Y:S01]  /*3c1a0*/  LDL R4, [R1+0x1e4] ;  /* 0x0001e40001047983 */ /* 0x000f620000100800 */
[----:B------:R-:W-:Y:S01]  /*3c1b0*/  IMAD.WIDE R24, R0, 0x2, R16 ;  /* 0x0000000200187825 */ /* 0x000fe200078e0210 */
[----:B------:R-:W-:-:S03]  /*3c1c0*/  ISETP.LT.AND P0, PT, R27, c[0x0][0x178], !P5 ;  /* 0x00005e001b007a0c */ /* 0x000fc60006f01270 */
[----:B------:R-:W-:Y:S01]  /*3c1d0*/  IMAD.WIDE R26, R0, 0x2, R14 ;  /* 0x00000002001a7825 */ /* 0x000fe200078e020e */
[----:B------:R0:W-:Y:S04]  /*3c1e0*/  @P1 STG.E.U16 [R24.64], R13 ;  /* 0x0000000d18001986 */ /* 0x0001e8000c101506 */
[----:B0-----:R-:W4:Y:S04]  /*3c1f0*/  LDL.LU R13, [R1+0x1660] ;  /* 0x00166000010d7983 */ /* 0x001f280000300800 */
[----:B-----5:R0:W-:Y:S04]  /*3c200*/  @P6 STG.E.U16 [R26.64], R4 ;  /* 0x000000041a006986 */ /* 0x0201e8000c101506 */
[----:B0-----:R-:W5:Y:S01]  /*3c210*/  LDL R26, [R1+0x14bc] ;  /* 0x0014bc00011a7983 */ /* 0x001f620000100800 */
[----:B------:R-:W-:-:S03]  /*3c220*/  IADD3 R4, R5, 0x2b, RZ ;  /* 0x0000002b05047810 */ /* 0x000fc60007ffe0ff */
[----:B------:R-:W5:Y:S04]  /*3c230*/  LDL R27, [R1+0x194] ;  /* 0x00019400011b7983 */ /* 0x000f680000100800 */
[----:B------:R-:W-:Y:S04]  /*3c240*/  STL [R1+0x1650], R5 ;  /* 0x0016500501007387 */ /* 0x000fe80000100800 */
[----:B------:R0:W-:Y:S04]  /*3c250*/  STL [R1+0x1654], R5 ;  /* 0x0016540501007387 */ /* 0x0001e80000100800 */
[----:B0-----:R-:W5:Y:S01]  /*3c260*/  LDL R5, [R1+0x144] ;  /* 0x0001440001057983 */ /* 0x001f620000100800 */
[----:B----4-:R-:W-:Y:S01]  /*3c270*/  IMAD.WIDE R24, R0, 0x2, R12 ;  /* 0x0000000200187825 */ /* 0x010fe200078e020c */
[----:B---3--:R-:W-:-:S02]  /*3c280*/  ISETP.LT.AND P5, PT, R22, c[0x0][0x178], !P5 ;  /* 0x00005e0016007a0c */ /* 0x008fc40006fa1270 */
[----:B--2---:R-:W-:Y:S01]  /*3c290*/  ISETP.LT.AND P6, PT, R23, c[0x0][0x178], !P3 ;  /* 0x00005e0017007a0c */ /* 0x004fe20005fc1270 */
[----:B------:R-:W-:Y:S01]  /*3c2a0*/  IMAD.WIDE R22, R0, 0x2, R10 ;  /* 0x0000000200167825 */ /* 0x000fe200078e020a */
[----:B------:R-:W-:Y:S02]  /*3c2b0*/  ISETP.GE.AND P1, PT, R4, c[0x0][0x17c], PT ;  /* 0x00005f0004007a0c */ /* 0x000fe40003f26270 */
[----:B------:R-:W-:Y:S01]  /*3c2c0*/  PRMT R4, R28, 0x7632, R4 ;  /* 0x000076321c047816 */ /* 0x000fe20000000004 */
[----:B-----5:R0:W-:Y:S01]  /*3c2d0*/  @P0 STG.E.U16 [R24.64], R5 ;  /* 0x0000000518000986 */ /* 0x0201e2000c101506 */
[----:B------:R-:W-:-:S03]  /*3c2e0*/  ISETP.LT.AND P0, PT, R26, c[0x0][0x178], !P3 ;  /* 0x00005e001a007a0c */ /* 0x000fc60005f01270 */
[----:B------:R1:W-:Y:S01]  /*3c2f0*/  @P4 STG.E.U16 [R22.64], R27 ;  /* 0x0000001b16004986 */ /* 0x0003e2000c101506 */
[----:B0-----:R-:W-:-:S03]  /*3c300*/  IADD3 R24, R0, c[0x0][0x198], RZ ;  /* 0x0000660000187a10 */ /* 0x001fc60007ffe0ff */
[----:B------:R-:W2:Y:S01]  /*3c310*/  LDL R5, [R1+0x14d0] ;  /* 0x0014d00001057983 */ /* 0x000ea20000100800 */
[----:B-1----:R-:W-:-:S04]  /*3c320*/  IMAD.WIDE R22, R0, 0x2, R8 ;  /* 0x0000000200167825 */ /* 0x002fc800078e0208 */
[----:B------:R-:W-:Y:S01]  /*3c330*/  IMAD.WIDE R26, R24, 0x2, R20 ;  /* 0x00000002181a7825 */ /* 0x000fe200078e0214 */
[----:B------:R0:W-:Y:S01]  /*3c340*/  @P5 STG.E.U16 [R22.64], R3 ;  /* 0x0000000316005986 */ /* 0x0001e2000c101506 */
[----:B------:R-:W-:-:S03]  /*3c350*/  ISETP.LT.AND P5, PT, R7, c[0x0][0x178], !P3 ;  /* 0x00005e0007007a0c */ /* 0x000fc60005fa1270 */
[----:B------:R1:W-:Y:S04]  /*3c360*/  @P6 STG.E.U16 [R26.64], R4 ;  /* 0x000000041a006986 */ /* 0x0003e8000c101506 */
[----:B0-----:R-:W3:Y:S04]  /*3c370*/  LDL.LU R3, [R1+0x165c] ;  /* 0x00165c0001037983 */ /* 0x001ee80000300800 */
[----:B------:R-:W4:Y:S04]  /*3c380*/  LDL.LU R22, [R1+0x1f4] ;  /* 0x0001f40001167983 */ /* 0x000f280000300800 */
[----:B------:R-:W5:Y:S04]  /*3c390*/  LDL.LU R23, [R1+0x1e4] ;  /* 0x0001e40001177983 */ /* 0x000f680000300800 */
[----:B-1----:R-:W2:Y:S04]  /*3c3a0*/  LDL.LU R26, [R1+0x204] ;  /* 0x00020400011a7983 */ /* 0x002ea80000300800 */
[----:B------:R-:W2:Y:S04]  /*3c3b0*/  LDL R27, [R1+0x14cc] ;  /* 0x0014cc00011b7983 */ /* 0x000ea80000100800 */
[----:B------:R-:W2:Y:S01]  /*3c3c0*/  LDL.LU R7, [R1+0x1658] ;  /* 0x0016580001077983 */ /* 0x000ea20000300800 */
[----:B------:R-:W-:-:S02]  /*3c3d0*/  ISETP.LT.AND P4, PT, R6, c[0x0][0x178], !P3 ;  /* 0x00005e0006007a0c */ /* 0x000fc40005f81270 */
[----:B------:R-:W-:Y:S01]  /*3c3e0*/  PRMT R0, R29, 0x7632, R0 ;  /* 0x000076321d007816 */ /* 0x000fe20000000000 */
[----:B------:R-:W-:-:S05]  /*3c3f0*/  IMAD.WIDE R28, R24, 0x2, R18 ;  /* 0x00000002181c7825 */ /* 0x000fca00078e0212 */
[----:B------:R3:W-:Y:S02]  /*3c400*/  @P0 STG.E.U16 [R28.64], R0 ;  /* 0x000000001c000986 */ /* 0x0007e4000c101506 */
[----:B---3--:R-:W-:Y:S01]  /*3c410*/  IMAD.WIDE R28, R24, 0x2, R2 ;  /* 0x00000002181c7825 */ /* 0x008fe200078e0202 */
[----:B----4-:R-:W-:Y:S02]  /*3c420*/  PRMT R4, R22, 0x7632, R4 ;  /* 0x0000763216047816 */ /* 0x010fe40000000004 */
[----:B-----5:R-:W-:Y:S01]  /*3c430*/  PRMT R0, R23, 0x7632, R0 ;  /* 0x0000763217007816 */ /* 0x020fe20000000000 */
[----:B------:R-:W-:Y:S01]  /*3c440*/  IMAD.WIDE R22, R24, 0x2, R14 ;  /* 0x0000000218167825 */ /* 0x000fe200078e020e */
[----:B--2---:R-:W-:Y:S02]  /*3c450*/  PRMT R25, R26, 0x7632, R25 ;  /* 0x000076321a197816 */ /* 0x004fe40000000019 */
[----:B------:R-:W-:Y:S02]  /*3c460*/  ISETP.LT.AND P6, PT, R7, c[0x0][0x178], !P3 ;  /* 0x00005e0007007a0c */ /* 0x000fe40005fc1270 */
[----:B------:R-:W-:Y:S01]  /*3c470*/  ISETP.LT.AND P0, PT, R27, c[0x0][0x178], !P3 ;  /* 0x00005e001b007a0c */ /* 0x000fe20005f01270 */
[----:B------:R-:W-:Y:S01]  /*3c480*/  IMAD.WIDE R26, R24, 0x2, R16 ;  /* 0x00000002181a7825 */ /* 0x000fe200078e0210 */
[----:B------:R0:W-:Y:S04]  /*3c490*/  @P4 STG.E.U16 [R28.64], R25 ;  /* 0x000000191c004986 */ /* 0x0001e8000c101506 */
[----:B------:R1:W-:Y:S05]  /*3c4a0*/  @P5 STG.E.U16 [R26.64], R4 ;  /* 0x000000041a005986 */ /* 0x0003ea000c101506 */
[----:B------:R2:W-:Y:S04]  /*3c4b0*/  @P6 STG.E.U16 [R22.64], R0 ;  /* 0x0000000016006986 */ /* 0x0005e8000c101506 */
[----:B0-----:R-:W3:Y:S04]  /*3c4c0*/  LDL.LU R29, [R1+0x144] ;  /* 0x00014400011d7983 */ /* 0x001ee80000300800 */
[----:B-1----:R-:W4:Y:S04]  /*3c4d0*/  LDL.LU R26, [R1+0x194] ;  /* 0x00019400011a7983 */ /* 0x002f280000300800 */
[----:B------:R-:W5:Y:S04]  /*3c4e0*/  LDL.LU R27, [R1+0x34] ;  /* 0x00003400011b7983 */ /* 0x000f680000300800 */
[----:B--2---:R-:W2:Y:S01]  /*3c4f0*/  LDL R0, [R1+0x14d4] ;  /* 0x0014d40001007983 */ /* 0x004ea20000100800 */
[----:B------:R-:W-:-:S03]  /*3c500*/  ISETP.LT.AND P6, PT, R5, c[0x0][0x178], !P3 ;  /* 0x00005e0005007a0c */ /* 0x000fc60005fc1270 */
[----:B------:R-:W4:Y:S04]  /*3c510*/  LDL R22, [R1+0xbec] ;  /* 0x000bec0001167983 */ /* 0x000f280000100800 */
[----:B------:R-:W5:Y:S04]  /*3c520*/  LDL R23, [R1+0x14bc] ;  /* 0x0014bc0001177983 */ /* 0x000f680000100800 */
[----:B------:R-:W5:Y:S04]  /*3c530*/  LDL.LU R5, [R1+0x1654] ;  /* 0x0016540001057983 */ /* 0x000f680000300800 */
[----:B------:R-:W-:Y:S01]  /*3c540*/  STL [R1+0x164c], R6 ;  /* 0x00164c0601007387 */ /* 0x000fe20000100800 */
[----:B---3--:R-:W-:Y:S01]  /*3c550*/  PRMT R25, R29, 0x7632, R25 ;  /* 0x000076321d197816 */ /* 0x008fe20000000019 */
[----:B------:R-:W-:Y:S01]  /*3c560*/  IMAD.WIDE R28, R24, 0x2, R12 ;  /* 0x00000002181c7825 */ /* 0x000fe200078e020c */
[----:B--2---:R-:W-:-:S04]  /*3c570*/  ISETP.LT.AND P3, PT, R0, c[0x0][0x178], !P3 ;  /* 0x00005e0000007a0c */ /* 0x004fc80005f61270 */
[----:B------:R0:W-:Y:S01]  /*3c580*/  @P0 STG.E.U16 [R28.64], R25 ;  /* 0x000000191c000986 */ /* 0x0001e2000c101506 */
[----:B------:R-:W-:Y:S02]  /*3c590*/  IADD3 R0, R24, c[0x0][0x198], RZ ;  /* 0x0000660018007a10 */ /* 0x000fe40007ffe0ff */
[----:B----4-:R-:W-:Y:S02]  /*3c5a0*/  ISETP.LT.AND P4, PT, R22, c[0x0][0x178], !P2 ;  /* 0x00005e0016007a0c */ /* 0x010fe40005781270 */
[----:B-----5:R-:W-:Y:S02]  /*3c5b0*/  PRMT R4, R27, 0x7632, R4 ;  /* 0x000076321b047816 */ /* 0x020fe40000000004 */
[----:B------:R-:W-:Y:S01]  /*3c5c0*/  ISETP.LT.AND P5, PT, R23, c[0x0][0x178], !P2 ;  /* 0x00005e0017007a0c */ /* 0x000fe200057a1270 */
[----:B------:R-:W-:Y:S01]  /*3c5d0*/  IMAD.WIDE R22, R24, 0x2, R10 ;  /* 0x0000000218167825 */ /* 0x000fe200078e020a */
[----:B------:R-:W-:-:S03]  /*3c5e0*/  PRMT R5, R26, 0x7632, R5 ;  /* 0x000076321a057816 */ /* 0x000fc60000000005 */
[----:B0-----:R-:W-:Y:S01]  /*3c5f0*/  IMAD.WIDE R24, R24, 0x2, R8 ;  /* 0x0000000218187825 */ /* 0x001fe200078e0208 */
[----:B------:R-:W-:Y:S02]  /*3c600*/  ISETP.LT.AND P0, PT, R6, c[0x0][0x178], !P2 ;  /* 0x00005e0006007a0c */ /* 0x000fe40005701270 */
[----:B------:R-:W2:Y:S04]  /*3c610*/  LDL R6, [R1+0x2b4] ;  /* 0x0002b40001067983 */ /* 0x000ea80000100800 */
[----:B------:R0:W-:Y:S04]  /*3c620*/  @P6 STG.E.U16 [R22.64], R5 ;  /* 0x0000000516006986 */ /* 0x0001e8000c101506 */
[----:B------:R1:W-:Y:S04]  /*3c630*/  @P3 STG.E.U16 [R24.64], R4 ;  /* 0x0000000418003986 */ /* 0x0003e8000c101506 */
[----:B0-----:R-:W3:Y:S04]  /*3c640*/  LDL.LU R5, [R1+0x1650] ;  /* 0x0016500001057983 */ /* 0x001ee80000300800 */
[----:B-1----:R-:W4:Y:S04]  /*3c650*/  LDL R25, [R1+0x2c4] ;  /* 0x0002c40001197983 */ /* 0x002f280000100800 */
[----:B------:R-:W5:Y:S01]  /*3c660*/  LDL R24, [R1+0x14c4] ;  /* 0x0014c40001187983 */ /* 0x000f620000100800 */
[----:B------:R-:W-:-:S03]  /*3c670*/  IMAD.WIDE R26, R0, 0x2, R20 ;  /* 0x00000002001a7825 */ /* 0x000fc600078e0214 */
[----:B------:R-:W5:Y:S01]  /*3c680*/  LDL R22, [R1+0x14cc] ;  /* 0x0014cc0001167983 */ /* 0x000f620000100800 */
[----:B------:R-:W-:-:S03]  /*3c690*/  IMAD.WIDE R28, R0, 0x2, R18 ;  /* 0x00000002001c7825 */ /* 0x000fc600078e0212 */
[----:B------:R-:W5:Y:S04]  /*3c6a0*/  LDL R23, [R1+0x14d0] ;  /* 0x0014d00001177983 */ /* 0x000f680000100800 */
[----:B----4-:R0:W-:Y:S04]  /*3c6b0*/  @P4 STG.E.U16 [R26.64], R25 ;  /* 0x000000191a004986 */ /* 0x0101e8000c101506 */
[----:B--2---:R1:W-:Y:S01]  /*3c6c0*/  @P5 STG.E.U16 [R28.64], R6 ;  /* 0x000000061c005986 */ /* 0x0043e2000c101506 */
[----:B---3--:R-:W-:-:S03]  /*3c6d0*/  IADD3 R4, R5, 0x2c, RZ ;  /* 0x0000002c05047810 */ /* 0x008fc60007ffe0ff */
[----:B0-----:R-:W2:Y:S04]  /*3c6e0*/  LDL R26, [R1+0x2a4] ;  /* 0x0002a400011a7983 */ /* 0x001ea80000100800 */
[----:B------:R-:W3:Y:S04]  /*3c6f0*/  LDL R27, [R1+0x14d4] ;  /* 0x0014d400011b7983 */ /* 0x000ee80000100800 */
[----:B-1----:R-:W4:Y:S04]  /*3c700*/  LDL R6, [R1+0x14] ;  /* 0x0000140001067983 */ /* 0x002f280000100800 */
[----:B------:R-:W4:Y:S04]  /*3c710*/  LDL.LU R28, [R1+0x294] ;  /* 0x00029400011c7983 */ /* 0x000f280000300800 */
[----:B------:R-:W4:Y:S04]  /*3c720*/  LDL.LU R29, [R1+0x284] ;  /* 0x00028400011d7983 */ /* 0x000f280000300800 */
[----:B------:R0:W-:Y:S04]  /*3c730*/  STL [R1+0x163c], R5 ;  /* 0x00163c0501007387 */ /* 0x0001e80000100800 */
[----:B0-----:R-:W4:Y:S01]  /*3c740*/  LDL.LU R5, [R1+0x274] ;  /* 0x0002740001057983 */ /* 0x001f220000300800 */
[----:B-----5:R-:W-:-:S02]  /*3c750*/  ISETP.LT.AND P3, PT, R24, c[0x0][0x178], !P2 ;  /* 0x00005e0018007a0c */ /* 0x020fc40005761270 */
[----:B------:R-:W-:Y:S01]  /*3c760*/  ISETP.LT.AND P4, PT, R7, c[0x0][0x178], !P2 ;  /* 0x00005e0007007a0c */ /* 0x000fe20005781270 */
[----:B------:R-:W-:Y:S01]  /*3c770*/  IMAD.WIDE R24, R0, 0x2, R2 ;  /* 0x0000000200187825 */ /* 0x000fe200078e0202 */
[----:B------:R-:W-:Y:S02]  /*3c780*/  ISETP.LT.AND P5, PT, R22, c[0x0][0x178], !P2 ;  /* 0x00005e0016007a0c */ /* 0x000fe400057a1270 */
[----:B------:R-:W-:Y:S01]  /*3c790*/  ISETP.LT.AND P6, PT, R23, c[0x0][0x178], !P2 ;  /* 0x00005e0017007a0c */ /* 0x000fe200057c1270 */
[C---:B------:R-:W-:Y:S01]  /*3c7a0*/  IMAD.WIDE R22, R0.reuse, 0x2, R16 ;  /* 0x0000000200167825 */ /* 0x040fe200078e0210 */
[----:B--2---:R0:W-:Y:S01]  /*3c7b0*/  @P0 STG.E.U16 [R24.64], R26 ;  /* 0x0000001a18000986 */ /* 0x0041e2000c101506 */
[----:B---3--:R-:W-:Y:S02]  /*3c7c0*/  ISETP.LT.AND P2, PT, R27, c[0x0][0x178], !P2 ;  /* 0x00005e001b007a0c */ /* 0x008fe40005741270 */
[C---:B0-----:R-:W-:Y:S02]  /*3c7d0*/  IMAD.WIDE R26, R0.reuse, 0x2, R14 ;  /* 0x00000002001a7825 */ /* 0x041fe400078e020e */
[----:B----4-:R0:W-:Y:S04]  /*3c7e0*/  @P3 STG.E.U16 [R22.64], R28 ;  /* 0x0000001c16003986 */ /* 0x0101e8000c101506 */
[----:B------:R-:W2:Y:S04]  /*3c7f0*/  LDL R25, [R1+0xbec] ;  /* 0x000bec0001197983 */ /* 0x000ea80000100800 */
[----:B------:R-:W-:Y:S01]  /*3c800*/  STL [R1+0x1644], R12 ;  /* 0x0016440c01007387 */ /* 0x000fe20000100800 */
[----:B0-----:R-:W-:-:S03]  /*3c810*/  IMAD.WIDE R22, R0, 0x2, R12 ;  /* 0x0000000200167825 */ /* 0x001fc600078e020c */
[----:B------:R-:W-:Y:S04]  /*3c820*/  STL [R1+0x1640], R13 ;  /* 0x0016400d01007387 */ /* 0x000fe80000100800 */
[----:B------:R-:W-:Y:S04]  /*3c830*/  @P4 STG.E.U16 [R26.64], R29 ;  /* 0x0000001d1a004986 */ /* 0x000fe8000c101506 */
[----:B------:R-:W-:Y:S04]  /*3c840*/  STL [R1+0x1648], R11 ;  /* 0x0016480b01007387 */ /* 0x000fe80000100800 */
[----:B------:R0:W-:Y:S04]  /*3c850*/  @P5 STG.E.U16 [R22.64], R5 ;  /* 0x0000000516005986 */ /* 0x0001e8000c101506 */
[----:B0-----:R-:W3:Y:S01]  /*3c860*/  LDL R22, [R1+0x264] ;  /* 0x0002640001167983 */ /* 0x001ee20000100800 */
[----:B------:R-:W-:-:S03]  /*3c870*/  IMAD.WIDE R26, R0, 0x2, R8 ;  /* 0x00000002001a7825 */ /* 0x000fc600078e0208 */
[----:B------:R-:W4:Y:S01]  /*3c880*/  LDL.LU R23, [R1+0x2c4] ;  /* 0x0002c40001177983 */ /* 0x000f220000300800 */
[----:B--2---:R-:W-:Y:S01]  /*3c890*/  ISETP.LT.AND P3, PT, R25, c[0x0][0x178], !P1 ;  /* 0x00005e0019007a0c */ /* 0x004fe20004f61270 */
[----:B------:R-:W-:-:S05]  /*3c8a0*/  IMAD.WIDE R24, R0, 0x2, R10 ;  /* 0x0000000200187825 */ /* 0x000fca00078e020a */
[----:B---3--:R0:W-:Y:S04]  /*3c8b0*/  @P6 STG.E.U16 [R24.64], R22 ;  /* 0x0000001618006986 */ /* 0x0081e8000c101506 */
[----:B------:R1:W-:Y:S04]  /*3c8c0*/  @P2 STG.E.U16 [R26.64], R6 ;  /* 0x000000061a002986 */ /* 0x0003e8000c101506 */
[----:B0-----:R-:W2:Y:S04]  /*3c8d0*/  LDL.LU R24, [R1+0x2b4] ;  /* 0x0002b40001187983 */ /* 0x001ea80000300800 */
[----:B------:R-:W3:Y:S04]  /*3c8e0*/  LDL.LU R25, [R1+0x2a4] ;  /* 0x0002a40001197983 */ /* 0x000ee80000300800 */
[----:B------:R-:W-:Y:S04]  /*3c8f0*/  STL [R1+0x1638], R21 ;  /* 0x0016381501007387 */ /* 0x000fe80000100800 */
[----:B-1----:R-:W5:Y:S04]  /*3c900*/  LDL.LU R6, [R1+0x164c] ;  /* 0x00164c0001067983 */ /* 0x002f680000300800 */
[----:B------:R-:W5:Y:S04]  /*3c910*/  LDL R26, [R1+0x14bc] ;  /* 0x0014bc00011a7983 */ /* 0x000f680000100800 */
[----:B------:R-:W5:Y:S01]  /*3c920*/  LDL R27, [R1+0x14c4] ;  /* 0x0014c400011b7983 */ /* 0x000f620000100800 */
[----:B------:R-:W-:-:S02]  /*3c930*/  ISETP.GE.AND P0, PT, R4, c[0x0][0x17c], PT ;  /* 0x00005f0004007a0c */ /* 0x000fc40003f06270 */
[----:B------:R-:W-:Y:S02]  /*3c940*/  IADD3 R4, R0, c[0x0][0x198], RZ ;  /* 0x0000660000047a10 */ /* 0x000fe40007ffe0ff */
[----:B----4-:R-:W-:-:S03]  /*3c950*/  PRMT R0, R23, 0x7632, R0 ;  /* 0x0000763217007816 */ /* 0x010fc60000000000 */
[----:B------:R-:W-:Y:S01]  /*3c960*/  IMAD.WIDE R22, R4, 0x2, R20 ;  /* 0x0000000204167825 */ /* 0x000fe200078e0214 */
[----:B------:R0:W-:Y:S04]  /*3c970*/  STL [R1+0x1630], R7 ;  /* 0x0016300701007387 */ /* 0x0001e80000100800 */
[----:B------:R1:W-:Y:S01]  /*3c980*/  @P3 STG.E.U16 [R22.64], R0 ;  /* 0x0000000016003986 */ /* 0x0003e2000c101506 */
[----:B------:R-:W-:Y:S02]  /*3c990*/  ISETP.LT.AND P3, PT, R7, c[0x0][0x178], !P1 ;  /* 0x00005e0007007a0c */ /* 0x000fe40004f61270 */
[----:B------:R-:W-:Y:S01]  /*3c9a0*/  PRMT R13, R28, 0x7632, R13 ;  /* 0x000076321c0d7816 */ /* 0x000fe2000000000d */
[----:B0-----:R-:W4:Y:S01]  /*3c9b0*/  LDL.LU R7, [R1+0x264] ;  /* 0x0002640001077983 */ /* 0x001f220000300800 */
[----:B-1----:R-:W-:-:S03]  /*3c9c0*/  IMAD.WIDE R22, R4, 0x2, R18 ;  /* 0x0000000204167825 */ /* 0x002fc600078e0212 */
[----:B------:R-:W-:Y:S01]  /*3c9d0*/  STL [R1+0x1634], R3 ;  /* 0x0016340301007387 */ /* 0x000fe20000100800 */
[----:B------:R-:W-:Y:S02]  /*3c9e0*/  PRMT R21, R5, 0x7632, R21 ;  /* 0x0000763205157816 */ /* 0x000fe40000000015 */
[----:B--2---:R-:W-:Y:S02]  /*3c9f0*/  PRMT R11, R24, 0x7632, R11 ;  /* 0x00007632180b7816 */ /* 0x004fe4000000000b */
[----:B---3--:R-:W-:Y:S02]  /*3ca00*/  PRMT R12, R25, 0x7632, R12 ;  /* 0x00007632190c7816 */ /* 0x008fe4000000000c */
        /* <DEDUP_REMOVED lines=9> */
[----:B------:R-:W5:Y:S04]  /*3caa0*/  LDL R22, [R1+0xbec] ;  /* 0x000bec0001167983 */ /* 0x000f680000100800 */
[----:B------:R-:W3:Y:S04]  /*3cab0*/  LDL R23, [R1+0x14bc] ;  /* 0x0014bc0001177983 */ /* 0x000ee80000100800 */
[----:B-1----:R-:W3:Y:S04]  /*3cac0*/  LDL.LU R12, [R1+0x1644] ;  /* 0x00164400010c7983 */ /* 0x002ee80000300800 */
[----:B------:R-:W3:Y:S04]  /*3cad0*/  LDL R24, [R1+0x14d4] ;  /* 0x0014d40001187983 */ /* 0x000ee80000100800 */
[----:B------:R-:W3:Y:S04]  /*3cae0*/  LDL.LU R25, [R1+0x14] ;  /* 0x0000140001197983 */ /* 0x000ee80000300800 */
[----:B--2---:R-:W2:Y:S04]  /*3caf0*/  LDL.LU R13, [R1+0x1640] ;  /* 0x00164000010d7983 */ /* 0x004ea80000300800 */
[----:B------:R-:W2:Y:S04]  /*3cb00*/  LDL R26, [R1+0x14cc] ;  /* 0x0014cc00011a7983 */ /* 0x000ea80000100800 */
[----:B------:R-:W2:Y:S04]  /*3cb10*/  LDL R27, [R1+0x14d0] ;  /* 0x0014d000011b7983 */ /* 0x000ea80000100800 */
[----:B------:R-:W2:Y:S01]  /*3cb20*/  LDL.LU R5, [R1+0x163c] ;  /* 0x00163c0001057983 */ /* 0x000ea20000300800 */
[----:B------:R-:W-:Y:S01]  /*3cb30*/  PRMT R0, R29, 0x7632, R0 ;  /* 0x000076321d007816 */ /* 0x000fe20000000000 */
[----:B------:R-:W-:Y:S01]  /*3cb40*/  IMAD.WIDE R28, R4, 0x2, R14 ;  /* 0x00000002041c7825 */ /* 0x000fe200078e020e */
[----:B----4-:R-:W-:-:S02]  /*3cb50*/  PRMT R3, R7, 0x7632, R3 ;  /* 0x0000763207037816 */ /* 0x010fc40000000003 */
[----:B------:R-:W4:Y:S04]  /*3cb60*/  LDL R7, [R1+0x334] ;  /* 0x0003340001077983 */ /* 0x000f280000100800 */
[----:B------:R0:W-:Y:S04]  /*3cb70*/  @P3 STG.E.U16 [R28.64], R0 ;  /* 0x000000001c003986 */ /* 0x0001e8000c101506 */
[----:B------:R1:W-:Y:S01]  /*3cb80*/  STL [R1+0x162c], R10 ;  /* 0x00162c0a01007387 */ /* 0x0003e20000100800 */
[----:B0-----:R-:W-:Y:S02]  /*3cb90*/  IADD3 R0, R4, c[0x0][0x198], RZ ;  /* 0x0000660004007a10 */ /* 0x001fe40007ffe0ff */
[----:B-----5:R-:W-:-:S02]  /*3cba0*/  ISETP.LT.AND P5, PT, R22, c[0x0][0x178], !P0 ;  /* 0x00005e0016007a0c */ /* 0x020fc400047a1270 */
[----:B---3--:R-:W-:Y:S01]  /*3cbb0*/  ISETP.LT.AND P3, PT, R23, c[0x0][0x178], !P0 ;  /* 0x00005e0017007a0c */ /* 0x008fe20004761270 */
[----:B------:R-:W-:Y:S02]  /*3cbc0*/  IMAD.WIDE R22, R4, 0x2, R10 ;  /* 0x0000000204167825 */ /* 0x000fe400078e020a */
[----:B-1----:R-:W3:Y:S01]  /*3cbd0*/  LDL R10, [R1+0x314] ;  /* 0x00031400010a7983 */ /* 0x002ee20000100800 */
[----:B------:R-:W-:Y:S02]  /*3cbe0*/  ISETP.LT.AND P6, PT, R24, c[0x0][0x178], !P1 ;  /* 0x00005e0018007a0c */ /* 0x000fe40004fc1270 */
[----:B------:R-:W-:Y:S02]  /*3cbf0*/  PRMT R28, R25, 0x7632, R28 ;  /* 0x00007632191c7816 */ /* 0x000fe4000000001c */
[----:B--2---:R-:W-:Y:S01]  /*3cc00*/  ISETP.LT.AND P4, PT, R26, c[0x0][0x178], !P1 ;  /* 0x00005e001a007a0c */ /* 0x004fe20004f81270 */
[----:B------:R-:W-:Y:S01]  /*3cc10*/  IMAD.WIDE R24, R4, 0x2, R12 ;  /* 0x0000000204187825 */ /* 0x000fe200078e020c */
[----:B------:R0:W-:Y:S01]  /*3cc20*/  STL [R1+0x1628], R11 ;  /* 0x0016280b01007387 */ /* 0x0001e20000100800 */
[----:B------:R-:W-:-:S02]  /*3cc30*/  ISETP.LT.AND P2, PT, R27, c[0x0][0x178], !P1 ;  /* 0x00005e001b007a0c */ /* 0x000fc40004f41270 */
[----:B------:R-:W-:Y:S01]  /*3cc40*/  IADD3 R29, R5, 0x2d, RZ ;  /* 0x0000002d051d7810 */ /* 0x000fe20007ffe0ff */
[----:B------:R-:W-:Y:S02]  /*3cc50*/  IMAD.WIDE R26, R4, 0x2, R8 ;  /* 0x00000002041a7825 */ /* 0x000fe400078e0208 */
[----:B------:R-:W2:Y:S01]  /*3cc60*/  LDL R4, [R1+0x324] ;  /* 0x0003240001047983 */ /* 0x000ea20000100800 */
[----:B------:R-:W-:-:S03]  /*3cc70*/  ISETP.GE.AND P1, PT, R29, c[0x0][0x17c], PT ;  /* 0x00005f001d007a0c */ /* 0x000fc60003f26270 */
[----:B0-----:R-:W5:Y:S04]  /*3cc80*/  LDL R11, [R1+0x304] ;  /* 0x00030400010b7983 */ /* 0x001f680000100800 */
[----:B------:R-:W2:Y:S04]  /*3cc90*/  LDL R29, [R1+0x14d4] ;  /* 0x0014d400011d7983 */ /* 0x000ea80000100800 */
[----:B------:R0:W-:Y:S04]  /*3cca0*/  @P4 STG.E.U16 [R24.64], R21 ;  /* 0x0000001518004986 */ /* 0x0001e8000c101506 */
[----:B0-----:R-:W2:Y:S04]  /*3ccb0*/  LDL.LU R21, [R1+0x1638] ;  /* 0x0016380001157983 */ /* 0x001ea80000300800 */
[----:B------:R-:W-:Y:S04]  /*3ccc0*/  STL [R1+0x1624], R20 ;  /* 0x0016241401007387 */ /* 0x000fe80000100800 */
[----:B------:R0:W-:Y:S04]  /*3ccd0*/  @P2 STG.E.U16 [R22.64], R3 ;  /* 0x0000000316002986 */ /* 0x0001e8000c101506 */
[----:B------:R1:W-:Y:S04]  /*3cce0*/  @P6 STG.E.U16 [R26.64], R28 ;  /* 0x0000001c1a006986 */ /* 0x0003e8000c101506 */
[----:B--2---:R2:W-:Y:S01]  /*3ccf0*/  STL [R1+0x1620], R21 ;  /* 0x0016201501007387 */ /* 0x0045e20000100800 */
[----:B------:R-:W-:-:S03]  /*3cd00*/  IMAD.WIDE R24, R0, 0x2, R20 ;  /* 0x0000000200187825 */ /* 0x000fc600078e0214 */
[----:B0-----:R-:W3:Y:S04]  /*3cd10*/  LDL.LU R3, [R1+0x1634] ;  /* 0x0016340001037983 */ /* 0x001ee80000300800 */
[----:B-1----:R-:W3:Y:S04]  /*3cd20*/  LDL R28, [R1+0x14c4] ;  /* 0x0014c400011c7983 */ /* 0x002ee80000100800 */
[----:B------:R-:W5:Y:S04]  /*3cd30*/  LDL R20, [R1+0x14bc] ;  /* 0x0014bc0001147983 */ /* 0x000f680000100800 */
[----:B--2---:R-:W2:Y:S04]  /*3cd40*/  LDL R21, [R1+0x2d4] ;  /* 0x0002d40001157983 */ /* 0x004ea80000100800 */
[----:B------:R-:W2:Y:S04]  /*3cd50*/  LDL R26, [R1+0x14cc] ;  /* 0x0014cc00011a7983 */ /* 0x000ea80000100800 */
[----:B------:R-:W2:Y:S04]  /*3cd60*/  LDL R27, [R1+0x14d0] ;  /* 0x0014d000011b7983 */ /* 0x000ea80000100800 */
[----:B----4-:R0:W-:Y:S04]  /*3cd70*/  @P5 STG.E.U16 [R24.64], R7 ;  /* 0x0000000718005986 */ /* 0x0101e8000c101506 */
[----:B0-----:R-:W4:Y:S01]  /*3cd80*/  LDL.LU R7, [R1+0x1630] ;  /* 0x0016300001077983 */ /* 0x001f220000300800 */
[----:B------:R-:W-:Y:S01]  /*3cd90*/  ISETP.LT.AND P6, PT, R6, c[0x0][0x178], !P0 ;  /* 0x00005e0006007a0c */ /* 0x000fe200047c1270 */
[----:B------:R-:W-:-:S05]  /*3cda0*/  IMAD.WIDE R22, R0, 0x2, R18 ;  /* 0x0000000200167825 */ /* 0x000fca00078e0212 */
[----:B------:R0:W-:Y:S01]  /*3cdb0*/  @P3 STG.E.U16 [R22.64], R4 ;  /* 0x0000000416003986 */ /* 0x0001e2000c101506 */
[----:B------:R-:W-:Y:S01]  /*3cdc0*/  IMAD.WIDE R24, R0, 0x2, R16 ;  /* 0x0000000200187825 */ /* 0x000fe200078e0210 */
[----:B0-----:R-:W-:Y:S02]  /*3cdd0*/  IADD3 R4, R5, 0x2e, RZ ;  /* 0x0000002e05047810 */ /* 0x001fe40007ffe0ff */
[----:B---3--:R-:W-:Y:S01]  /*3cde0*/  ISETP.LT.AND P2, PT, R28, c[0x0][0x178], !P0 ;  /* 0x00005e001c007a0c */ /* 0x008fe20004741270 */
[----:B------:R-:W-:-:S05]  /*3cdf0*/  IMAD.WIDE R22, R0, 0x2, R2 ;  /* 0x0000000200167825 */ /* 0x000fca00078e0202 */
[----:B------:R-:W-:Y:S07]  /*3ce00*/  @P6 STG.E.U16 [R22.64], R10 ;  /* 0x0000000a16006986 */ /* 0x000fee000c101506 */
[----:B-----5:R-:W-:Y:S01]  /*3ce10*/  @P2 STG.E.U16 [R24.64], R11 ;  /* 0x0000000b18002986 */ /* 0x020fe2000c101506 */
[----:B----4-:R-:W-:-:S03]  /*3ce20*/  ISETP.LT.AND P5, PT, R7, c[0x0][0x178], !P0 ;  /* 0x00005e0007007a0c */ /* 0x010fc600047a1270 */
[----:B------:R0:W-:Y:S04]  /*3ce30*/  STL [R1+0x161c], R7 ;  /* 0x00161c0701007387 */ /* 0x0001e80000100800 */
[----:B0-----:R-:W3:Y:S04]  /*3ce40*/  LDL R7, [R1+0x14c4] ;  /* 0x0014c40001077983 */ /* 0x001ee80000100800 */
[----:B------:R0:W-:Y:S04]  /*3ce50*/  STL [R1+0x1618], R5 ;  /* 0x0016180501007387 */ /* 0x0001e80000100800 */
[----:B0-----:R-:W4:Y:S04]  /*3ce60*/  LDL R5, [R1+0xbec] ;  /* 0x000bec0001057983 */ /* 0x001f280000100800 */
[----:B------:R-:W5:Y:S04]  /*3ce70*/  LDL.LU R10, [R1+0x162c] ;  /* 0x00162c00010a7983 */ /* 0x000f680000300800 */
[----:B------:R-:W3:Y:S04]  /*3ce80*/  LDL R22, [R1+0x2e4] ;  /* 0x0002e40001167983 */ /* 0x000ee80000100800 */
[----:B------:R-:W4:Y:S04]  /*3ce90*/  LDL R23, [R1+0x2f4] ;  /* 0x0002f40001177983 */ /* 0x000f280000100800 */
[----:B------:R-:W5:Y:S01]  /*3cea0*/  LDL.LU R11, [R1+0x1628] ;  /* 0x00162800010b7983 */ /* 0x000f620000300800 */
[----:B--2---:R-:W-:-:S02]  /*3ceb0*/  ISETP.LT.AND P4, PT, R26, c[0x0][0x178], !P0 ;  /* 0x00005e001a007a0c */ /* 0x004fc40004781270 */
[----:B------:R-:W-:Y:S01]  /*3cec0*/  ISETP.LT.AND P3, PT, R27, c[0x0][0x178], !P0 ;  /* 0x00005e001b007a0c */ /* 0x000fe20004761270 */
[----:B------:R-:W-:Y:S01]  /*3ced0*/  IMAD.WIDE R26, R0, 0x2, R14 ;  /* 0x00000002001a7825 */ /* 0x000fe200078e020e */
[----:B------:R-:W-:-:S03]  /*3cee0*/  ISETP.LT.AND P0, PT, R29, c[0x0][0x178], !P0 ;  /* 0x00005e001d007a0c */ /* 0x000fc60004701270 */
[----:B------:R-:W-:Y:S01]  /*3cef0*/  IMAD.WIDE R28, R0, 0x2, R12 ;  /* 0x00000002001c7825 */ /* 0x000fe200078e020c */
[----:B---3--:R0:W-:Y:S05]  /*3cf00*/  @P5 STG.E.U16 [R26.64], R22 ;  /* 0x000000161a005986 */ /* 0x0081ea000c101506 */
[----:B----4-:R5:W-:Y:S01]  /*3cf10*/  @P4 STG.E.U16 [R28.64], R23 ;  /* 0x000000171c004986 */ /* 0x010be2000c101506 */
[----:B------:R-:W-:-:S03]  /*3cf20*/  ISETP.LT.AND P4, PT, R20, c[0x0][0x178], !P1 ;  /* 0x00005e0014007a0c */ /* 0x000fc60004f81270 */
[----:B0-----:R-:W2:Y:S01]  /*3cf30*/  LDL.LU R26, [R1+0x324] ;  /* 0x00032400011a7983 */ /* 0x001ea20000300800 */
[----:B-----5:R-:W-:-:S03]  /*3cf40*/  IMAD.WIDE R22, R0, 0x2, R10 ;  /* 0x0000000200167825 */ /* 0x020fc600078e020a */
[----:B------:R-:W3:Y:S04]  /*3cf50*/  LDL.LU R27, [R1+0x314] ;  /* 0x00031400011b7983 */ /* 0x000ee80000300800 */
[----:B------:R-:W4:Y:S04]  /*3cf60*/  LDL.LU R20, [R1+0x1624] ;  /* 0x0016240001147983 */ /* 0x000f280000300800 */
[----:B------:R0:W-:Y:S04]  /*3cf70*/  @P3 STG.E.U16 [R22.64], R21 ;  /* 0x0000001516003986 */ /* 0x0001e8000c101506 */
[----:B0-----:R-:W4:Y:S04]  /*3cf80*/  LDL.LU R21, [R1+0x1620] ;  /* 0x0016200001157983 */ /* 0x001f280000300800 */
[----:B------:R-:W5:Y:S04]  /*3cf90*/  LDL R22, [R1+0x24] ;  /* 0x0000240001167983 */ /* 0x000f680000100800 */
[----:B------:R-:W4:Y:S01]  /*3cfa0*/  LDL.LU R23, [R1+0x334] ;  /* 0x0003340001177983 */ /* 0x000f220000300800 */
[----:B------:R-:W-:Y:S01]  /*3cfb0*/  ISETP.LT.AND P5, PT, R5, c[0x0][0x178], !P1 ;  /* 0x00005e0005007a0c */ /* 0x000fe20004fa1270 */
[C---:B------:R-:W-:Y:S01]  /*3cfc0*/  IMAD.WIDE R24, R0.reuse, 0x2, R8 ;  /* 0x0000000200187825 */ /* 0x040fe200078e0208 */
[----:B------:R-:W-:-:S02]  /*3cfd0*/  IADD3 R0, R0, c[0x0][0x198], RZ ;  /* 0x0000660000007a10 */ /* 0x000fc40007ffe0ff */
[----:B------:R-:W-:Y:S02]  /*3cfe0*/  ISETP.LT.AND P2, PT, R6, c[0x0][0x178], !P1 ;  /* 0x00005e0006007a0c */ /* 0x000fe40004f41270 */
[----:B------:R-:W-:Y:S01]  /*3cff0*/  ISETP.GE.AND P6, PT, R4, c[0x0][0x17c], PT ;  /* 0x00005f0004007a0c */ /* 0x000fe20003fc6270 */
[----:B------:R0:W-:Y:S01]  /*3d000*/  STL [R1+0x1614], R3 ;  /* 0x0016140301007387 */ /* 0x0001e20000100800 */
[----:B--2---:R-:W-:Y:S02]  /*3d010*/  PRMT R28, R26, 0x7632, R28 ;  /* 0x000076321a1c7816 */ /* 0x004fe4000000001c */
[----:B---3--:R-:W-:Y:S01]  /*3d020*/  PRMT R29, R27, 0x7632, R29 ;  /* 0x000076321b1d7816 */ /* 0x008fe2000000001d */
[C---:B------:R-:W-:Y:S02]  /*3d030*/  IMAD.WIDE R26, R0.reuse, 0x2, R2 ;  /* 0x00000002001a7825 */ /* 0x040fe400078e0202 */
[----:B0-----:R-:W2:Y:S04]  /*3d040*/  LDL R3, [R1+0x14d4] ;  /* 0x0014d40001037983 */ /* 0x001ea80000100800 */
[----:B-----5:R0:W-:Y:S01]  /*3d050*/  @P0 STG.E.U16 [R24.64], R22 ;  /* 0x0000001618000986 */ /* 0x0201e2000c101506 */
[----:B----4-:R-:W-:Y:S01]  /*3d060*/  PRMT R4, R23, 0x7632, R4 ;  /* 0x0000763217047816 */ /* 0x010fe20000000004 */
[----:B0-----:R-:W-:-:S04]  /*3d070*/  IMAD.WIDE R22, R0, 0x2, R20 ;  /* 0x0000000200167825 */ /* 0x001fc800078e0214 */
[----:B------:R-:W-:Y:S01]  /*3d080*/  IMAD.WIDE R24, R0, 0x2, R18 ;  /* 0x0000000200187825 */ /* 0x000fe200078e0212 */
[----:B------:R0:W-:Y:S01]  /*3d090*/  @P5 STG.E.U16 [R22.64], R4 ;  /* 0x0000000416005986 */ /* 0x0001e2000c101506 */
[----:B------:R-:W-:-:S03]  /*3d0a0*/  ISETP.LT.AND P0, PT, R7, c[0x0][0x178], !P1 ;  /* 0x00005e0007007a0c */ /* 0x000fc60004f01270 */
[----:B------:R1:W-:Y:S04]  /*3d0b0*/  @P4 STG.E.U16 [R24.64], R28 ;  /* 0x0000001c18004986 */ /* 0x0003e8000c101506 */
[----:B------:R3:W-:Y:S04]  /*3d0c0*/  @P2 STG.E.U16 [R26.64], R29 ;  /* 0x0000001d1a002986 */ /* 0x0007e8000c101506 */
[----:B0-----:R-:W4:Y:S04]  /*3d0d0*/  LDL.LU R22, [R1+0x2e4] ;  /* 0x0002e40001167983 */ /* 0x001f280000300800 */
[----:B------:R-:W5:Y:S04]  /*3d0e0*/  LDL R23, [R1+0x14d0] ;  /* 0x0014d00001177983 */ /* 0x000f680000100800 */
[----:B------:R-:W2:Y:S04]  /*3d0f0*/  LDL.LU R7, [R1+0x161c] ;  /* 0x00161c0001077983 */ /* 0x000ea80000300800 */
[----:B-1----:R-:W4:Y:S04]  /*3d100*/  LDL R24, [R1+0x14cc] ;  /* 0x0014cc0001187983 */ /* 0x002f280000100800 */
[----:B------:R-:W4:Y:S04]  /*3d110*/  LDL.LU R25, [R1+0x304] ;  /* 0x0003040001197983 */ /* 0x000f280000300800 */
[----:B---3--:R-:W3:Y:S01]  /*3d120*/  LDL.LU R27, [R1+0x2f4] ;  /* 0x0002f400011b7983 */ /* 0x008ee20000300800 */
[----:B-----5:R-:W-:-:S02]  /*3d130*/  ISETP.LT.AND P2, PT, R23, c[0x0][0x178], !P1 ;  /* 0x00005e0017007a0c */ /* 0x020fc40004f41270 */
[----:B--2---:R-:W-:Y:S02]  /*3d140*/  ISETP.LT.AND P3, PT, R7, c[0x0][0x178], !P1 ;  /* 0x00005e0007007a0c */ /* 0x004fe40004f61270 */
[----:B----4-:R-:W-:Y:S02]  /*3d150*/  ISETP.LT.AND P4, PT, R24, c[0x0][0x178], !P1 ;  /* 0x00005e0018007a0c */ /* 0x010fe40004f81270 */
[----:B------:R-:W-:Y:S02]  /*3d160*/  ISETP.LT.AND P1, PT, R3, c[0x0][0x178], !P1 ;  /* 0x00005e0003007a0c */ /* 0x000fe40004f21270 */
[----:B------:R-:W2:Y:S01]  /*3d170*/  LDL R3, [R1+0x3d4] ;  /* 0x0003d40001037983 */ /* 0x000ea20000100800 */
[----:B---3--:R-:W-:Y:S01]  /*3d180*/  PRMT R4, R27, 0x7632, R4 ;  /* 0x000076321b047816 */ /* 0x008fe20000000004 */
[----:B------:R-:W-:Y:S02]  /*3d190*/  IMAD.WIDE R26, R0, 0x2, R12 ;  /* 0x00000002001a7825 */ /* 0x000fe400078e020c */
[----:B------:R0:W-:Y:S04]  /*3d1a0*/  STL [R1+0x160c], R12 ;  /* 0x00160c0c01007387 */ /* 0x0001e80000100800 */
[----:B0-----:R-:W3:Y:S01]  /*3d1b0*/  LDL.LU R12, [R1+0x2d4] ;  /* 0x0002d400010c7983 */ /* 0x001ee20000300800 */
[----:B------:R-:W-:Y:S01]  /*3d1c0*/  PRMT R29, R22, 0x7632, R29 ;  /* 0x00007632161d7816 */ /* 0x000fe2000000001d */
[----:B------:R-:W-:Y:S01]  /*3d1d0*/  IMAD.WIDE R22, R0, 0x2, R16 ;  /* 0x0000000200167825 */ /* 0x000fe200078e0210 */
[----:B------:R-:W-:-:S03]  /*3d1e0*/  PRMT R28, R25, 0x7632, R28 ;  /* 0x00007632191c7816 */ /* 0x000fc6000000001c */
[----:B------:R-:W-:Y:S02]  /*3d1f0*/  IMAD.WIDE R24, R0, 0x2, R14 ;  /* 0x0000000200187825 */ /* 0x000fe400078e020e */
[----:B------:R0:W-:Y:S04]  /*3d200*/  @P0 STG.E.U16 [R22.64], R28 ;  /* 0x0000001c16000986 */ /* 0x0001e8000c101506 */
[----:B------:R1:W-:Y:S04]  /*3d210*/  @P3 STG.E.U16 [R24.64], R29 ;  /* 0x0000001d18003986 */ /* 0x0003e8000c101506 */
[----:B------:R4:W-:Y:S04]  /*3d220*/  STL [R1+0x1608], R13 ;  /* 0x0016080d01007387 */ /* 0x0009e80000100800 */
[----:B0-----:R-:W5:Y:S04]  /*3d230*/  LDL R28, [R1+0x14cc] ;  /* 0x0014cc00011c7983 */ /* 0x001f680000100800 */
[----:B-1----:R-:W2:Y:S04]  /*3d240*/  LDL R29, [R1+0x394] ;  /* 0x00039400011d7983 */ /* 0x002ea80000100800 */
[----:B------:R-:W2:Y:S01]  /*3d250*/  LDL R25, [R1+0x14bc] ;  /* 0x0014bc0001197983 */ /* 0x000ea20000100800 */
[----:B---3--:R-:W-:-:S03]  /*3d260*/  PRMT R24, R12, 0x7632, R24 ;  /* 0x000076320c187816 */ /* 0x008fc60000000018 */
[----:B------:R-:W3:Y:S01]  /*3d270*/  LDL R12, [R1+0x14d0] ;  /* 0x0014d000010c7983 */ /* 0x000ee20000100800 */
[----:B------:R-:W-:-:S03]  /*3d280*/  ISETP.LT.AND P0, PT, R5, c[0x0][0x178], !P6 ;  /* 0x00005e0005007a0c */ /* 0x000fc60007701270 */
[----:B------:R-:W-:Y:S01]  /*3d290*/  @P4 STG.E.U16 [R26.64], R4 ;  /* 0x000000041a004986 */ /* 0x000fe2000c101506 */
[----:B------:R-:W-:-:S03]  /*3d2a0*/  IMAD.WIDE R22, R0, 0x2, R10 ;  /* 0x0000000200167825 */ /* 0x000fc600078e020a */
[----:B---3--:R0:W-:Y:S04]  /*3d2b0*/  STL [R1+0x1610], R12 ;  /* 0x0016100c01007387 */ /* 0x0081e80000100800 */
[----:B----4-:R-:W3:Y:S04]  /*3d2c0*/  LDL R13, [R1+0x14d4] ;  /* 0x0014d400010d7983 */ /* 0x010ee80000100800 */
[----:B0-----:R-:W4:Y:S04]  /*3d2d0*/  LDL R12, [R1+0x384] ;  /* 0x00038400010c7983 */ /* 0x001f280000100800 */
[----:B------:R-:W2:Y:S04]  /*3d2e0*/  LDL.LU R27, [R1+0x24] ;  /* 0x00002400011b7983 */ /* 0x000ea80000300800 */
[----:B------:R-:W3:Y:S04]  /*3d2f0*/  LDL.LU R5, [R1+0x1618] ;  /* 0x0016180001057983 */ /* 0x000ee80000300800 */
[----:B------:R0:W-:Y:S02]  /*3d300*/  @P2 STG.E.U16 [R22.64], R24 ;  /* 0x0000001816002986 */ /* 0x0001e4000c101506 */
[----:B0-----:R-:W-:-:S05]  /*3d310*/  IADD3 R24, R0, c[0x0][0x198], RZ ;  /* 0x0000660000187a10 */ /* 0x001fca0007ffe0ff */
[----:B------:R-:W-:Y:S01]  /*3d320*/  IMAD.WIDE R22, R24, 0x2, R20 ;  /* 0x0000000218167825 */ /* 0x000fe200078e0214 */
[----:B--2---:R-:W-:-:S03]  /*3d330*/  PRMT R4, R27, 0x7632, R4 ;  /* 0x000076321b047816 */ /* 0x004fc60000000004 */
[----:B------:R-:W-:Y:S01]  /*3d340*/  IMAD.WIDE R26, R0, 0x2, R8 ;  /* 0x00000002001a7825 */ /* 0x000fe200078e0208 */
[----:B---3--:R-:W-:-:S04]  /*3d350*/  IADD3 R0, R5, 0x2f, RZ ;  /* 0x0000002f05007810 */ /* 0x008fc80007ffe0ff */
[----:B------:R0:W-:Y:S01]  /*3d360*/  @P1 STG.E.U16 [R26.64], R4 ;  /* 0x000000041a001986 */ /* 0x0001e2000c101506 */
[----:B------:R-:W-:-:S03]  /*3d370*/  ISETP.GE.AND P1, PT, R0, c[0x0][0x17c], PT ;  /* 0x00005f0000007a0c */ /* 0x000fc60003f26270 */
[----:B------:R-:W2:Y:S04]  /*3d380*/  LDL R0, [R1+0xbec] ;  /* 0x000bec0001007983 */ /* 0x000ea80000100800 */
[----:B------:R1:W-:Y:S04]  /*3d390*/  @P0 STG.E.U16 [R22.64], R3 ;  /* 0x0000000316000986 */ /* 0x0003e8000c101506 */
[----:B0-----:R-:W3:Y:S01]  /*3d3a0*/  LDL R27, [R1+0x14c4] ;  /* 0x0014c400011b7983 */ /* 0x001ee20000100800 */
[----:B------:R-:W-:-:S03]  /*3d3b0*/  IADD3 R4, R5, 0x30, RZ ;  /* 0x0000003005047810 */ /* 0x000fc60007ffe0ff */
[----:B------:R-:W2:Y:S04]  /*3d3c0*/  LDL R5, [R1+0x344] ;  /* 0x0003440001057983 */ /* 0x000ea80000100800 */
[----:B-1----:R-:W2:Y:S01]  /*3d3d0*/  LDL.LU R3, [R1+0x1614] ;  /* 0x0016140001037983 */ /* 0x002ea20000300800 */
[----:B------:R-:W-:Y:S02]  /*3d3e0*/  ISETP.LT.AND P2, PT, R25, c[0x0][0x178], !P6 ;  /* 0x00005e0019007a0c */ /* 0x000fe40007741270 */
[----:B------:R-:W-:Y:S02]  /*3d3f0*/  ISETP.LT.AND P3, PT, R6, c[0x0][0x178], !P6 ;  /* 0x00005e0006007a0c */ /* 0x000fe40007761270 */
[----:B---3--:R-:W-:Y:S01]  /*3d400*/  ISETP.LT.AND P5, PT, R27, c[0x0][0x178], !P6 ;  /* 0x00005e001b007a0c */ /* 0x008fe200077a1270 */
[----:B------:R-:W-:-:S04]  /*3d410*/  IMAD.WIDE R26, R24, 0x2, R18 ;  /* 0x00000002181a7825 */ /* 0x000fc800078e0212 */
[----:B--2---:R-:W-:-:S04]  /*3d420*/  IMAD.WIDE R22, R24, 0x2, R2 ;  /* 0x0000000218167825 */ /* 0x004fc800078e0202 */
[----:B------:R-:W-:Y:S04]  /*3d430*/  @P2 STG.E.U16 [R26.64], R29 ;  /* 0x0000001d1a002986 */ /* 0x000fe8000c101506 */
[----:B----4-:R0:W-:Y:S04]  /*3d440*/  @P3 STG.E.U16 [R22.64], R12 ;  /* 0x0000000c16003986 */ /* 0x0101e8000c101506 */
[----:B0-----:R-:W2:Y:S04]  /*3d450*/  LDL.LU R12, [R1+0x1610] ;  /* 0x00161000010c7983 */ /* 0x001ea80000300800 */
[----:B------:R-:W3:Y:S04]  /*3d460*/  LDL R22, [R1+0x374] ;  /* 0x0003740001167983 */ /* 0x000ee80000100800 */
[----:B------:R-:W4:Y:S01]  /*3d470*/  LDL R23, [R1+0x364] ;  /* 0x0003640001177983 */ /* 0x000f220000100800 */
[----:B------:R-:W-:Y:S01]  /*3d480*/  ISETP.LT.AND P4, PT, R7, c[0x0][0x178], !P6 ;  /* 0x00005e0007007a0c */ /* 0x000fe20007781270 */
[----:B------:R-:W-:Y:S01]  /*3d490*/  IMAD.WIDE R26, R24, 0x2, R16 ;  /* 0x00000002181a7825 */ /* 0x000fe200078e0210 */
[----:B-----5:R-:W-:-:S03]  /*3d4a0*/  ISETP.LT.AND P2, PT, R28, c[0x0][0x178], !P6 ;  /* 0x00005e001c007a0c */ /* 0x020fc60007741270 */
[----:B------:R-:W-:Y:S01]  /*3d4b0*/  IMAD.WIDE R28, R24, 0x2, R14 ;  /* 0x00000002181c7825 */ /* 0x000fe200078e020e */
[----:B--2---:R-:W-:Y:S02]  /*3d4c0*/  ISETP.LT.AND P3, PT, R12, c[0x0][0x178], !P6 ;  /* 0x00005e000c007a0c */ /* 0x004fe40007761270 */
[----:B------:R-:W2:Y:S01]  /*3d4d0*/  LDL.LU R12, [R1+0x160c] ;  /* 0x00160c00010c7983 */ /* 0x000ea20000300800 */
[----:B------:R-:W-:-:S03]  /*3d4e0*/  ISETP.LT.AND P6, PT, R13, c[0x0][0x178], !P6 ;  /* 0x00005e000d007a0c */ /* 0x000fc600077c1270 */
[----:B------:R-:W2:Y:S04]  /*3d4f0*/  LDL.LU R13, [R1+0x1608] ;  /* 0x00160800010d7983 */ /* 0x000ea80000300800 */
[----:B---3--:R-:W-:Y:S04]  /*3d500*/  @P5 STG.E.U16 [R26.64], R22 ;  /* 0x000000161a005986 */ /* 0x008fe8000c101506 */
[----:B----4-:R0:W-:Y:S04]  /*3d510*/  @P4 STG.E.U16 [R28.64], R23 ;  /* 0x000000171c004986 */ /* 0x0101e8000c101506 */
[----:B0-----:R-:W3:Y:S04]  /*3d520*/  LDL.LU R28, [R1+0x364] ;  /* 0x00036400011c7983 */ /* 0x001ee80000300800 */
[----:B------:R-:W4:Y:S01]  /*3d530*/  LDL.LU R29, [R1+0x354] ;  /* 0x00035400011d7983 */ /* 0x000f220000300800 */
[----:B------:R-:W-:-:S03]  /*3d540*/  IMAD.WIDE R22, R24, 0x2, R10 ;  /* 0x0000000218167825 */ /* 0x000fc600078e020a */
[----:B------:R-:W-:Y:S04]  /*3d550*/  STL [R1+0x1600], R10 ;  /* 0x0016000a01007387 */ /* 0x000fe80000100800 */
[----:B------:R-:W-:Y:S01]  /*3d560*/  STL [R1+0x15fc], R11 ;  /* 0x0015fc0b01007387 */ /* 0x000fe20000100800 */
[----:B--2---:R-:W-:-:S05]  /*3d570*/  IMAD.WIDE R26, R24, 0x2, R12 ;  /* 0x00000002181a7825 */ /* 0x004fca00078e020c */
[----:B----4-:R0:W-:Y:S04]  /*3d580*/  @P2 STG.E.U16 [R26.64], R29 ;  /* 0x0000001d1a002986 */ /* 0x0101e8000c101506 */
[----:B------:R1:W-:Y:S04]  /*3d590*/  @P3 STG.E.U16 [R22.64], R5 ;  /* 0x0000000516003986 */ /* 0x0003e8000c101506 */
[----:B0-----:R-:W2:Y:S04]  /*3d5a0*/  LDL.LU R27, [R1+0x3d4] ;  /* 0x0003d400011b7983 */ /* 0x001ea80000300800 */
[----:B-1----:R-:W4:Y:S01]  /*3d5b0*/  LDL.LU R5, [R1+0x1604] ;  /* 0x0016040001057983 */ /* 0x002f220000300800 */
[----:B------:R-:W-:-:S02]  /*3d5c0*/  ISETP.LT.AND P5, PT, R0, c[0x0][0x178], !P1 ;  /* 0x00005e0000007a0c */ /* 0x000fc40004fa1270 */
[C---:B------:R-:W-:Y:S01]  /*3d5d0*/  IADD3 R0, R24.reuse, c[0x0][0x198], RZ ;  /* 0x0000660018007a10 */ /* 0x040fe20007ffe0ff */
[----:B------:R-:W5:Y:S01]  /*3d5e0*/  LDL.LU R23, [R1+0x394] ;  /* 0x0003940001177983 */ /* 0x000f620000300800 */
[----:B------:R-:W-:Y:S01]  /*3d5f0*/  ISETP.LT.AND P4, PT, R25, c[0x0][0x178], !P1 ;  /* 0x00005e0019007a0c */ /* 0x000fe20004f81270 */
[----:B------:R-:W-:Y:S01]  /*3d600*/  IMAD.WIDE R24, R24, 0x2, R8 ;  /* 0x0000000218187825 */ /* 0x000fe200078e0208 */
[----:B------:R-:W-:Y:S02]  /*3d610*/  ISETP.GE.AND P0, PT, R4, c[0x0][0x17c], PT ;  /* 0x00005f0004007a0c */ /* 0x000fe40003f06270 */
[----:B--2---:R-:W-:Y:S01]  /*3d620*/  PRMT R4, R27, 0x7632, R4 ;  /* 0x000076321b047816 */ /* 0x004fe20000000004 */
[----:B------:R-:W-:Y:S01]  /*3d630*/  IMAD.WIDE R26, R0, 0x2, R20 ;  /* 0x00000002001a7825 */ /* 0x000fe200078e0214 */
[----:B----4-:R0:W-:Y:S04]  /*3d640*/  @P6 STG.E.U16 [R24.64], R5 ;  /* 0x0000000518006986 */ /* 0x0101e8000c101506 */
[----:B------:R1:W-:Y:S04]  /*3d650*/  @P5 STG.E.U16 [R26.64], R4 ;  /* 0x000000041a005986 */ /* 0x0003e8000c101506 */
[----:B0-----:R-:W2:Y:S04]  /*3d660*/  LDL.LU R24, [R1+0x384] ;  /* 0x0003840001187983 */ /* 0x001ea80000300800 */
[----:B------:R-:W4:Y:S04]  /*3d670*/  LDL.LU R25, [R1+0x374] ;  /* 0x0003740001197983 */ /* 0x000f280000300800 */
[----:B-1----:R-:W3:Y:S01]  /*3d680*/  LDL R26, [R1+0x14c4] ;  /* 0x0014c400011a7983 */ /* 0x002ee20000100800 */
[----:B------:R-:W-:-:S02]  /*3d690*/  ISETP.LT.AND P2, PT, R6, c[0x0][0x178], !P1 ;  /* 0x00005e0006007a0c */ /* 0x000fc40004f41270 */
[----:B-----5:R-:W-:Y:S01]  /*3d6a0*/  PRMT R5, R23, 0x7632, R5 ;  /* 0x0000763217057816 */ /* 0x020fe20000000005 */
[C---:B------:R-:W-:Y:S01]  /*3d6b0*/  IMAD.WIDE R22, R0.reuse, 0x2, R18 ;  /* 0x0000000200167825 */ /* 0x040fe200078e0212 */
[----:B------:R-:W5:Y:S04]  /*3d6c0*/  LDL R27, [R1+0x14cc] ;  /* 0x0014cc00011b7983 */ /* 0x000f680000100800 */
[----:B------:R0:W-:Y:S04]  /*3d6d0*/  @P4 STG.E.U16 [R22.64], R5 ;  /* 0x0000000516004986 */ /* 0x0001e8000c101506 */
[----:B------:R1:W-:Y:S01]  /*3d6e0*/  STL [R1+0x15f8], R17 ;  /* 0x0015f81101007387 */ /* 0x0003e20000100800 */
[----:B0-----:R-:W-:Y:S01]  /*3d6f0*/  IMAD.WIDE R22, R0, 0x2, R2 ;  /* 0x0000000200167825 */ /* 0x001fe200078e0202 */
[----:B--2---:R-:W-:-:S02]  /*3d700*/  PRMT R10, R24, 0x7632, R10 ;  /* 0x00007632180a7816 */ /* 0x004fc4000000000a */
[----:B---3--:R-:W-:Y:S02]  /*3d710*/  ISETP.LT.AND P3, PT, R26, c[0x0][0x178], !P1 ;  /* 0x00005e001a007a0c */ /* 0x008fe40004f61270 */
[----:B----4-:R-:W-:Y:S01]  /*3d720*/  PRMT R11, R25, 0x7632, R11 ;  /* 0x00007632190b7816 */ /* 0x010fe2000000000b */
[----:B------:R-:W-:Y:S01]  /*3d730*/  IMAD.WIDE R24, R0, 0x2, R16 ;  /* 0x0000000200187825 */ /* 0x000fe200078e0210 */
[----:B------:R0:W-:Y:S04]  /*3d740*/  @P2 STG.E.U16 [R22.64], R10 ;  /* 0x0000000a16002986 */ /* 0x0001e8000c101506 */
[----:B-1----:R-:W2:Y:S05]  /*3d750*/  LDL R17, [R1+0xbec] ;  /* 0x000bec0001117983 */ /* 0x002eaa0000100800 */
[----:B------:R1:W-:Y:S04]  /*3d760*/  @P3 STG.E.U16 [R24.64], R11 ;  /* 0x0000000b18003986 */ /* 0x0003e8000c101506 */
[----:B0-----:R-:W3:Y:S04]  /*3d770*/  LDL.LU R10, [R1+0x1600] ;  /* 0x00160000010a7983 */ /* 0x001ee80000300800 */
[----:B------:R-:W4:Y:S04]  /*3d780*/  LDL R22, [R1+0x14b8] ;  /* 0x0014b80001167983 */ /* 0x000f280000100800 */
[----:B------:R-:W3:Y:S04]  /*3d790*/  LDL R23, [R1+0x14bc] ;  /* 0x0014bc0001177983 */ /* 0x000ee80000100800 */
[----:B-1----:R-:W3:Y:S04]  /*3d7a0*/  LDL.LU R11, [R1+0x15fc] ;  /* 0x0015fc00010b7983 */ /* 0x002ee80000300800 */
[----:B------:R-:W3:Y:S04]  /*3d7b0*/  LDL R24, [R1+0x14d4] ;  /* 0x0014d40001187983 */ /* 0x000ee80000100800 */
[----:B------:R-:W3:Y:S01]  /*3d7c0*/  LDL.LU R25, [R1+0x344] ;  /* 0x0003440001197983 */ /* 0x000ee20000300800 */
[----:B------:R-:W-:-:S02]  /*3d7d0*/  ISETP.LT.AND P5, PT, R7, c[0x0][0x178], !P1 ;  /* 0x00005e0007007a0c */ /* 0x000fc40004fa1270 */
[----:B-----5:R-:W-:Y:S01]  /*3d7e0*/  ISETP.LT.AND P6, PT, R27, c[0x0][0x178], !P1 ;  /* 0x00005e001b007a0c */ /* 0x020fe20004fc1270 */
[----:B------:R-:W-:Y:S01]  /*3d7f0*/  IMAD.WIDE R26, R0, 0x2, R14 ;  /* 0x00000002001a7825 */ /* 0x000fe200078e020e */
[----:B------:R-:W-:Y:S02]  /*3d800*/  PRMT R4, R28, 0x7632, R4 ;  /* 0x000076321c047816 */ /* 0x000fe40000000004 */
[----:B------:R-:W-:Y:S01]  /*3d810*/  PRMT R5, R29, 0x7632, R5 ;  /* 0x000076321d057816 */ /* 0x000fe20000000005 */
[----:B------:R-:W-:-:S06]  /*3d820*/  IMAD.WIDE R28, R0, 0x2, R12 ;  /* 0x00000002001c7825 */ /* 0x000fcc00078e020c */
[----:B------:R0:W-:Y:S04]  /*3d830*/  @P5 STG.E.U16 [R26.64], R4 ;  /* 0x000000041a005986 */ /* 0x0001e8000c101506 */
[----:B------:R4:W-:Y:S01]  /*3d840*/  @P6 STG.E.U16 [R28.64], R5 ;  /* 0x000000051c006986 */ /* 0x0009e2000c101506 */
[----:B------:R-:W-:Y:S02]  /*3d850*/  ISETP.LT.AND P5, PT, R6, c[0x0][0x178], !P0 ;  /* 0x00005e0006007a0c */ /* 0x000fe400047a1270 */
[----:B0-----:R-:W-:Y:S01]  /*3d860*/  IADD3 R4, R0, c[0x0][0x198], RZ ;  /* 0x0000660000047a10 */ /* 0x001fe20007ffe0ff */
[----:B------:R-:W5:Y:S01]  /*3d870*/  LDL R27, [R1+0x14d0] ;  /* 0x0014d000011b7983 */ /* 0x000f620000100800 */
[----:B--2---:R-:W-:-:S03]  /*3d880*/  ISETP.LT.AND P6, PT, R17, c[0x0][0x178], !P0 ;  /* 0x00005e0011007a0c */ /* 0x004fc600047c1270 */
[----:B------:R-:W2:Y:S01]  /*3d890*/  LDL R17, [R1+0x248] ;  /* 0x0002480001117983 */ /* 0x000ea20000100800 */
[----:B----4-:R-:W-:Y:S02]  /*3d8a0*/  IADD3 R29, R22, 0x31, RZ ;  /* 0x00000031161d7810 */ /* 0x010fe40007ffe0ff */
[----:B---3--:R-:W-:Y:S01]  /*3d8b0*/  ISETP.LT.AND P3, PT, R23, c[0x0][0x178], !P0 ;  /* 0x00005e0017007a0c */ /* 0x008fe20004761270 */
[----:B------:R-:W-:Y:S01]  /*3d8c0*/  IMAD.WIDE R22, R0, 0x2, R10 ;  /* 0x0000000200167825 */ /* 0x000fe200078e020a */
[----:B------:R-:W-:Y:S02]  /*3d8d0*/  ISETP.LT.AND P2, PT, R24, c[0x0][0x178], !P1 ;  /* 0x00005e0018007a0c */ /* 0x000fe40004f41270 */
[----:B------:R-:W-:Y:S01]  /*3d8e0*/  PRMT R5, R25, 0x7632, R5 ;  /* 0x0000763219057816 */ /* 0x000fe20000000005 */
[----:B------:R-:W-:Y:S02]  /*3d8f0*/  IMAD.WIDE R24, R0, 0x2, R8 ;  /* 0x0000000200187825 */ /* 0x000fe400078e0208 */
[----:B------:R-:W3:Y:S04]  /*3d900*/  LDL R0, [R1+0x14b8] ;  /* 0x0014b80001007983 */ /* 0x000ee80000100800 */
[----:B------:R0:W-:Y:S04]  /*3d910*/  STL [R1+0x15f4], R9 ;  /* 0x0015f40901007387 */ /* 0x0001e80000100800 */
[----:B0-----:R-:W4:Y:S04]  /*3d920*/  LDL R9, [R1+0x1f8] ;  /* 0x0001f80001097983 */ /* 0x001f280000100800 */
[----:B------:R0:W-:Y:S04]  /*3d930*/  STL [R1+0x15e4], R6 ;  /* 0x0015e40601007387 */ /* 0x0001e80000100800 */
[----:B0-----:R-:W2:Y:S04]  /*3d940*/  LDL R6, [R1+0x14bc] ;  /* 0x0014bc0001067983 */ /* 0x001ea80000100800 */
[----:B--2---:R0:W-:Y:S04]  /*3d950*/  STL [R1+0x15e8], R6 ;  /* 0x0015e80601007387 */ /* 0x0041e80000100800 */
[----:B0-----:R-:W2:Y:S01]  /*3d960*/  LDL R6, [R1+0xbec] ;  /* 0x000bec0001067983 */ /* 0x001ea20000100800 */
[----:B-----5:R-:W-:-:S02]  /*3d970*/  ISETP.LT.AND P4, PT, R27, c[0x0][0x178], !P1 ;  /* 0x00005e001b007a0c */ /* 0x020fc40004f81270 */
[----:B------:R-:W-:Y:S01]  /*3d980*/  PRMT R28, R5, 0x7632, R28 ;  /* 0x00007632051c7816 */ /* 0x000fe2000000001c */
[----:B--2---:R0:W-:Y:S04]  /*3d990*/  STL [R1+0x15ec], R6 ;  /* 0x0015ec0601007387 */ /* 0x0041e80000100800 */
[----:B0-----:R-:W2:Y:S06]  /*3d9a0*/  LDL R6, [R1+0x198] ;  /* 0x0001980001067983 */ /* 0x001eac0000100800 */
[----:B------:R-:W-:Y:S04]  /*3d9b0*/  @P4 STG.E.U16 [R22.64], R5 ;  /* 0x0000000516004986 */ /* 0x000fe8000c101506 */
[----:B------:R0:W-:Y:S04]  /*3d9c0*/  @P2 STG.E.U16 [R24.64], R28 ;  /* 0x0000001c18002986 */ /* 0x0001e8000c101506 */
[----:B--2---:R1:W-:Y:S04]  /*3d9d0*/  STL [R1+0x15f0], R6 ;  /* 0x0015f00601007387 */ /* 0x0043e80000100800 */
[----:B0-----:R-:W2:Y:S01]  /*3d9e0*/  LDL R24, [R1+0x258] ;  /* 0x0002580001187983 */ /* 0x001ea20000100800 */
[----:B------:R-:W-:-:S03]  /*3d9f0*/  IMAD.WIDE R26, R4, 0x2, R20 ;  /* 0x00000002041a7825 */ /* 0x000fc600078e0214 */
[----:B------:R-:W5:Y:S01]  /*3da00*/  LDL R25, [R1+0x14c4] ;  /* 0x0014c40001197983 */ /* 0x000f620000100800 */
[C---:B------:R-:W-:Y:S01]  /*3da10*/  IMAD.WIDE R22, R4.reuse, 0x2, R18 ;  /* 0x0000000204167825 */ /* 0x040fe200078e0212 */
[----:B------:R-:W-:Y:S02]  /*3da20*/  ISETP.GE.AND P1, PT, R29, c[0x0][0x17c], PT ;  /* 0x00005f001d007a0c */ /* 0x000fe40003f26270 */
[----:B-1----:R-:W3:Y:S04]  /*3da30*/  LDL R6, [R1+0x148] ;  /* 0x0001480001067983 */ /* 0x002ee80000100800 */
[----:B------:R-:W3:Y:S04]  /*3da40*/  LDL R29, [R1+0x14d4] ;  /* 0x0014d400011d7983 */ /* 0x000ee80000100800 */
[----:B------:R-:W3:Y:S04]  /*3da50*/  LDL R28, [R1+0x208] ;  /* 0x00020800011c7983 */ /* 0x000ee80000100800 */
[----:B--2---:R0:W-:Y:S04]  /*3da60*/  @P6 STG.E.U16 [R26.64], R24 ;  /* 0x000000181a006986 */ /* 0x0041e8000c101506 */
[----:B------:R1:W-:Y:S04]  /*3da70*/  @P3 STG.E.U16 [R22.64], R17 ;  /* 0x0000001116003986 */ /* 0x0003e8000c101506 */
[----:B0-----:R-:W2:Y:S04]  /*3da80*/  LDL R26, [R1+0x14cc] ;  /* 0x0014cc00011a7983 */ /* 0x001ea80000100800 */
[----:B------:R-:W4:Y:S04]  /*3da90*/  LDL R27, [R1+0x14d0] ;  /* 0x0014d000011b7983 */ /* 0x000f280000100800 */
[----:B-1----:R-:W4:Y:S01]  /*3daa0*/  LDL.LU R17, [R1+0x15f8] ;  /* 0x0015f80001117983 */ /* 0x002f220000300800 */
[----:B-----5:R-:W-:Y:S01]  /*3dab0*/  ISETP.LT.AND P2, PT, R25, c[0x0][0x178], !P0 ;  /* 0x00005e0019007a0c */ /* 0x020fe20004741270 */
[----:B------:R-:W-:-:S02]  /*3dac0*/  IMAD.WIDE R24, R4, 0x2, R2 ;  /* 0x0000000204187825 */ /* 0x000fc400078e0202 */
[----:B------:R0:W-:Y:S04]  /*3dad0*/  STL [R1+0x15e0], R12 ;  /* 0x0015e00c01007387 */ /* 0x0001e80000100800 */
[----:B---3--:R-:W-:Y:S01]  /*3dae0*/  @P5 STG.E.U16 [R24.64], R28 ;  /* 0x0000001c18005986 */ /* 0x008fe2000c101506 */
[----:B--2---:R-:W-:Y:S02]  /*3daf0*/  ISETP.LT.AND P4, PT, R26, c[0x0][0x178], !P0 ;  /* 0x00005e001a007a0c */ /* 0x004fe40004781270 */
[----:B----4-:R-:W-:Y:S01]  /*3db00*/  ISETP.LT.AND P3, PT, R27, c[0x0][0x178], !P0 ;  /* 0x00005e001b007a0c */ /* 0x010fe20004761270 */
[C---:B------:R-:W-:Y:S02]  /*3db10*/  IMAD.WIDE R26, R4.reuse, 0x2, R12 ;  /* 0x00000002041a7825 */ /* 0x040fe400078e020c */
[----:B0-----:R-:W2:Y:S02]  /*3db20*/  LDL R12, [R1+0x14cc] ;  /* 0x0014cc00010c7983 */ /* 0x001ea40000100800 */
[----:B------:R-:W-:-:S02]  /*3db30*/  IMAD.WIDE R22, R4, 0x2, R16 ;  /* 0x0000000204167825 */ /* 0x000fc400078e0210 */
[----:B------:R0:W-:Y:S04]  /*3db40*/  STL [R1+0x15dc], R13 ;  /* 0x0015dc0d01007387 */ /* 0x0001e80000100800 */
[----:B------:R1:W-:Y:S04]  /*3db50*/  @P2 STG.E.U16 [R22.64], R9 ;  /* 0x0000000916002986 */ /* 0x0003e8000c101506 */
[----:B0-----:R-:W3:Y:S04]  /*3db60*/  LDL R13, [R1+0x14d0] ;  /* 0x0014d000010d7983 */ /* 0x001ee80000100800 */
[----:B-1----:R-:W4:Y:S04]  /*3db70*/  LDL.LU R9, [R1+0x15f4] ;  /* 0x0015f40001097983 */ /* 0x002f280000300800 */
[----:B------:R-:W5:Y:S01]  /*3db80*/  LDL R23, [R1+0x1e8] ;  /* 0x0001e80001177983 */ /* 0x000f620000100800 */
[----:B------:R-:W-:Y:S01]  /*3db90*/  ISETP.LT.AND P6, PT, R7, c[0x0][0x178], !P0 ;  /* 0x00005e0007007a0c */ /* 0x000fe200047c1270 */
[----:B------:R-:W-:Y:S01]  /*3dba0*/  IMAD.WIDE R24, R4, 0x2, R14 ;  /* 0x0000000204187825 */ /* 0x000fe200078e020e */
[----:B------:R-:W-:-:S11]  /*3dbb0*/  ISETP.LT.AND P0, PT, R29, c[0x0][0x178], !P0 ;  /* 0x00005e001d007a0c */ /* 0x000fd60004701270 */
[----:B-----5:R0:W-:Y:S04]  /*3dbc0*/  @P6 STG.E.U16 [R24.64], R23 ;  /* 0x0000001718006986 */ /* 0x0201e8000c101506 */
[----:B------:R1:W-:Y:S04]  /*3dbd0*/  @P4 STG.E.U16 [R26.64], R6 ;  /* 0x000000061a004986 */ /* 0x0003e8000c101506 */
[----:B0-----:R-:W5:Y:S04]  /*3dbe0*/  LDL.LU R24, [R1+0x248] ;  /* 0x0002480001187983 */ /* 0x001f680000300800 */
[----:B------:R-:W2:Y:S04]  /*3dbf0*/  LDL R25, [R1+0x14c4] ;  /* 0x0014c40001197983 */ /* 0x000ea80000100800 */
[----:B-1----:R-:W2:Y:S01]  /*3dc00*/  LDL.LU R6, [R1+0x15f0] ;  /* 0x0015f00001067983 */ /* 0x002ea20000300800 */
[----:B------:R-:W-:-:S03]  /*3dc10*/  IMAD.WIDE R28, R4, 0x2, R10 ;  /* 0x00000002041c7825 */ /* 0x000fc600078e020a */
[----:B------:R-:W3:Y:S04]  /*3dc20*/  LDL.LU R26, [R1+0x258] ;  /* 0x00025800011a7983 */ /* 0x000ee80000300800 */
[----:B------:R-:W3:Y:S04]  /*3dc30*/  LDL.LU R27, [R1+0x208] ;  /* 0x00020800011b7983 */ /* 0x000ee80000300800 */
[----:B--2---:R0:W-:Y:S04]  /*3dc40*/  @P3 STG.E.U16 [R28.64], R6 ;  /* 0x000000061c003986 */ /* 0x0041e8000c101506 */
[----:B0-----:R-:W2:Y:S04]  /*3dc50*/  LDL.LU R6, [R1+0x15ec] ;  /* 0x0015ec0001067983 */ /* 0x001ea80000300800 */
[----:B------:R-:W3:Y:S01]  /*3dc60*/  LDL.LU R29, [R1+0x38] ;  /* 0x00003800011d7983 */ /* 0x000ee20000300800 */
[----:B--2---:R-:W-:-:S03]  /*3dc70*/  ISETP.LT.AND P3, PT, R6, c[0x0][0x178], !P1 ;  /* 0x00005e0006007a0c */ /* 0x004fc60004f61270 */
[----:B------:R-:W2:Y:S01]  /*3dc80*/  LDL.LU R6, [R1+0x15e8] ;  /* 0x0015e80001067983 */ /* 0x000ea20000300800 */
[C---:B----4-:R-:W-:Y:S01]  /*3dc90*/  IMAD.WIDE R22, R4.reuse, 0x2, R8 ;  /* 0x0000000204167825 */ /* 0x050fe200078e0208 */
[----:B------:R-:W-:Y:S02]  /*3dca0*/  IADD3 R4, R4, c[0x0][0x198], RZ ;  /* 0x0000660004047a10 */ /* 0x000fe40007ffe0ff */
[----:B---3--:R-:W-:Y:S02]  /*3dcb0*/  PRMT R5, R26, 0x7632, R5 ;  /* 0x000076321a057816 */ /* 0x008fe40000000005 */
[----:B------:R0:W-:Y:S01]  /*3dcc0*/  @P0 STG.E.U16 [R22.64], R29 ;  /* 0x0000001d16000986 */ /* 0x0001e2000c101506 */
[----:B-----5:R-:W-:Y:S02]  /*3dcd0*/  PRMT R28, R24, 0x7632, R28 ;  /* 0x00007632181c7816 */ /* 0x020fe4000000001c */
[----:B------:R-:W-:Y:S01]  /*3dce0*/  ISETP.LT.AND P4, PT, R25, c[0x0][0x178], !P1 ;  /* 0x00005e0019007a0c */ /* 0x000fe20004f81270 */
[----:B------:R-:W-:-:S04]  /*3dcf0*/  IMAD.WIDE R24, R4, 0x2, R18 ;  /* 0x0000000204187825 */ /* 0x000fc800078e0212 */
[----:B0-----:R-:W-:-:S05]  /*3dd00*/  IMAD.WIDE R22, R4, 0x2, R20 ;  /* 0x0000000204167825 */ /* 0x001fca00078e0214 */
[----:B------:R0:W-:Y:S01]  /*3dd10*/  @P3 STG.E.U16 [R22.64], R5 ;  /* 0x0000000516003986 */ /* 0x0001e2000c101506 */
[----:B--2---:R-:W-:-:S03]  /*3dd20*/  ISETP.LT.AND P2, PT, R6, c[0x0][0x178], !P1 ;  /* 0x00005e0006007a0c */ /* 0x004fc60004f41270 */
[----:B------:R-:W2:Y:S04]  /*3dd30*/  LDL.LU R6, [R1+0x15e4] ;  /* 0x0015e40001067983 */ /* 0x000ea80000300800 */
[----:B0-----:R-:W3:Y:S06]  /*3dd40*/  LDL.LU R23, [R1+0x1f8] ;  /* 0x0001f80001177983 */ /* 0x001eec0000300800 */
[----:B------:R0:W-:Y:S04]  /*3dd50*/  @P2 STG.E.U16 [R24.64], R28 ;  /* 0x0000001c18002986 */ /* 0x0001e8000c101506 */
[----:B0-----:R-:W4:Y:S01]  /*3dd60*/  LDL.LU R25, [R1+0x1e8] ;  /* 0x0001e80001197983 */ /* 0x001f220000300800 */
[----:B------:R-:W-:-:S02]  /*3dd70*/  IADD3 R0, R0, 0x32, RZ ;  /* 0x0000003200007810 */ /* 0x000fc40007ffe0ff */
[----:B------:R-:W-:Y:S02]  /*3dd80*/  ISETP.LT.AND P0, PT, R7, c[0x0][0x178], !P1 ;  /* 0x00005e0007007a0c */ /* 0x000fe40004f01270 */
[----:B------:R-:W-:Y:S02]  /*3dd90*/  ISETP.GE.AND P5, PT, R0, c[0x0][0x17c], PT ;  /* 0x00005f0000007a0c */ /* 0x000fe40003fa6270 */
[----:B------:R-:W-:Y:S01]  /*3dda0*/  PRMT R0, R27, 0x7632, R0 ;  /* 0x000076321b007816 */ /* 0x000fe20000000000 */
[----:B------:R-:W-:Y:S01]  /*3ddb0*/  IMAD.WIDE R26, R4, 0x2, R2 ;  /* 0x00000002041a7825 */ /* 0x000fe200078e0202 */
[----:B------:R-:W-:Y:S02]  /*3ddc0*/  ISETP.LT.AND P2, PT, R12, c[0x0][0x178], !P1 ;  /* 0x00005e000c007a0c */ /* 0x000fe40004f41270 */
[----:B------:R-:W-:Y:S02]  /*3ddd0*/  ISETP.LT.AND P3, PT, R13, c[0x0][0x178], !P1 ;  /* 0x00005e000d007a0c */ /* 0x000fe40004f61270 */
[----:B--2---:R-:W-:-:S02]  /*3dde0*/  ISETP.LT.AND P6, PT, R6, c[0x0][0x178], !P1 ;  /* 0x00005e0006007a0c */ /* 0x004fc40004fc1270 */
[----:B---3--:R-:W-:Y:S01]  /*3ddf0*/  PRMT R5, R23, 0x7632, R5 ;  /* 0x0000763217057816 */ /* 0x008fe20000000005 */
[----:B------:R-:W-:-:S10]  /*3de00*/  IMAD.WIDE R22, R4, 0x2, R16 ;  /* 0x0000000204167825 */ /* 0x000fd400078e0210 */
[----:B------:R4:W-:Y:S04]  /*3de10*/  @P6 STG.E.U16 [R26.64], R0 ;  /* 0x000000001a006986 */ /* 0x0009e8000c101506 */
[----:B------:R0:W-:Y:S01]  /*3de20*/  @P4 STG.E.U16 [R22.64], R5 ;  /* 0x0000000516004986 */ /* 0x0001e2000c101506 */
[----:B----4-:R-:W-:Y:S01]  /*3de30*/  PRMT R0, R25, 0x7632, R0 ;  /* 0x0000763219007816 */ /* 0x010fe20000000000 */
[----:B------:R-:W-:Y:S02]  /*3de40*/  IMAD.WIDE R24, R4, 0x2, R14 ;  /* 0x0000000204187825 */ /* 0x000fe400078e020e */
[----:B------:R-:W2:Y:S04]  /*3de50*/  LDL.LU R26, [R1+0x198] ;  /* 0x00019800011a7983 */ /* 0x000ea80000300800 */
[----:B------:R-:W3:Y:S04]  /*3de60*/  LDL R27, [R1+0xbec] ;  /* 0x000bec00011b7983 */ /* 0x000ee80000100800 */
[----:B------:R-:W4:Y:S04]  /*3de70*/  LDL.LU R12, [R1+0x15e0] ;  /* 0x0015e000010c7983 */ /* 0x000f280000300800 */
[----:B0-----:R-:W5:Y:S04]  /*3de80*/  LDL R22, [R1+0x14d4] ;  /* 0x0014d40001167983 */ /* 0x001f680000100800 */
[----:B------:R-:W2:Y:S04]  /*3de90*/  LDL.LU R23, [R1+0x148] ;  /* 0x0001480001177983 */ /* 0x000ea80000300800 */
[----:B------:R0:W-:Y:S04]  /*3dea0*/  @P0 STG.E.U16 [R24.64], R0 ;  /* 0x0000000018000986 */ /* 0x0001e8000c101506 */
[----:B------:R-:W4:Y:S01]  /*3deb0*/  LDL.LU R13, [R1+0x15dc] ;  /* 0x0015dc00010d7983 */ /* 0x000f220000300800 */
[----:B0-----:R-:W-:-:S03]  /*3dec0*/  PRMT R0, R29, 0x7632, R0 ;  /* 0x000076321d007816 */ /* 0x001fc60000000000 */
[----:B------:R-:W3:Y:S01]  /*3ded0*/  LDL.LU R29, [R1+0x18] ;  /* 0x00001800011d7983 */ /* 0x000ee20000300800 */
[----:B-----5:R-:W-:Y:S02]  /*3dee0*/  ISETP.LT.AND P1, PT, R22, c[0x0][0x178], !P1 ;  /* 0x00005e0016007a0c */ /* 0x020fe40004f21270 */
[----:B--2---:R-:W-:Y:S01]  /*3def0*/  PRMT R28, R23, 0x7632, R28 ;  /* 0x00007632171c7816 */ /* 0x004fe2000000001c */
[----:B----4-:R-:W-:Y:S01]  /*3df00*/  IMAD.WIDE R22, R4, 0x2, R12 ;  /* 0x0000000204167825 */ /* 0x010fe200078e020c */
[----:B---3--:R0:W-:Y:S04]  /*3df10*/  STL [R1+0x15cc], R29 ;  /* 0x0015cc1d01007387 */ /* 0x0081e80000100800 */
[----:B0-----:R-:W2:Y:S04]  /*3df20*/  LDL R29, [R1+0x14bc] ;  /* 0x0014bc00011d7983 */ /* 0x001ea80000100800 */
[----:B------:R0:W-:Y:S04]  /*3df30*/  STL [R1+0x15d4], R12 ;  /* 0x0015d40c01007387 */ /* 0x0001e80000100800 */
[----:B0-----:R-:W3:Y:S01]  /*3df40*/  LDL R12, [R1+0x14d0] ;  /* 0x0014d000010c7983 */ /* 0x001ee20000100800 */
[----:B------:R-:W-:Y:S01]  /*3df50*/  PRMT R5, R26, 0x7632, R5 ;  /* 0x000076321a057816 */ /* 0x000fe20000000005 */
[----:B------:R-:W-:Y:S01]  /*3df60*/  IMAD.WIDE R24, R4, 0x2, R10 ;  /* 0x0000000204187825 */ /* 0x000fe200078e020a */
[----:B------:R-:W-:-:S03]  /*3df70*/  ISETP.LT.AND P0, PT, R27, c[0x0][0x178], !P5 ;  /* 0x00005e001b007a0c */ /* 0x000fc60006f01270 */
[----:B------:R-:W-:Y:S01]  /*3df80*/  IMAD.WIDE R26, R4, 0x2, R8 ;  /* 0x00000002041a7825 */ /* 0x000fe200078e0208 */
[----:B------:R-:W-:Y:S04]  /*3df90*/  @P2 STG.E.U16 [R22.64], R28 ;  /* 0x0000001c16002986 */ /* 0x000fe8000c101506 */
[----:B------:R-:W-:Y:S04]  /*3dfa0*/  @P3 STG.E.U16 [R24.64], R5 ;  /* 0x0000000518003986 */ /* 0x000fe8000c101506 */
[----:B------:R-:W-:Y:S01]  /*3dfb0*/  @P1 STG.E.U16 [R26.64], R0 ;  /* 0x000000001a001986 */ /* 0x000fe2000c101506 */
[----:B--2---:R-:W-:-:S03]  /*3dfc0*/  ISETP.LT.AND P4, PT, R29, c[0x0][0x178], !P5 ;  /* 0x00005e001d007a0c */ /* 0x004fc60006f81270 */
[----:B---3--:R0:W-:Y:S04]  /*3dfd0*/  STL [R1+0x15d8], R12 ;  /* 0x0015d80c01007387 */ /* 0x0081e80000100800 */
[----:B0-----:R-:W2:Y:S04]  /*3dfe0*/  LDL R12, [R1+0x2a8] ;  /* 0x0002a800010c7983 */ /* 0x001ea80000100800 */
[----:B------:R0:W-:Y:S04]  /*3dff0*/  STL [R1+0x15d0], R13 ;  /* 0x0015d00d01007387 */ /* 0x0001e80000100800 */
[----:B------:R-:W3:Y:S04]  /*3e000*/  LDL R29, [R1+0x278] ;  /* 0x00027800011d7983 */ /* 0x000ee80000100800 */
[----:B0-----:R-:W4:Y:S04]  /*3e010*/  LDL R13, [R1+0x298] ;  /* 0x00029800010d7983 */ /* 0x001f280000100800 */
[----:B------:R0:W-:Y:S04]  /*3e020*/  STL [R1+0x15c8], R28 ;  /* 0x0015c81c01007387 */ /* 0x0001e80000100800 */
[----:B0-----:R-:W5:Y:S04]  /*3e030*/  LDL R28, [R1+0x14c4] ;  /* 0x0014c400011c7983 */ /* 0x001f680000100800 */
[----:B------:R-:W2:Y:S04]  /*3e040*/  LDL.LU R5, [R1+0x2c8] ;  /* 0x0002c80001057983 */ /* 0x000ea80000300800 */
[----:B------:R-:W2:Y:S01]  /*3e050*/  LDL R26, [R1+0x14b8] ;  /* 0x0014b800011a7983 */ /* 0x000ea20000100800 */
[----:B------:R-:W-:-:S02]  /*3e060*/  IADD3 R4, R4, c[0x0][0x198], RZ ;  /* 0x0000660004047a10 */ /* 0x000fc40007ffe0ff */
[----:B------:R-:W-:Y:S01]  /*3e070*/  ISETP.LT.AND P1, PT, R6, c[0x0][0x178], !P5 ;  /* 0x00005e0006007a0c */ /* 0x000fe20006f21270 */
[----:B------:R-:W3:Y:S01]  /*3e080*/  LDL R27, [R1+0x14cc] ;  /* 0x0014cc00011b7983 */ /* 0x000ee20000100800 */
[----:B--2---:R-:W-:-:S04]  /*3e090*/  IADD3 R0, R26, 0x33, RZ ;  /* 0x000000331a007810 */ /* 0x004fc80007ffe0ff */
[----:B------:R-:W-:Y:S02]  /*3e0a0*/  ISETP.GE.AND P2, PT, R0, c[0x0][0x17c], PT ;  /* 0x00005f0000007a0c */ /* 0x000fe40003f46270 */
[----:B------:R-:W2:Y:S01]  /*3e0b0*/  LDL R0, [R1+0x2b8] ;  /* 0x0002b80001007983 */ /* 0x000ea20000100800 */
[----:B------:R-:W-:-:S04]  /*3e0c0*/  IMAD.WIDE R22, R4, 0x2, R20 ;  /* 0x0000000204167825 */ /* 0x000fc800078e0214 */
[C---:B------:R-:W-:Y:S01]  /*3e0d0*/  IMAD.WIDE R24, R4.reuse, 0x2, R18 ;  /* 0x0000000204187825 */ /* 0x040fe200078e0212 */
[----:B------:R0:W-:Y:S03]  /*3e0e0*/  @P0 STG.E.U16 [R22.64], R5 ;  /* 0x0000000516000986 */ /* 0x0001e6000c101506 */
[----:B0-----:R-:W-:Y:S01]  /*3e0f0*/  IMAD.WIDE R22, R4, 0x2, R2 ;  /* 0x0000000204167825 */ /* 0x001fe200078e0202 */
[----:B--2---:R-:W-:Y:S04]  /*3e100*/  @P4 STG.E.U16 [R24.64], R0 ;  /* 0x0000000018004986 */ /* 0x004fe8000c101506 */
[----:B------:R0:W-:Y:S04]  /*3e110*/  @P1 STG.E.U16 [R22.64], R12 ;  /* 0x0000000c16001986 */ /* 0x0001e8000c101506 */
[----:B0-----:R-:W2:Y:S01]  /*3e120*/  LDL.LU R12, [R1+0x15d8] ;  /* 0x0015d800010c7983 */ /* 0x001ea20000300800 */
[----:B-----5:R-:W-:Y:S01]  /*3e130*/  ISETP.LT.AND P3, PT, R28, c[0x0][0x178], !P5 ;  /* 0x00005e001c007a0c */ /* 0x020fe20006f61270 */
[----:B------:R-:W-:Y:S01]  /*3e140*/  IMAD.WIDE R24, R4, 0x2, R16 ;  /* 0x0000000204187825 */ /* 0x000fe200078e0210 */
[----:B------:R-:W-:Y:S01]  /*3e150*/  IADD3 R0, R26, 0x34, RZ ;  /* 0x000000341a007810 */ /* 0x000fe20007ffe0ff */
[----:B------:R-:W5:Y:S03]  /*3e160*/  LDL R22, [R1+0x14d4] ;  /* 0x0014d40001167983 */ /* 0x000f660000100800 */
[----:B------:R-:W-:Y:S01]  /*3e170*/  ISETP.GE.AND P1, PT, R0, c[0x0][0x17c], PT ;  /* 0x00005f0000007a0c */ /* 0x000fe20003f26270 */
[----:B------:R-:W3:Y:S06]  /*3e180*/  LDL R23, [R1+0xbec] ;  /* 0x000bec0001177983 */ /* 0x000eec0000100800 */
[----:B----4-:R0:W-:Y:S01]  /*3e190*/  @P3 STG.E.U16 [R24.64], R13 ;  /* 0x0000000d18003986 */ /* 0x0101e2000c101506 */
[----:B--2---:R-:W-:-:S03]  /*3e1a0*/  ISETP.LT.AND P4, PT, R12, c[0x0][0x178], !P5 ;  /* 0x00005e000c007a0c */ /* 0x004fc60006f81270 */
[----:B------:R-:W2:Y:S04]  /*3e1b0*/  LDL.LU R12, [R1+0x15d4] ;  /* 0x0015d400010c7983 */ /* 0x000ea80000300800 */
[----:B------:R-:W4:Y:S04]  /*3e1c0*/  LDL R0, [R1+0x14b8] ;  /* 0x0014b80001007983 */ /* 0x000f280000100800 */
[----:B0-----:R-:W2:Y:S04]  /*3e1d0*/  LDL.LU R13, [R1+0x15d0] ;  /* 0x0015d000010d7983 */ /* 0x001ea80000300800 */
[----:B------:R-:W2:Y:S01]  /*3e1e0*/  LDL R25, [R1+0x288] ;  /* 0x0002880001197983 */ /* 0x000ea20000100800 */
[----:B------:R-:W-:-:S02]  /*3e1f0*/  ISETP.LT.AND P6, PT, R7, c[0x0][0x178], !P5 ;  /* 0x00005e0007007a0c */ /* 0x000fc40006fc1270 */
[----:B---3--:R-:W-:Y:S01]  /*3e200*/  ISETP.LT.AND P0, PT, R27, c[0x0][0x178], !P5 ;  /* 0x00005e001b007a0c */ /* 0x008fe20006f01270 */
[----:B------:R-:W-:Y:S01]  /*3e210*/  IMAD.WIDE R26, R4, 0x2, R14 ;  /* 0x00000002041a7825 */ /* 0x000fe200078e020e */
[----:B-----5:R-:W-:-:S09]  /*3e220*/  ISETP.LT.AND P5, PT, R22, c[0x0][0x178], !P5 ;  /* 0x00005e0016007a0c */ /* 0x020fd20006fa1270 */
[----:B--2---:R0:W-:Y:S01]  /*3e230*/  @P6 STG.E.U16 [R26.64], R25 ;  /* 0x000000191a006986 */ /* 0x0041e2000c101506 */
[----:B------:R-:W-:Y:S01]  /*3e240*/  ISETP.LT.AND P6, PT, R23, c[0x0][0x178], !P2 ;  /* 0x00005e0017007a0c */ /* 0x000fe200057c1270 */
[----:B------:R-:W-:-:S04]  /*3e250*/  IMAD.WIDE R22, R4, 0x2, R10 ;  /* 0x0000000204167825 */ /* 0x000fc800078e020a */
[----:B0-----:R-:W-:Y:S01]  /*3e260*/  IMAD.WIDE R24, R4, 0x2, R12 ;  /* 0x0000000204187825 */ /* 0x001fe200078e020c */
[----:B------:R-:W2:Y:S04]  /*3e270*/  LDL R26, [R1+0x268] ;  /* 0x00026800011a7983 */ /* 0x000ea80000100800 */
[----:B------:R-:W3:Y:S04]  /*3e280*/  LDL.LU R27, [R1+0x2b8] ;  /* 0x0002b800011b7983 */ /* 0x000ee80000300800 */
[----:B------:R0:W-:Y:S04]  /*3e290*/  STL [R1+0x15c4], R11 ;  /* 0x0015c40b01007387 */ /* 0x0001e80000100800 */
[----:B------:R1:W-:Y:S04]  /*3e2a0*/  @P0 STG.E.U16 [R24.64], R29 ;  /* 0x0000001d18000986 */ /* 0x0003e8000c101506 */
[----:B0-----:R-:W5:Y:S04]  /*3e2b0*/  LDL R11, [R1+0x14bc] ;  /* 0x0014bc00010b7983 */ /* 0x001f680000100800 */
[----:B-1----:R-:W3:Y:S01]  /*3e2c0*/  LDL.LU R29, [R1+0x15cc] ;  /* 0x0015cc00011d7983 */ /* 0x002ee20000300800 */
[----:B----4-:R-:W-:-:S02]  /*3e2d0*/  IADD3 R0, R0, 0x35, RZ ;  /* 0x0000003500007810 */ /* 0x010fc40007ffe0ff */
[----:B------:R-:W-:Y:S02]  /*3e2e0*/  IADD3 R24, R4, c[0x0][0x198], RZ ;  /* 0x0000660004187a10 */ /* 0x000fe40007ffe0ff */
[----:B------:R-:W-:Y:S02]  /*3e2f0*/  ISETP.GE.AND P3, PT, R0, c[0x0][0x17c], PT ;  /* 0x00005f0000007a0c */ /* 0x000fe40003f66270 */
[----:B------:R-:W-:Y:S01]  /*3e300*/  PRMT R0, R5, 0x7632, R0 ;  /* 0x0000763205007816 */ /* 0x000fe20000000000 */
[----:B------:R-:W-:Y:S01]  /*3e310*/  IMAD.WIDE R4, R4, 0x2, R8 ;  /* 0x0000000204047825 */ /* 0x000fe200078e0208 */
[----:B--2---:R0:W-:Y:S03]  /*3e320*/  @P4 STG.E.U16 [R22.64], R26 ;  /* 0x0000001a16004986 */ /* 0x0041e6000c101506 */
[----:B0-----:R-:W-:Y:S01]  /*3e330*/  IMAD.WIDE R22, R24, 0x2, R20 ;  /* 0x0000000218167825 */ /* 0x001fe200078e0214 */
[----:B-----5:R-:W-:-:S02]  /*3e340*/  ISETP.LT.AND P0, PT, R11, c[0x0][0x178], !P2 ;  /* 0x00005e000b007a0c */ /* 0x020fc40005701270 */
[----:B------:R-:W2:Y:S04]  /*3e350*/  LDL R11, [R1+0x14d0] ;  /* 0x0014d000010b7983 */ /* 0x000ea80000100800 */
[----:B---3--:R0:W-:Y:S01]  /*3e360*/  @P5 STG.E.U16 [R4.64], R29 ;  /* 0x0000001d04005986 */ /* 0x0081e2000c101506 */
[----:B------:R-:W-:-:S03]  /*3e370*/  ISETP.LT.AND P5, PT, R28, c[0x0][0x178], !P2 ;  /* 0x00005e001c007a0c */ /* 0x000fc600057a1270 */
[----:B------:R1:W-:Y:S04]  /*3e380*/  @P6 STG.E.U16 [R22.64], R0 ;  /* 0x0000000016006986 */ /* 0x0003e8000c101506 */
[----:B0-----:R-:W3:Y:S04]  /*3e390*/  LDL.LU R4, [R1+0x298] ;  /* 0x0002980001047983 */ /* 0x001ee80000300800 */
[----:B------:R-:W4:Y:S04]  /*3e3a0*/  LDL.LU R5, [R1+0x288] ;  /* 0x0002880001057983 */ /* 0x000f280000300800 */
[----:B-1----:R-:W5:Y:S04]  /*3e3b0*/  LDL.LU R22, [R1+0x2a8] ;  /* 0x0002a80001167983 */ /* 0x002f680000300800 */
[----:B------:R-:W2:Y:S04]  /*3e3c0*/  LDL R23, [R1+0x14cc] ;  /* 0x0014cc0001177983 */ /* 0x000ea80000100800 */
[----:B------:R-:W5:Y:S01]  /*3e3d0*/  LDL.LU R28, [R1+0x15c8] ;  /* 0x0015c800011c7983 */ /* 0x000f620000300800 */
[----:B------:R-:W-:-:S02]  /*3e3e0*/  ISETP.LT.AND P4, PT, R6, c[0x0][0x178], !P2 ;  /* 0x00005e0006007a0c */ /* 0x000fc40005781270 */
[----:B------:R-:W-:Y:S01]  /*3e3f0*/  PRMT R25, R27, 0x7632, R25 ;  /* 0x000076321b197816 */ /* 0x000fe20000000019 */
[----:B------:R-:W-:Y:S01]  /*3e400*/  IMAD.WIDE R26, R24, 0x2, R18 ;  /* 0x00000002181a7825 */ /* 0x000fe200078e0212 */
[----:B------:R-:W-:-:S04]  /*3e410*/  ISETP.LT.AND P6, PT, R7, c[0x0][0x178], !P2 ;  /* 0x00005e0007007a0c */ /* 0x000fc800057c1270 */
[----:B------:R0:W-:Y:S02]  /*3e420*/  @P0 STG.E.U16 [R26.64], R25 ;  /* 0x000000191a000986 */ /* 0x0001e4000c101506 */
[----:B0-----:R-:W-:Y:S01]  /*3e430*/  IMAD.WIDE R26, R24, 0x2, R2 ;  /* 0x00000002181a7825 */ /* 0x001fe200078e0202 */
[----:B---3--:R-:W-:Y:S02]  /*3e440*/  PRMT R0, R4, 0x7632, R0 ;  /* 0x0000763204007816 */ /* 0x008fe40000000000 */
[----:B----4-:R-:W-:Y:S01]  /*3e450*/  PRMT R25, R5, 0x7632, R25 ;  /* 0x0000763205197816 */ /* 0x010fe20000000019 */
[----:B------:R-:W-:Y:S01]  /*3e460*/  IMAD.WIDE R4, R24, 0x2, R14 ;  /* 0x0000000218047825 */ /* 0x000fe200078e020e */
[----:B--2---:R-:W-:Y:S02]  /*3e470*/  ISETP.LT.AND P0, PT, R23, c[0x0][0x178], !P2 ;  /* 0x00005e0017007a0c */ /* 0x004fe40005701270 */
[----:B-----5:R-:W-:Y:S01]  /*3e480*/  PRMT R28, R22, 0x7632, R28 ;  /* 0x00007632161c7816 */ /* 0x020fe2000000001c */
[----:B------:R-:W-:-:S04]  /*3e490*/  IMAD.WIDE R22, R24, 0x2, R16 ;  /* 0x0000000218167825 */ /* 0x000fc800078e0210 */
[----:B------:R0:W-:Y:S04]  /*3e4a0*/  @P4 STG.E.U16 [R26.64], R28 ;  /* 0x0000001c1a004986 */ /* 0x0001e8000c101506 */
[----:B------:R1:W-:Y:S04]  /*3e4b0*/  @P5 STG.E.U16 [R22.64], R0 ;  /* 0x0000000016005986 */ /* 0x0003e8000c101506 */
[----:B------:R2:W-:Y:S04]  /*3e4c0*/  @P6 STG.E.U16 [R4.64], R25 ;  /* 0x0000001904006986 */ /* 0x0005e8000c101506 */
[----:B0-----:R-:W3:Y:S04]  /*3e4d0*/  LDL.LU R27, [R1+0x278] ;  /* 0x00027800011b7983 */ /* 0x001ee80000300800 */
[----:B-1----:R-:W4:Y:S04]  /*3e4e0*/  LDL R22, [R1+0x14bc] ;  /* 0x0014bc0001167983 */ /* 0x002f280000100800 */
[----:B------:R-:W5:Y:S04]  /*3e4f0*/  LDL.LU R23, [R1+0x268] ;  /* 0x0002680001177983 */ /* 0x000f680000300800 */
[----:B--2---:R-:W2:Y:S01]  /*3e500*/  LDL R25, [R1+0x14d4] ;  /* 0x0014d40001197983 */ /* 0x004ea20000100800 */
[----:B------:R-:W-:-:S03]  /*3e510*/  ISETP.LT.AND P6, PT, R11, c[0x0][0x178], !P2 ;  /* 0x00005e000b007a0c */ /* 0x000fc600057c1270 */
[----:B------:R-:W5:Y:S04]  /*3e520*/  LDL R4, [R1+0xbec] ;  /* 0x000bec0001047983 */ /* 0x000f680000100800 */
[----:B------:R-:W5:Y:S01]  /*3e530*/  LDL.LU R11, [R1+0x15c4] ;  /* 0x0015c400010b7983 */ /* 0x000f620000300800 */
[----:B------:R-:W-:-:S03]  /*3e540*/  PRMT R5, R29, 0x7632, R5 ;  /* 0x000076321d057816 */ /* 0x000fc60000000005 */
[----:B------:R0:W-:Y:S01]  /*3e550*/  STL [R1+0x15bc], R6 ;  /* 0x0015bc0601007387 */ /* 0x0001e20000100800 */
[----:B---3--:R-:W-:Y:S01]  /*3e560*/  PRMT R28, R27, 0x7632, R28 ;  /* 0x000076321b1c7816 */ /* 0x008fe2000000001c */
[----:B------:R-:W-:Y:S01]  /*3e570*/  IMAD.WIDE R26, R24, 0x2, R12 ;  /* 0x00000002181a7825 */ /* 0x000fe200078e020c */
[----:B----4-:R-:W-:Y:S02]  /*3e580*/  ISETP.LT.AND P5, PT, R22, c[0x0][0x178], !P1 ;  /* 0x00005e0016007a0c */ /* 0x010fe40004fa1270 */
[----:B--2---:R-:W-:Y:S02]  /*3e590*/  ISETP.LT.AND P2, PT, R25, c[0x0][0x178], !P2 ;  /* 0x00005e0019007a0c */ /* 0x004fe40005741270 */
[----:B-----5:R-:W-:Y:S02]  /*3e5a0*/  PRMT R0, R23, 0x7632, R0 ;  /* 0x0000763217007816 */ /* 0x020fe40000000000 */
[----:B------:R-:W-:Y:S02]  /*3e5b0*/  ISETP.LT.AND P4, PT, R4, c[0x0][0x178], !P1 ;  /* 0x00005e0004007a0c */ /* 0x000fe40004f81270 */
[C---:B------:R-:W-:Y:S01]  /*3e5c0*/  IADD3 R4, R24.reuse, c[0x0][0x198], RZ ;  /* 0x0000660018047a10 */ /* 0x040fe20007ffe0ff */
[C---:B------:R-:W-:Y:S01]  /*3e5d0*/  IMAD.WIDE R22, R24.reuse, 0x2, R10 ;  /* 0x0000000218167825 */ /* 0x040fe200078e020a */
[----:B------:R1:W-:Y:S03]  /*3e5e0*/  @P0 STG.E.U16 [R26.64], R28 ;  /* 0x0000001c1a000986 */ /* 0x0003e6000c101506 */
[----:B------:R-:W-:Y:S01]  /*3e5f0*/  IMAD.WIDE R24, R24, 0x2, R8 ;  /* 0x0000000218187825 */ /* 0x000fe200078e0208 */
[----:B------:R-:W-:Y:S01]  /*3e600*/  ISETP.LT.AND P0, PT, R6, c[0x0][0x178], !P1 ;  /* 0x00005e0006007a0c */ /* 0x000fe20004f01270 */
[----:B------:R2:W-:Y:S04]  /*3e610*/  @P6 STG.E.U16 [R22.64], R0 ;  /* 0x0000000016006986 */ /* 0x0005e8000c101506 */
[----:B0-----:R-:W3:Y:S04]  /*3e620*/  LDL R6, [R1+0x328] ;  /* 0x0003280001067983 */ /* 0x001ee80000100800 */
[----:B------:R0:W-:Y:S04]  /*3e630*/  STL [R1+0x15c0], R19 ;  /* 0x0015c01301007387 */ /* 0x0001e80000100800 */
[----:B------:R4:W-:Y:S01]  /*3e640*/  @P2 STG.E.U16 [R24.64], R5 ;  /* 0x0000000518002986 */ /* 0x0009e2000c101506 */
[----:B-1----:R-:W-:-:S03]  /*3e650*/  IMAD.WIDE R26, R4, 0x2, R20 ;  /* 0x00000002041a7825 */ /* 0x002fc600078e0214 */
[----:B--2---:R-:W2:Y:S01]  /*3e660*/  LDL R22, [R1+0x14cc] ;  /* 0x0014cc0001167983 */ /* 0x004ea20000100800 */
[----:B------:R-:W-:-:S03]  /*3e670*/  IMAD.WIDE R28, R4, 0x2, R18 ;  /* 0x00000002041c7825 */ /* 0x000fc600078e0212 */
[----:B0-----:R-:W5:Y:S04]  /*3e680*/  LDL R19, [R1+0x14c4] ;  /* 0x0014c40001137983 */ /* 0x001f680000100800 */
[----:B----4-:R-:W4:Y:S04]  /*3e690*/  LDL R25, [R1+0x338] ;  /* 0x0003380001197983 */ /* 0x010f280000100800 */
[----:B------:R-:W2:Y:S04]  /*3e6a0*/  LDL R23, [R1+0x14d0] ;  /* 0x0014d00001177983 */ /* 0x000ea80000100800 */
[----:B------:R-:W2:Y:S04]  /*3e6b0*/  LDL R0, [R1+0x14b8] ;  /* 0x0014b80001007983 */ /* 0x000ea80000100800 */
[----:B------:R-:W2:Y:S04]  /*3e6c0*/  LDL R5, [R1+0x2e8] ;  /* 0x0002e80001057983 */ /* 0x000ea80000100800 */
[----:B----4-:R0:W-:Y:S04]  /*3e6d0*/  @P4 STG.E.U16 [R26.64], R25 ;  /* 0x000000191a004986 */ /* 0x0101e8000c101506 */
[----:B0-----:R-:W4:Y:S01]  /*3e6e0*/  LDL R26, [R1+0x318] ;  /* 0x00031800011a7983 */ /* 0x001f220000100800 */
[----:B------:R-:W-:-:S03]  /*3e6f0*/  IMAD.WIDE R24, R4, 0x2, R2 ;  /* 0x0000000204187825 */ /* 0x000fc600078e0202 */
[----:B---3--:R0:W-:Y:S01]  /*3e700*/  @P5 STG.E.U16 [R28.64], R6 ;  /* 0x000000061c005986 */ /* 0x0081e2000c101506 */
[----:B-----5:R-:W-:Y:S02]  /*3e710*/  ISETP.LT.AND P2, PT, R19, c[0x0][0x178], !P1 ;  /* 0x00005e0013007a0c */ /* 0x020fe40004f41270 */
[----:B--2---:R-:W-:Y:S01]  /*3e720*/  ISETP.LT.AND P5, PT, R22, c[0x0][0x178], !P1 ;  /* 0x00005e0016007a0c */ /* 0x004fe20004fa1270 */
[----:B------:R-:W2:Y:S01]  /*3e730*/  LDL R27, [R1+0x14d4] ;  /* 0x0014d400011b7983 */ /* 0x000ea20000100800 */
[----:B------:R-:W-:-:S03]  /*3e740*/  ISETP.LT.AND P6, PT, R23, c[0x0][0x178], !P1 ;  /* 0x00005e0017007a0c */ /* 0x000fc60004fc1270 */
[----:B0-----:R-:W3:Y:S04]  /*3e750*/  LDL R6, [R1+0x14bc] ;  /* 0x0014bc0001067983 */ /* 0x001ee80000100800 */
[----:B----4-:R0:W-:Y:S04]  /*3e760*/  @P0 STG.E.U16 [R24.64], R26 ;  /* 0x0000001a18000986 */ /* 0x0101e8000c101506 */
[----:B------:R-:W4:Y:S04]  /*3e770*/  LDL R19, [R1+0x28] ;  /* 0x0000280001137983 */ /* 0x000f280000100800 */
[----:B0-----:R-:W5:Y:S01]  /*3e780*/  LDL R24, [R1+0x308] ;  /* 0x0003080001187983 */ /* 0x001f620000100800 */
[----:B------:R-:W-:-:S03]  /*3e790*/  IMAD.WIDE R22, R4, 0x2, R16 ;  /* 0x0000000204167825 */ /* 0x000fc600078e0210 */
[----:B------:R-:W2:Y:S04]  /*3e7a0*/  LDL R25, [R1+0xbec] ;  /* 0x000bec0001197983 */ /* 0x000ea80000100800 */
[----:B------:R-:W-:Y:S04]  /*3e7b0*/  STL [R1+0x15b4], R12 ;  /* 0x0015b40c01007387 */ /* 0x000fe80000100800 */
[----:B------:R-:W-:Y:S01]  /*3e7c0*/  STL [R1+0x15ac], R13 ;  /* 0x0015ac0d01007387 */ /* 0x000fe20000100800 */
[----:B------:R-:W-:-:S03]  /*3e7d0*/  ISETP.LT.AND P4, PT, R7, c[0x0][0x178], !P1 ;  /* 0x00005e0007007a0c */ /* 0x000fc60004f81270 */
[----:B-----5:R0:W-:Y:S02]  /*3e7e0*/  @P2 STG.E.U16 [R22.64], R24 ;  /* 0x0000001816002986 */ /* 0x0201e4000c101506 */
[C---:B0-----:R-:W-:Y:S02]  /*3e7f0*/  IMAD.WIDE R22, R4.reuse, 0x2, R12 ;  /* 0x0000000204167825 */ /* 0x041fe400078e020c */
[----:B------:R-:W5:Y:S01]  /*3e800*/  LDL.LU R13, [R1+0x2f8] ;  /* 0x0002f800010d7983 */ /* 0x000f620000300800 */
[----:B--2---:R-:W-:Y:S01]  /*3e810*/  ISETP.LT.AND P1, PT, R27, c[0x0][0x178], !P1 ;  /* 0x00005e001b007a0c */ /* 0x004fe20004f21270 */
[----:B------:R-:W-:-:S05]  /*3e820*/  IMAD.WIDE R26, R4, 0x2, R14 ;  /* 0x00000002041a7825 */ /* 0x000fca00078e020e */
[----:B------:R0:W-:Y:S04]  /*3e830*/  @P4 STG.E.U16 [R26.64], R5 ;  /* 0x000000051a004986 */ /* 0x0001e8000c101506 */
[----:B0-----:R-:W2:Y:S04]  /*3e840*/  LDL.LU R26, [R1+0x308] ;  /* 0x00030800011a7983 */ /* 0x001ea80000300800 */
[----:B------:R-:W2:Y:S04]  /*3e850*/  LDL.LU R27, [R1+0x2e8] ;  /* 0x0002e800011b7983 */ /* 0x000ea80000300800 */
[----:B-----5:R0:W-:Y:S04]  /*3e860*/  @P5 STG.E.U16 [R22.64], R13 ;  /* 0x0000000d16005986 */ /* 0x0201e8000c101506 */
[----:B0-----:R-:W5:Y:S01]  /*3e870*/  LDL R22, [R1+0x2d8] ;  /* 0x0002d80001167983 */ /* 0x001f620000100800 */
[----:B------:R-:W-:-:S02]  /*3e880*/  IADD3 R0, R0, 0x36, RZ ;  /* 0x0000003600007810 */ /* 0x000fc40007ffe0ff */
[----:B------:R-:W-:Y:S01]  /*3e890*/  ISETP.LT.AND P2, PT, R25, c[0x0][0x178], !P3 ;  /* 0x00005e0019007a0c */ /* 0x000fe20005f41270 */
[----:B------:R-:W-:Y:S01]  /*3e8a0*/  IMAD.WIDE R24, R4, 0x2, R10 ;  /* 0x0000000204187825 */ /* 0x000fe200078e020a */
[----:B------:R-:W-:Y:S01]  /*3e8b0*/  ISETP.GE.AND P0, PT, R0, c[0x0][0x17c], PT ;  /* 0x00005f0000007a0c */ /* 0x000fe20003f06270 */
[----:B------:R-:W2:Y:S01]  /*3e8c0*/  LDL.LU R23, [R1+0x338] ;  /* 0x0003380001177983 */ /* 0x000ea20000300800 */
[C---:B------:R-:W-:Y:S01]  /*3e8d0*/  IADD3 R0, R4.reuse, c[0x0][0x198], RZ ;  /* 0x0000660004007a10 */ /* 0x040fe20007ffe0ff */
[----:B------:R-:W-:Y:S02]  /*3e8e0*/  IMAD.WIDE R4, R4, 0x2, R8 ;  /* 0x0000000204047825 */ /* 0x000fe400078e0208 */
[----:B-----5:R0:W-:Y:S04]  /*3e8f0*/  @P6 STG.E.U16 [R24.64], R22 ;  /* 0x0000001618006986 */ /* 0x0201e8000c101506 */
[----:B----4-:R1:W-:Y:S01]  /*3e900*/  @P1 STG.E.U16 [R4.64], R19 ;  /* 0x0000001304001986 */ /* 0x0103e2000c101506 */
[----:B---3--:R-:W-:-:S03]  /*3e910*/  ISETP.LT.AND P1, PT, R6, c[0x0][0x178], !P3 ;  /* 0x00005e0006007a0c */ /* 0x008fc60005f21270 */
[----:B0-----:R-:W3:Y:S04]  /*3e920*/  LDL.LU R25, [R1+0x318] ;  /* 0x0003180001197983 */ /* 0x001ee80000300800 */
[----:B-1----:R-:W4:Y:S04]  /*3e930*/  LDL.LU R19, [R1+0x15c0] ;  /* 0x0015c00001137983 */ /* 0x002f280000300800 */
[----:B------:R-:W5:Y:S04]  /*3e940*/  LDL R4, [R1+0x14c4] ;  /* 0x0014c40001047983 */ /* 0x000f680000100800 */
[----:B------:R-:W3:Y:S04]  /*3e950*/  LDL.LU R5, [R1+0x328] ;  /* 0x0003280001057983 */ /* 0x000ee80000300800 */
[----:B------:R-:W3:Y:S01]  /*3e960*/  LDL.LU R6, [R1+0x15bc] ;  /* 0x0015bc0001067983 */ /* 0x000ee20000300800 */
[----:B--2---:R-:W-:Y:S01]  /*3e970*/  PRMT R24, R23, 0x7632, R24 ;  /* 0x0000763217187816 */ /* 0x004fe20000000018 */
[----:B------:R-:W-:Y:S01]  /*3e980*/  IMAD.WIDE R22, R0, 0x2, R20 ;  /* 0x0000000200167825 */ /* 0x000fe200078e0214 */
[----:B---3--:R-:W-:-:S02]  /*3e990*/  ISETP.LT.AND P4, PT, R6, c[0x0][0x178], !P3 ;  /* 0x00005e0006007a0c */ /* 0x008fc40005f81270 */
[----:B------:R-:W2:Y:S01]  /*3e9a0*/  LDL.LU R6, [R1+0x15b8] ;  /* 0x0015b80001067983 */ /* 0x000ea20000300800 */
[----:B-----5:R-:W-:Y:S02]  /*3e9b0*/  ISETP.LT.AND P5, PT, R4, c[0x0][0x178], !P3 ;  /* 0x00005e0004007a0c */ /* 0x020fe40005fa1270 */
[----:B------:R-:W-:Y:S01]  /*3e9c0*/  PRMT R12, R5, 0x7632, R12 ;  /* 0x00007632050c7816 */ /* 0x000fe2000000000c */
[----:B------:R0:W-:Y:S01]  /*3e9d0*/  @P2 STG.E.U16 [R22.64], R24 ;  /* 0x0000001816002986 */ /* 0x0001e2000c101506 */
[----:B------:R-:W-:Y:S01]  /*3e9e0*/  ISETP.LT.AND P2, PT, R7, c[0x0][0x178], !P3 ;  /* 0x00005e0007007a0c */ /* 0x000fe20005f41270 */
[C---:B----4-:R-:W-:Y:S02]  /*3e9f0*/  IMAD.WIDE R4, R0.reuse, 0x2, R18 ;  /* 0x0000000200047825 */ /* 0x050fe400078e0212 */
[----:B------:R1:W-:Y:S04]  /*3ea00*/  STL [R1+0x15a8], R7 ;  /* 0x0015a80701007387 */ /* 0x0003e80000100800 */
[----:B------:R-:W-:Y:S01]  /*3ea10*/  @P1 STG.E.U16 [R4.64], R12 ;  /* 0x0000000c04001986 */ /* 0x000fe2000c101506 */
[----:B0-----:R-:W-:-:S03]  /*3ea20*/  IMAD.WIDE R22, R0, 0x2, R2 ;  /* 0x0000000200167825 */ /* 0x001fc600078e0202 */
[----:B-1----:R-:W3:Y:S04]  /*3ea30*/  LDL R7, [R1+0x14d4] ;  /* 0x0014d40001077983 */ /* 0x002ee80000100800 */
[----:B------:R0:W-:Y:S01]  /*3ea40*/  STL [R1+0x15a4], R16 ;  /* 0x0015a41001007387 */ /* 0x0001e20000100800 */
[----:B--2---:R-:W-:Y:S01]  /*3ea50*/  PRMT R6, R25, 0x7632, R6 ;  /* 0x0000763219067816 */ /* 0x004fe20000000006 */
[----:B------:R-:W-:Y:S02]  /*3ea60*/  IMAD.WIDE R24, R0, 0x2, R16 ;  /* 0x0000000200187825 */ /* 0x000fe400078e0210 */
[----:B0-----:R-:W2:Y:S04]  /*3ea70*/  LDL R16, [R1+0x14cc] ;  /* 0x0014cc0001107983 */ /* 0x001ea80000100800 */
[----:B------:R0:W-:Y:S04]  /*3ea80*/  STL [R1+0x15a0], R17 ;  /* 0x0015a01101007387 */ /* 0x0001e80000100800 */
[----:B------:R1:W-:Y:S04]  /*3ea90*/  @P4 STG.E.U16 [R22.64], R6 ;  /* 0x0000000616004986 */ /* 0x0003e8000c101506 */
[----:B0-----:R-:W4:Y:S04]  /*3eaa0*/  LDL R17, [R1+0x14bc] ;  /* 0x0014bc0001117983 */ /* 0x001f280000100800 */
[----:B------:R-:W5:Y:S04]  /*3eab0*/  LDL.LU R12, [R1+0x15b4] ;  /* 0x0015b400010c7983 */ /* 0x000f680000300800 */
[----:B-1----:R-:W2:Y:S01]  /*3eac0*/  LDL.LU R6, [R1+0x15b0] ;  /* 0x0015b00001067983 */ /* 0x002ea20000300800 */
[----:B------:R-:W-:-:S02]  /*3ead0*/  PRMT R28, R26, 0x7632, R28 ;  /* 0x000076321a1c7816 */ /* 0x000fc4000000001c */
[----:B------:R-:W-:Y:S01]  /*3eae0*/  PRMT R29, R27, 0x7632, R29 ;  /* 0x000076321b1d7816 */ /* 0x000fe2000000001d */
[----:B------:R-:W-:Y:S01]  /*3eaf0*/  IMAD.WIDE R26, R0, 0x2, R14 ;  /* 0x00000002001a7825 */ /* 0x000fe200078e020e */
[----:B------:R-:W3:Y:S04]  /*3eb00*/  LDL R22, [R1+0xbec] ;  /* 0x000bec0001167983 */ /* 0x000ee80000100800 */
[----:B------:R0:W-:Y:S04]  /*3eb10*/  @P5 STG.E.U16 [R24.64], R28 ;  /* 0x0000001c18005986 */ /* 0x0001e8000c101506 */
[----:B------:R-:W5:Y:S04]  /*3eb20*/  LDL R23, [R1+0x14c0] ;  /* 0x0014c00001177983 */ /* 0x000f680000100800 */
[----:B------:R1:W-:Y:S04]  /*3eb30*/  @P2 STG.E.U16 [R26.64], R29 ;  /* 0x0000001d1a002986 */ /* 0x0003e8000c101506 */
[----:B0-----:R-:W5:Y:S04]  /*3eb40*/  LDL R28, [R1+0x14d0] ;  /* 0x0014d000011c7983 */ /* 0x001f680000100800 */
[----:B------:R-:W5:Y:S04]  /*3eb50*/  LDL.LU R24, [R1+0x28] ;  /* 0x0000280001187983 */ /* 0x000f680000300800 */
[----:B------:R-:W5:Y:S01]  /*3eb60*/  LDL R25, [R1+0x14b8] ;  /* 0x0014b80001197983 */ /* 0x000f620000100800 */
[----:B--2---:R-:W-:-:S03]  /*3eb70*/  PRMT R6, R13, 0x7632, R6 ;  /* 0x000076320d067816 */ /* 0x004fc60000000006 */
[----:B------:R-:W2:Y:S04]  /*3eb80*/  LDL.LU R13, [R1+0x15ac] ;  /* 0x0015ac00010d7983 */ /* 0x000ea80000300800 */
[----:B-1----:R-:W2:Y:S01]  /*3eb90*/  LDL.LU R27, [R1+0x2d8] ;  /* 0x0002d800011b7983 */ /* 0x002ea20000300800 */
[----:B------:R-:W-:Y:S02]  /*3eba0*/  ISETP.LT.AND P1, PT, R16, c[0x0][0x178], !P3 ;  /* 0x00005e0010007a0c */ /* 0x000fe40005f21270 */
[----:B----4-:R-:W-:Y:S02]  /*3ebb0*/  ISETP.LT.AND P2, PT, R17, c[0x0][0x178], !P0 ;  /* 0x00005e0011007a0c */ /* 0x010fe40004741270 */
[----:B---3--:R-:W-:Y:S01]  /*3ebc0*/  ISETP.LT.AND P5, PT, R22, c[0x0][0x178], !P0 ;  /* 0x00005e0016007a0c */ /* 0x008fe200047a1270 */
[----:B------:R-:W3:Y:S01]  /*3ebd0*/  LDL R17, [R1+0x398] ;  /* 0x0003980001117983 */ /* 0x000ee20000100800 */
[----:B-----5:R-:W-:Y:S01]  /*3ebe0*/  ISETP.LT.AND P4, PT, R23, c[0x0][0x178], !P0 ;  /* 0x00005e0017007a0c */ /* 0x020fe20004781270 */
[C---:B------:R-:W-:Y:S01]  /*3ebf0*/  IMAD.WIDE R22, R0.reuse, 0x2, R10 ;  /* 0x0000000200167825 */ /* 0x040fe200078e020a */
[----:B------:R-:W-:-:S02]  /*3ec00*/  IADD3 R29, R0, c[0x0][0x198], RZ ;  /* 0x00006600001d7a10 */ /* 0x000fc40007ffe0ff */
[----:B------:R-:W-:Y:S02]  /*3ec10*/  ISETP.LT.AND P6, PT, R28, c[0x0][0x178], !P3 ;  /* 0x00005e001c007a0c */ /* 0x000fe40005fc1270 */
[----:B------:R-:W-:Y:S02]  /*3ec20*/  ISETP.LT.AND P3, PT, R7, c[0x0][0x178], !P3 ;  /* 0x00005e0007007a0c */ /* 0x000fe40005f61270 */
[----:B------:R-:W-:Y:S01]  /*3ec30*/  PRMT R5, R24, 0x7632, R5 ;  /* 0x0000763218057816 */ /* 0x000fe20000000005 */
[----:B------:R-:W4:Y:S01]  /*3ec40*/  LDL R7, [R1+0x3d8] ;  /* 0x0003d80001077983 */ /* 0x000f220000100800 */
[----:B------:R-:W-:-:S03]  /*3ec50*/  IADD3 R28, R25, 0x37, RZ ;  /* 0x00000037191c7810 */ /* 0x000fc60007ffe0ff */
[----:B------:R0:W-:Y:S04]  /*3ec60*/  STL [R1+0x159c], R11 ;  /* 0x00159c0b01007387 */ /* 0x0001e80000100800 */
[----:B0-----:R-:W5:Y:S01]  /*3ec70*/  LDL R11, [R1+0x378] ;  /* 0x00037800010b7983 */ /* 0x001f620000100800 */
[----:B--2---:R-:W-:Y:S01]  /*3ec80*/  IMAD.WIDE R24, R0, 0x2, R12 ;  /* 0x0000000200187825 */ /* 0x004fe200078e020c */
[----:B------:R-:W-:-:S03]  /*3ec90*/  PRMT R4, R27, 0x7632, R4 ;  /* 0x000076321b047816 */ /* 0x000fc60000000004 */
[----:B------:R-:W-:Y:S01]  /*3eca0*/  IMAD.WIDE R26, R0, 0x2, R8 ;  /* 0x00000002001a7825 */ /* 0x000fe200078e0208 */
[----:B------:R0:W-:Y:S04]  /*3ecb0*/  @P1 STG.E.U16 [R24.64], R6 ;  /* 0x0000000618001986 */ /* 0x0001e8000c101506 */
[----:B------:R-:W2:Y:S04]  /*3ecc0*/  LDL R0, [R1+0x14b8] ;  /* 0x0014b80001007983 */ /* 0x000ea80000100800 */
[----:B------:R1:W-:Y:S04]  /*3ecd0*/  STL [R1+0x1598], R9 ;  /* 0x0015980901007387 */ /* 0x0003e80000100800 */
[----:B0-----:R-:W2:Y:S01]  /*3ece0*/  LDL R6, [R1+0x348] ;  /* 0x0003480001067983 */ /* 0x001ea20000100800 */
[----:B------:R-:W-:-:S03]  /*3ecf0*/  ISETP.GE.AND P1, PT, R28, c[0x0][0x17c], PT ;  /* 0x00005f001c007a0c */ /* 0x000fc60003f26270 */
[----:B------:R0:W-:Y:S04]  /*3ed00*/  @P6 STG.E.U16 [R22.64], R4 ;  /* 0x0000000416006986 */ /* 0x0001e8000c101506 */
[----:B-1----:R-:W5:Y:S04]  /*3ed10*/  LDL R9, [R1+0x368] ;  /* 0x0003680001097983 */ /* 0x002f680000100800 */
[----:B------:R1:W-:Y:S01]  /*3ed20*/  @P3 STG.E.U16 [R26.64], R5 ;  /* 0x000000051a003986 */ /* 0x0003e2000c101506 */
[----:B0-----:R-:W-:Y:S01]  /*3ed30*/  IMAD.WIDE R22, R29, 0x2, R20 ;  /* 0x000000021d167825 */ /* 0x001fe200078e0214 */
[----:B------:R-:W-:-:S04]  /*3ed40*/  ISETP.LT.AND P6, PT, R16, c[0x0][0x178], !P0 ;  /* 0x00005e0010007a0c */ /* 0x000fc800047c1270 */
[----:B----4-:R-:W-:Y:S01]  /*3ed50*/  @P5 STG.E.U16 [R22.64], R7 ;  /* 0x0000000716005986 */ /* 0x010fe2000c101506 */
[----:B-1----:R-:W-:-:S05]  /*3ed60*/  IMAD.WIDE R4, R29, 0x2, R18 ;  /* 0x000000021d047825 */ /* 0x002fca00078e0212 */
[----:B---3--:R-:W-:Y:S04]  /*3ed70*/  @P2 STG.E.U16 [R4.64], R17 ;  /* 0x0000001104002986 */ /* 0x008fe8000c101506 */
[----:B--2---:R0:W-:Y:S04]  /*3ed80*/  STL [R1+0x1594], R6 ;  /* 0x0015940601007387 */ /* 0x0041e80000100800 */
[----:B0-----:R-:W2:Y:S04]  /*3ed90*/  LDL R6, [R1+0xbec] ;  /* 0x000bec0001067983 */ /* 0x001ea80000100800 */
[----:B------:R0:W-:Y:S04]  /*3eda0*/  STL [R1+0x157c], R28 ;  /* 0x00157c1c01007387 */ /* 0x0001e80000100800 */
[----:B------:R-:W3:Y:S04]  /*3edb0*/  LDL R26, [R1+0x14bc] ;  /* 0x0014bc00011a7983 */ /* 0x000ee80000100800 */
[----:B0-----:R-:W4:Y:S04]  /*3edc0*/  LDL R28, [R1+0x14c0] ;  /* 0x0014c000011c7983 */ /* 0x001f280000100800 */
[----:B------:R0:W-:Y:S04]  /*3edd0*/  STL [R1+0x158c], R27 ;  /* 0x00158c1b01007387 */ /* 0x0001e80000100800 */
[----:B0-----:R-:W2:Y:S04]  /*3ede0*/  LDL R27, [R1+0x14c4] ;  /* 0x0014c400011b7983 */ /* 0x001ea80000100800 */
[----:B------:R-:W3:Y:S04]  /*3edf0*/  LDL.LU R7, [R1+0x15a8] ;  /* 0x0015a80001077983 */ /* 0x000ee80000300800 */
[----:B------:R-:W4:Y:S04]  /*3ee00*/  LDL R22, [R1+0x14d0] ;  /* 0x0014d00001167983 */ /* 0x000f280000100800 */
[----:B------:R-:W4:Y:S04]  /*3ee10*/  LDL R23, [R1+0x14d4] ;  /* 0x0014d40001177983 */ /* 0x000f280000100800 */
[----:B------:R-:W4:Y:S04]  /*3ee20*/  LDL.LU R16, [R1+0x15a4] ;  /* 0x0015a40001107983 */ /* 0x000f280000300800 */
[----:B------:R-:W4:Y:S04]  /*3ee30*/  LDL.LU R17, [R1+0x15a0] ;  /* 0x0015a00001117983 */ /* 0x000f280000300800 */
[----:B------:R-:W4:Y:S01]  /*3ee40*/  LDL R5, [R1+0x388] ;  /* 0x0003880001057983 */ /* 0x000f220000100800 */
[----:B------:R-:W-:Y:S01]  /*3ee50*/  IMAD.WIDE R24, R29, 0x2, R2 ;  /* 0x000000021d187825 */ /* 0x000fe200078e0202 */
[----:B------:R-:W-:-:S04]  /*3ee60*/  IADD3 R0, R0, 0x38, RZ ;  /* 0x0000003800007810 */ /* 0x000fc80007ffe0ff */
[----:B------:R-:W-:Y:S02]  /*3ee70*/  ISETP.GE.AND P2, PT, R0, c[0x0][0x17c], PT ;  /* 0x00005f0000007a0c */ /* 0x000fe40003f46270 */
[----:B------:R-:W5:Y:S01]  /*3ee80*/  LDL R0, [R1+0x14b8] ;  /* 0x0014b80001007983 */ /* 0x000f620000100800 */
[----:B--2---:R-:W-:Y:S02]  /*3ee90*/  ISETP.LT.AND P3, PT, R27, c[0x0][0x178], !P0 ;  /* 0x00005e001b007a0c */ /* 0x004fe40004761270 */
[----:B---3--:R-:W-:Y:S01]  /*3eea0*/  ISETP.LT.AND P5, PT, R7, c[0x0][0x178], !P0 ;  /* 0x00005e0007007a0c */ /* 0x008fe200047a1270 */
[----:B----4-:R0:W-:Y:S02]  /*3eeb0*/  @P4 STG.E.U16 [R24.64], R5 ;  /* 0x0000000518004986 */ /* 0x0101e4000c101506 */
[----:B0-----:R-:W-:-:S04]  /*3eec0*/  IMAD.WIDE R24, R29, 0x2, R16 ;  /* 0x000000021d187825 */ /* 0x001fc800078e0210 */
[----:B------:R-:W-:-:S04]  /*3eed0*/  IMAD.WIDE R4, R29, 0x2, R14 ;  /* 0x000000021d047825 */ /* 0x000fc800078e020e */
[----:B-----5:R0:W-:Y:S04]  /*3eee0*/  @P3 STG.E.U16 [R24.64], R11 ;  /* 0x0000000b18003986 */ /* 0x0201e8000c101506 */
[----:B------:R1:W-:Y:S04]  /*3eef0*/  @P5 STG.E.U16 [R4.64], R9 ;  /* 0x0000000904005986 */ /* 0x0003e8000c101506 */
[----:B0-----:R-:W2:Y:S04]  /*3ef00*/  LDL.LU R11, [R1+0x159c] ;  /* 0x00159c00010b7983 */ /* 0x001ea80000300800 */
[----:B-1----:R-:W3:Y:S04]  /*3ef10*/  LDL.LU R9, [R1+0x1598] ;  /* 0x0015980001097983 */ /* 0x002ee80000300800 */
[----:B------:R-:W4:Y:S01]  /*3ef20*/  LDL R5, [R1+0x358] ;  /* 0x0003580001057983 */ /* 0x000f220000100800 */
[----:B------:R-:W-:-:S02]  /*3ef30*/  ISETP.LT.AND P4, PT, R22, c[0x0][0x178], !P0 ;  /* 0x00005e0016007a0c */ /* 0x000fc40004781270 */
[----:B------:R-:W-:Y:S01]  /*3ef40*/  ISETP.LT.AND P0, PT, R23, c[0x0][0x178], !P0 ;  /* 0x00005e0017007a0c */ /* 0x000fe20004701270 */
[----:B------:R-:W-:Y:S01]  /*3ef50*/  IMAD.WIDE R22, R29, 0x2, R12 ;  /* 0x000000021d167825 */ /* 0x000fe200078e020c */
[----:B------:R-:W-:-:S04]  /*3ef60*/  ISETP.LT.AND P3, PT, R6, c[0x0][0x178], !P1 ;  /* 0x00005e0006007a0c */ /* 0x000fc80004f61270 */
[----:B----4-:R0:W-:Y:S04]  /*3ef70*/  @P6 STG.E.U16 [R22.64], R5 ;  /* 0x0000000516006986 */ /* 0x0101e8000c101506 */
[----:B0-----:R-:W4:Y:S04]  /*3ef80*/  LDL.LU R22, [R1+0x3d8] ;  /* 0x0003d80001167983 */ /* 0x001f280000300800 */
[----:B------:R-:W5:Y:S04]  /*3ef90*/  LDL.LU R23, [R1+0x398] ;  /* 0x0003980001177983 */ /* 0x000f680000300800 */
[----:B------:R-:W3:Y:S01]  /*3efa0*/  LDL.LU R6, [R1+0x1594] ;  /* 0x0015940001067983 */ /* 0x000ee20000300800 */
[----:B--2---:R-:W-:-:S05]  /*3efb0*/  IMAD.WIDE R24, R29, 0x2, R10 ;  /* 0x000000021d187825 */ /* 0x004fca00078e020a */
[----:B---3--:R0:W-:Y:S04]  /*3efc0*/  @P4 STG.E.U16 [R24.64], R6 ;  /* 0x0000000618004986 */ /* 0x0081e8000c101506 */
[----:B0-----:R-:W2:Y:S01]  /*3efd0*/  LDL.LU R6, [R1+0x1590] ;  /* 0x0015900001067983 */ /* 0x001ea20000300800 */
[C---:B------:R-:W-:Y:S01]  /*3efe0*/  IMAD.WIDE R4, R29.reuse, 0x2, R8 ;  /* 0x000000021d047825 */ /* 0x040fe200078e0208 */
[----:B------:R-:W-:Y:S02]  /*3eff0*/  ISETP.LT.AND P4, PT, R26, c[0x0][0x178], !P1 ;  /* 0x00005e001a007a0c */ /* 0x000fe40004f81270 */
[----:B------:R-:W-:Y:S01]  /*3f000*/  IADD3 R26, R29, c[0x0][0x198], RZ ;  /* 0x000066001d1a7a10 */ /* 0x000fe20007ffe0ff */
[----:B------:R-:W3:Y:S01]  /*3f010*/  LDL R25, [R1+0x14cc] ;  /* 0x0014cc0001197983 */ /* 0x000ee20000100800 */
[----:B------:R-:W-:-:S03]  /*3f020*/  ISETP.LT.AND P6, PT, R27, c[0x0][0x178], !P1 ;  /* 0x00005e001b007a0c */ /* 0x000fc60004fc1270 */
[----:B------:R-:W-:Y:S04]  /*3f030*/  STL [R1+0x1580], R29 ;  /* 0x0015801d01007387 */ /* 0x000fe80000100800 */
[----:B------:R0:W-:Y:S04]  /*3f040*/  STL [R1+0x1584], R29 ;  /* 0x0015841d01007387 */ /* 0x0001e80000100800 */
[----:B0-----:R-:W3:Y:S04]  /*3f050*/  LDL R29, [R1+0x14d0] ;  /* 0x0014d000011d7983 */ /* 0x001ee80000100800 */
[----:B------:R-:W3:Y:S04]  /*3f060*/  LDL.LU R27, [R1+0x158c] ;  /* 0x00158c00011b7983 */ /* 0x000ee80000300800 */
[----:B--2---:R4:W-:Y:S02]  /*3f070*/  @P0 STG.E.U16 [R4.64], R6 ;  /* 0x0000000604000986 */ /* 0x0049e4000c101506 */
[----:B----4-:R-:W-:Y:S01]  /*3f080*/  PRMT R6, R22, 0x7632, R6 ;  /* 0x0000763216067816 */ /* 0x010fe20000000006 */
[----:B------:R-:W-:-:S05]  /*3f090*/  IMAD.WIDE R4, R26, 0x2, R20 ;  /* 0x000000021a047825 */ /* 0x000fca00078e0214 */
[----:B------:R0:W-:Y:S04]  /*3f0a0*/  @P3 STG.E.U16 [R4.64], R6 ;  /* 0x0000000604003986 */ /* 0x0001e8000c101506 */
[----:B0-----:R-:W2:Y:S04]  /*3f0b0*/  LDL.LU R4, [R1+0x388] ;  /* 0x0003880001047983 */ /* 0x001ea80000300800 */
[----:B------:R-:W4:Y:S01]  /*3f0c0*/  LDL.LU R5, [R1+0x378] ;  /* 0x0003780001057983 */ /* 0x000f220000300800 */
[----:B------:R-:W-:Y:S02]  /*3f0d0*/  ISETP.LT.AND P5, PT, R28, c[0x0][0x178], !P1 ;  /* 0x00005e001c007a0c */ /* 0x000fe40004fa1270 */
[----:B-----5:R-:W-:Y:S01]  /*3f0e0*/  PRMT R24, R23, 0x7632, R24 ;  /* 0x0000763217187816 */ /* 0x020fe20000000018 */
[----:B------:R-:W-:Y:S01]  /*3f0f0*/  IMAD.WIDE R22, R26, 0x2, R18 ;  /* 0x000000021a167825 */ /* 0x000fe200078e0212 */
[----:B------:R-:W-:-:S04]  /*3f100*/  IADD3 R0, R0, 0x39, RZ ;  /* 0x0000003900007810 */ /* 0x000fc80007ffe0ff */
[----:B------:R-:W-:Y:S01]  /*3f110*/  ISETP.GE.AND P0, PT, R0, c[0x0][0x17c], PT ;  /* 0x00005f0000007a0c */ /* 0x000fe20003f06270 */
[----:B------:R0:W-:Y:S04]  /*3f120*/  @P4 STG.E.U16 [R22.64], R24 ;  /* 0x0000001816004986 */ /* 0x0001e8000c101506 */
[----:B0-----:R-:W5:Y:S01]  /*3f130*/  LDL.LU R24, [R1+0x368] ;  /* 0x0003680001187983 */ /* 0x001f620000300800 */
[----:B------:R-:W-:-:S03]  /*3f140*/  IMAD.WIDE R22, R26, 0x2, R16 ;  /* 0x000000021a167825 */ /* 0x000fc600078e0210 */
[----:B------:R-:W-:Y:S01]  /*3f150*/  STL [R1+0x1588], R15 ;  /* 0x0015880f01007387 */ /* 0x000fe20000100800 */
[----:B--2---:R-:W-:Y:S02]  /*3f160*/  PRMT R0, R4, 0x7632, R0 ;  /* 0x0000763204007816 */ /* 0x004fe40000000000 */
[----:B----4-:R-:W-:Y:S01]  /*3f170*/  PRMT R6, R5, 0x7632, R6 ;  /* 0x0000763205067816 */ /* 0x010fe20000000006 */
[----:B------:R-:W-:-:S05]  /*3f180*/  IMAD.WIDE R4, R26, 0x2, R2 ;  /* 0x000000021a047825 */ /* 0x000fca00078e0202 */
[----:B------:R0:W-:Y:S04]  /*3f190*/  @P5 STG.E.U16 [R4.64], R0 ;  /* 0x0000000004005986 */ /* 0x0001e8000c101506 */
[----:B------:R1:W-:Y:S04]  /*3f1a0*/  @P6 STG.E.U16 [R22.64], R6 ;  /* 0x0000000616006986 */ /* 0x0003e8000c101506 */
[----:B0-----:R-:W2:Y:S04]  /*3f1b0*/  LDL.LU R4, [R1+0x348] ;  /* 0x0003480001047983 */ /* 0x001ea80000300800 */
[----:B------:R-:W4:Y:S04]  /*3f1c0*/  LDL R5, [R1+0xbec] ;  /* 0x000bec0001057983 */ /* 0x000f280000100800 */
[----:B-1----:R-:W4:Y:S04]  /*3f1d0*/  LDL R22, [R1+0x14d4] ;  /* 0x0014d40001167983 */ /* 0x002f280000100800 */
[----:B------:R-:W4:Y:S01]  /*3f1e0*/  LDL.LU R23, [R1+0x358] ;  /* 0x0003580001177983 */ /* 0x000f220000300800 */
[----:B------:R-:W-:-:S02]  /*3f1f0*/  ISETP.LT.AND P3, PT, R7, c[0x0][0x178], !P1 ;  /* 0x00005e0007007a0c */ /* 0x000fc40004f61270 */
[----:B---3--:R-:W-:Y:S02]  /*3f200*/  ISETP.LT.AND P4, PT, R25, c[0x0][0x178], !P1 ;  /* 0x00005e0019007a0c */ /* 0x008fe40004f81270 */
[----:B-----5:R-:W-:Y:S01]  /*3f210*/  PRMT R27, R24, 0x7632, R27 ;  /* 0x00007632181b7816 */ /* 0x020fe2000000001b */
[C---:B------:R-:W-:Y:S01]  /*3f220*/  IMAD.WIDE R24, R26.reuse, 0x2, R14 ;  /* 0x000000021a187825 */ /* 0x040fe200078e020e */
[----:B------:R-:W-:Y:S01]  /*3f230*/  ISETP.LT.AND P5, PT, R29, c[0x0][0x178], !P1 ;  /* 0x00005e001d007a0c */ /* 0x000fe20004fa1270 */
[----:B------:R-:W3:Y:S04]  /*3f240*/  LDL R15, [R1+0x14cc] ;  /* 0x0014cc00010f7983 */ /* 0x000ee80000100800 */
[----:B------:R-:W5:Y:S04]  /*3f250*/  LDL.LU R29, [R1+0x20c] ;  /* 0x00020c00011d7983 */ /* 0x000f680000300800 */
[----:B------:R0:W-:Y:S02]  /*3f260*/  @P3 STG.E.U16 [R24.64], R27 ;  /* 0x0000001b18003986 */ /* 0x0001e4000c101506 */
[----:B0-----:R-:W-:Y:S01]  /*3f270*/  IMAD.WIDE R24, R26, 0x2, R12 ;  /* 0x000000021a187825 */ /* 0x001fe200078e020c */
[----:B--2---:R-:W-:-:S02]  /*3f280*/  PRMT R0, R4, 0x7632, R0 ;  /* 0x0000763204007816 */ /* 0x004fc40000000000 */
[----:B----4-:R-:W-:Y:S02]  /*3f290*/  ISETP.LT.AND P3, PT, R5, c[0x0][0x178], !P2 ;  /* 0x00005e0005007a0c */ /* 0x010fe40005761270 */
[----:B------:R-:W-:Y:S01]  /*3f2a0*/  PRMT R27, R23, 0x7632, R27 ;  /* 0x00007632171b7816 */ /* 0x000fe2000000001b */
[----:B------:R-:W-:-:S04]  /*3f2b0*/  IMAD.WIDE R4, R26, 0x2, R10 ;  /* 0x000000021a047825 */ /* 0x000fc800078e020a */
[----:B------:R0:W-:Y:S04]  /*3f2c0*/  @P4 STG.E.U16 [R24.64], R27 ;  /* 0x0000001b18004986 */ /* 0x0001e8000c101506 */
[----:B------:R1:W-:Y:S04]  /*3f2d0*/  @P5 STG.E.U16 [R4.64], R0 ;  /* 0x0000000004005986 */ /* 0x0003e8000c101506 */
[----:B0-----:R-:W2:Y:S04]  /*3f2e0*/  LDL.LU R24, [R1+0x25c] ;  /* 0x00025c0001187983 */ /* 0x001ea80000300800 */
[----:B------:R-:W4:Y:S04]  /*3f2f0*/  LDL.LU R25, [R1+0x24c] ;  /* 0x00024c0001197983 */ /* 0x000f280000300800 */
[----:B------:R-:W2:Y:S04]  /*3f300*/  LDL R27, [R1+0x14bc] ;  /* 0x0014bc00011b7983 */ /* 0x000ea80000100800 */
[----:B-1----:R-:W3:Y:S04]  /*3f310*/  LDL R4, [R1+0x14b8] ;  /* 0x0014b80001047983 */ /* 0x002ee80000100800 */
[----:B------:R-:W4:Y:S01]  /*3f320*/  LDL R5, [R1+0x14c4] ;  /* 0x0014c40001057983 */ /* 0x000f220000100800 */
[----:B------:R-:W-:Y:S01]  /*3f330*/  ISETP.LT.AND P1, PT, R22, c[0x0][0x178], !P1 ;  /* 0x00005e0016007a0c */ /* 0x000fe20004f21270 */
[----:B------:R-:W-:Y:S01]  /*3f340*/  IMAD.WIDE R22, R26, 0x2, R8 ;  /* 0x000000021a167825 */ /* 0x000fe200078e0208 */
[----:B------:R-:W-:-:S02]  /*3f350*/  PRMT R6, R6, 0x7632, R6 ;  /* 0x0000763206067816 */ /* 0x000fc40000000006 */
[----:B------:R-:W-:Y:S02]  /*3f360*/  IADD3 R26, R26, c[0x0][0x198], RZ ;  /* 0x000066001a1a7a10 */ /* 0x000fe40007ffe0ff */
[----:B------:R-:W-:-:S07]  /*3f370*/  ISETP.LT.AND P5, PT, R28, c[0x0][0x178], !P2 ;  /* 0x00005e001c007a0c */ /* 0x000fce00057a1270 */
[----:B------:R0:W-:Y:S02]  /*3f380*/  @P1 STG.E.U16 [R22.64], R6 ;  /* 0x0000000616001986 */ /* 0x0001e4000c101506 */
[----:B0-----:R-:W-:Y:S01]  /*3f390*/  IMAD.WIDE R22, R26, 0x2, R20 ;  /* 0x000000021a167825 */ /* 0x001fe200078e0214 */
[----:B--2---:R-:W-:Y:S02]  /*3f3a0*/  ISETP.LT.AND P4, PT, R27, c[0x0][0x178], !P2 ;  /* 0x00005e001b007a0c */ /* 0x004fe40005781270 */
[----:B---3--:R-:W-:Y:S02]  /*3f3b0*/  IADD3 R0, R4, 0x3a, RZ ;  /* 0x0000003a04007810 */ /* 0x008fe40007ffe0ff */
[----:B----4-:R-:W-:Y:S01]  /*3f3c0*/  ISETP.LT.AND P6, PT, R5, c[0x0][0x178], !P2 ;  /* 0x00005e0005007a0c */ /* 0x010fe200057c1270 */
[----:B------:R-:W-:Y:S01]  /*3f3d0*/  IMAD.WIDE R4, R26, 0x2, R18 ;  /* 0x000000021a047825 */ /* 0x000fe200078e0212 */
[----:B------:R0:W-:Y:S01]  /*3f3e0*/  @P3 STG.E.U16 [R22.64], R24 ;  /* 0x0000001816003986 */ /* 0x0001e2000c101506 */
[----:B------:R-:W-:-:S06]  /*3f3f0*/  PRMT R6, R24, 0x7632, R6 ;  /* 0x0000763218067816 */ /* 0x000fcc0000000006 */
[----:B------:R5:W-:Y:S01]  /*3f400*/  @P4 STG.E.U16 [R4.64], R25 ;  /* 0x0000001904004986 */ /* 0x000be2000c101506 */
[----:B------:R-:W-:Y:S02]  /*3f410*/  ISETP.GE.AND P1, PT, R0, c[0x0][0x17c], PT ;  /* 0x00005f0000007a0c */ /* 0x000fe40003f26270 */
[----:B------:R-:W-:Y:S01]  /*3f420*/  ISETP.LT.AND P4, PT, R15, c[0x0][0x178], !P2 ;  /* 0x00005e000f007a0c */ /* 0x000fe20005781270 */
[----:B------:R-:W2:Y:S01]  /*3f430*/  LDL.LU R0, [R1+0x1ec] ;  /* 0x0001ec0001007983 */ /* 0x000ea20000300800 */
[----:B0-----:R-:W-:Y:S02]  /*3f440*/  PRMT R22, R25, 0x7632, R22 ;  /* 0x0000763219167816 */ /* 0x001fe40000000016 */
[----:B-----5:R-:W-:Y:S01]  /*3f450*/  PRMT R5, R29, 0x7632, R5 ;  /* 0x000076321d057816 */ /* 0x020fe20000000005 */
[C---:B------:R-:W-:Y:S02]  /*3f460*/  IMAD.WIDE R24, R26.reuse, 0x2, R2 ;  /* 0x000000021a187825 */ /* 0x040fe400078e0202 */
[----:B------:R-:W-:Y:S04]  /*3f470*/  STL.S16 [R1+0x4], R22 ;  /* 0x0000041601007387 */ /* 0x000fe80000100600 */
[----:B------:R-:W3:Y:S04]  /*3f480*/  LDL.LU R15, [R1+0x1588] ;  /* 0x00158800010f7983 */ /* 0x000ee80000300800 */
[----:B------:R0:W-:Y:S04]  /*3f490*/  STL [R1+0x1570], R5 ;  /* 0x0015700501007387 */ /* 0x0001e80000100800 */
[----:B------:R1:W-:Y:S04]  /*3f4a0*/  @P5 STG.E.U16 [R24.64], R29 ;  /* 0x0000001d18005986 */ /* 0x0003e8000c101506 */
[----:B0-----:R-:W4:Y:S04]  /*3f4b0*/  LDL R5, [R1+0x14d0] ;  /* 0x0014d00001057983 */ /* 0x001f280000100800 */
[----:B-1----:R-:W2:Y:S04]  /*3f4c0*/  LDL.LU R29, [R1+0x1584] ;  /* 0x00158400011d7983 */ /* 0x002ea80000300800 */
[----:B------:R-:W5:Y:S01]  /*3f4d0*/  LDL.LU R25, [R1+0x1fc] ;  /* 0x0001fc0001197983 */ /* 0x000f620000300800 */
[----:B------:R-:W-:Y:S01]  /*3f4e0*/  IMAD.WIDE R22, R26, 0x2, R16 ;  /* 0x000000021a167825 */ /* 0x000fe200078e0210 */
[----:B------:R-:W-:-:S02]  /*3f4f0*/  ISETP.LT.AND P3, PT, R7, c[0x0][0x178], !P2 ;  /* 0x00005e0007007a0c */ /* 0x000fc40005761270 */
[----:B-----5:R-:W-:Y:S02]  /*3f500*/  PRMT R4, R25, 0x7632, R4 ;  /* 0x0000763219047816 */ /* 0x020fe40000000004 */
[----:B------:R-:W-:Y:S04]  /*3f510*/  @P6 STG.E.U16 [R22.64], R25 ;  /* 0x0000001916006986 */ /* 0x000fe8000c101506 */
[----:B------:R0:W-:Y:S04]  /*3f520*/  STL [R1+0x1574], R4 ;  /* 0x0015740401007387 */ /* 0x0001e80000100800 */
[----:B0-----:R-:W5:Y:S04]  /*3f530*/  LDL.LU R4, [R1+0x3c] ;  /* 0x00003c0001047983 */ /* 0x001f680000300800 */
[----:B------:R-:W5:Y:S04]  /*3f540*/  LDL R22, [R1+0x14d4] ;  /* 0x0014d40001167983 */ /* 0x000f680000100800 */
[----:B------:R-:W5:Y:S01]  /*3f550*/  LDL R23, [R1+0xbec] ;  /* 0x000bec0001177983 */ /* 0x000f620000100800 */
[----:B--2---:R-:W-:Y:S01]  /*3f560*/  PRMT R29, R0, 0x7632, R29 ;  /* 0x00007632001d7816 */ /* 0x004fe2000000001d */
[----:B---3--:R-:W-:Y:S01]  /*3f570*/  IMAD.WIDE R24, R26, 0x2, R14 ;  /* 0x000000021a187825 */ /* 0x008fe200078e020e */
[----:B----4-:R-:W-:-:S02]  /*3f580*/  ISETP.LT.AND P5, PT, R5, c[0x0][0x178], !P2 ;  /* 0x00005e0005007a0c */ /* 0x010fc400057a1270 */
[----:B------:R-:W2:Y:S04]  /*3f590*/  LDL.LU.S16 R5, [R1+0x4] ;  /* 0x0000040001057983 */ /* 0x000ea80000300600 */
[----:B------:R0:W-:Y:S04]  /*3f5a0*/  STL [R1+0x1578], R13 ;  /* 0x0015780d01007387 */ /* 0x0001e80000100800 */
[----:B------:R-:W-:Y:S01]  /*3f5b0*/  @P3 STG.E.U16 [R24.64], R0 ;  /* 0x0000000018003986 */ /* 0x000fe2000c101506 */
[----:B-----5:R-:W-:Y:S02]  /*3f5c0*/  ISETP.LT.AND P2, PT, R22, c[0x0][0x178], !P2 ;  /* 0x00005e0016007a0c */ /* 0x020fe40005741270 */
[----:B------:R-:W-:Y:S01]  /*3f5d0*/  ISETP.LT.AND P6, PT, R23, c[0x0][0x178], !P0 ;  /* 0x00005e0017007a0c */ /* 0x000fe200047c1270 */
[----:B------:R-:W-:-:S02]  /*3f5e0*/  IMAD.WIDE R22, R26, 0x2, R12 ;  /* 0x000000021a167825 */ /* 0x000fc400078e020c */
[----:B0-----:R-:W3:Y:S04]  /*3f5f0*/  LDL.LU R13, [R1+0x19c] ;  /* 0x00019c00010d7983 */ /* 0x001ee80000300800 */
[----:B------:R0:W-:Y:S04]  /*3f600*/  STL.S16 [R1], R29 ;  /* 0x0000001d01007387 */ /* 0x0001e80000100600 */
[----:B0-----:R-:W4:Y:S04]  /*3f610*/  LDL.LU R29, [R1+0x1580] ;  /* 0x00158000011d7983 */ /* 0x001f280000300800 */
[----:B------:R-:W4:Y:S02]  /*3f620*/  LDL.LU R25, [R1+0x14c] ;  /* 0x00014c0001197983 */ /* 0x000f240000300800 */
[----:B----4-:R-:W-:-:S05]  /*3f630*/  PRMT R29, R25, 0x7632, R29 ;  /* 0x00007632191d7816 */ /* 0x010fca000000001d */
[----:B------:R0:W-:Y:S04]  /*3f640*/  STL [R1+0x1564], R29 ;  /* 0x0015641d01007387 */ /* 0x0001e80000100800 */
[----:B0-----:R-:W4:Y:S04]  /*3f650*/  LDL.LU.S16 R29, [R1] ;  /* 0x00000000011d7983 */ /* 0x001f280000300600 */
[----:B----4-:R0:W-:Y:S04]  /*3f660*/  STL [R1+0x1568], R29 ;  /* 0x0015681d01007387 */ /* 0x0101e80000100800 */
[----:B0-----:R-:W4:Y:S04]  /*3f670*/  LDL R29, [R1+0x14d4] ;  /* 0x0014d400011d7983 */ /* 0x001f280000100800 */
[----:B------:R0:W-:Y:S01]  /*3f680*/  @P4 STG.E.U16 [R22.64], R25 ;  /* 0x0000001916004986 */ /* 0x0001e2000c101506 */
[----:B------:R-:W-:Y:S01]  /*3f690*/  ISETP.LT.AND P4, PT, R28, c[0x0][0x178], !P0 ;  /* 0x00005e001c007a0c */ /* 0x000fe20004781270 */
[----:B0-----:R-:W-:-:S05]  /*3f6a0*/  IMAD.WIDE R22, R26, 0x2, R10 ;  /* 0x000000021a167825 */ /* 0x001fca00078e020a */
[----:B---3--:R-:W-:Y:S04]  /*3f6b0*/  @P5 STG.E.U16 [R22.64], R13 ;  /* 0x0000000d16005986 */ /* 0x008fe8000c101506 */
[----:B----4-:R0:W-:Y:S04]  /*3f6c0*/  STL [R1+0x156c], R29 ;  /* 0x00156c1d01007387 */ /* 0x0101e80000100800 */
[----:B0-----:R-:W3:Y:S04]  /*3f6d0*/  LDL R29, [R1+0x14d0] ;  /* 0x0014d000011d7983 */ /* 0x001ee80000100800 */
[----:B------:R-:W4:Y:S04]  /*3f6e0*/  LDL.LU R28, [R1+0x157c] ;  /* 0x00157c00011c7983 */ /* 0x000f280000300800 */
[----:B------:R-:W5:Y:S04]  /*3f6f0*/  LDL R22, [R1+0x14c4] ;  /* 0x0014c40001167983 */ /* 0x000f680000100800 */
[----:B------:R-:W2:Y:S01]  /*3f700*/  LDL R23, [R1+0x14cc] ;  /* 0x0014cc0001177983 */ /* 0x000ea20000100800 */
[----:B------:R-:W-:Y:S01]  /*3f710*/  ISETP.LT.AND P3, PT, R27, c[0x0][0x178], !P0 ;  /* 0x00005e001b007a0c */ /* 0x000fe20004761270 */
[C---:B------:R-:W-:Y:S01]  /*3f720*/  IMAD.WIDE R24, R26.reuse, 0x2, R8 ;  /* 0x000000021a187825 */ /* 0x040fe200078e0208 */
[----:B------:R-:W-:-:S04]  /*3f730*/  IADD3 R0, R26, c[0x0][0x198], RZ ;  /* 0x000066001a007a10 */ /* 0x000fc80007ffe0ff */
[----:B------:R-:W-:Y:S01]  /*3f740*/  @P2 STG.E.U16 [R24.64], R4 ;  /* 0x0000000418002986 */ /* 0x000fe2000c101506 */
[----:B------:R-:W-:-:S05]  /*3f750*/  IMAD.WIDE R26, R0, 0x2, R20 ;  /* 0x00000002001a7825 */ /* 0x000fca00078e0214 */
[----:B------:R0:W-:Y:S02]  /*3f760*/  @P6 STG.E.U16 [R26.64], R6 ;  /* 0x000000061a006986 */ /* 0x0001e4000c101506 */
[----:B0-----:R-:W-:Y:S02]  /*3f770*/  PRMT R6, R4, 0x7632, R6 ;  /* 0x0000763204067816 */ /* 0x001fe40000000006 */
[----:B----4-:R-:W-:Y:S02]  /*3f780*/  PRMT R28, R13, 0x7632, R28 ;  /* 0x000076320d1c7816 */ /* 0x010fe4000000001c */
[----:B------:R-:W4:Y:S01]  /*3f790*/  LDL.LU R13, [R1+0x1578] ;  /* 0x00157800010d7983 */ /* 0x000f220000300800 */
[----:B-----5:R-:W-:-:S03]  /*3f7a0*/  ISETP.LT.AND P5, PT, R22, c[0x0][0x178], !P0 ;  /* 0x00005e0016007a0c */ /* 0x020fc600047a1270 */
[----:B------:R-:W5:Y:S01]  /*3f7b0*/  LDL.LU R4, [R1+0x1574] ;  /* 0x0015740001047983 */ /* 0x000f620000300800 */
[----:B--2---:R-:W-:Y:S01]  /*3f7c0*/  ISETP.LT.AND P2, PT, R23, c[0x0][0x178], !P0 ;  /* 0x00005e0017007a0c */ /* 0x004fe20004741270 */
[----:B------:R-:W-:-:S05]  /*3f7d0*/  IMAD.WIDE R22, R0, 0x2, R18 ;  /* 0x0000000200167825 */ /* 0x000fca00078e0212 */
[----:B------:R0:W-:Y:S04]  /*3f7e0*/  @P3 STG.E.U16 [R22.64], R5 ;  /* 0x0000000516003986 */ /* 0x0001e8000c101506 */
[----:B0-----:R-:W2:Y:S01]  /*3f7f0*/  LDL.LU R5, [R1+0x1570] ;  /* 0x0015700001057983 */ /* 0x001ea20000300800 */
[----:B------:R-:W-:-:S04]  /*3f800*/  IMAD.WIDE R24, R0, 0x2, R2 ;  /* 0x0000000200187825 */ /* 0x000fc800078e0202 */
[C---:B------:R-:W-:Y:S01]  /*3f810*/  IMAD.WIDE R26, R0.reuse, 0x2, R16 ;  /* 0x00000002001a7825 */ /* 0x040fe200078e0210 */
[----:B---3--:R-:W-:Y:S01]  /*3f820*/  ISETP.LT.AND P3, PT, R29, c[0x0][0x178], !P0 ;  /* 0x00005e001d007a0c */ /* 0x008fe20004761270 */
[----:B--2---:R0:W-:Y:S04]  /*3f830*/  @P4 STG.E.U16 [R24.64], R5 ;  /* 0x0000000518004986 */ /* 0x0041e8000c101506 */
[----:B-----5:R1:W-:Y:S04]  /*3f840*/  @P5 STG.E.U16 [R26.64], R4 ;  /* 0x000000041a005986 */ /* 0x0203e8000c101506 */
[----:B0-----:R-:W2:Y:S04]  /*3f850*/  LDL R24, [R1+0xbec] ;  /* 0x000bec0001187983 */ /* 0x001ea80000100800 */
[----:B------:R-:W3:Y:S04]  /*3f860*/  LDL R25, [R1+0x14b8] ;  /* 0x0014b80001197983 */ /* 0x000ee80000100800 */
[----:B-1----:R-:W5:Y:S04]  /*3f870*/  LDL R26, [R1+0x14bc] ;  /* 0x0014bc00011a7983 */ /* 0x002f680000100800 */
[----:B------:R-:W2:Y:S04]  /*3f880*/  LDL R27, [R1+0x14c0] ;  /* 0x0014c000011b7983 */ /* 0x000ea80000100800 */
[----:B------:R-:W2:Y:S01]  /*3f890*/  LDL.LU R29, [R1+0x156c] ;  /* 0x00156c00011d7983 */ /* 0x000ea20000300800 */
[----:B------:R-:W-:Y:S01]  /*3f8a0*/  ISETP.LT.AND P6, PT, R7, c[0x0][0x178], !P0 ;  /* 0x00005e0007007a0c */ /* 0x000fe200047c1270 */
[----:B------:R-:W-:Y:S01]  /*3f8b0*/  IMAD.WIDE R22, R0, 0x2, R14 ;  /* 0x0000000200167825 */ /* 0x000fe200078e020e */
[----:B--2---:R-:W-:-:S02]  /*3f8c0*/  ISETP.LT.AND P0, PT, R29, c[0x0][0x178], !P0 ;  /* 0x00005e001d007a0c */ /* 0x004fc40004701270 */
[----:B------:R-:W2:Y:S01]  /*3f8d0*/  LDL.LU R29, [R1+0x1568] ;  /* 0x00156800011d7983 */ /* 0x000ea20000300800 */
[----:B----4-:R-:W-:-:S08]  /*3f8e0*/  IMAD.WIDE R4, R0, 0x2, R12 ;  /* 0x0000000200047825 */ /* 0x010fd000078e020c */
[----:B--2---:R0:W-:Y:S04]  /*3f8f0*/  @P6 STG.E.U16 [R22.64], R29 ;  /* 0x0000001d16006986 */ /* 0x0041e8000c101506 */
[----:B0-----:R-:W2:Y:S01]  /*3f900*/  LDL.LU R29, [R1+0x1564] ;  /* 0x00156400011d7983 */ /* 0x001ea20000300800 */
[----:B------:R-:W-:Y:S02]  /*3f910*/  ISETP.LT.AND P4, PT, R24, c[0x0][0x178], !P1 ;  /* 0x00005e0018007a0c */ /* 0x000fe40004f81270 */
[----:B------:R-:W-:Y:S02]  /*3f920*/  IADD3 R24, R0, c[0x0][0x198], RZ ;  /* 0x0000660000187a10 */ /* 0x000fe40007ffe0ff */
[----:B-----5:R-:W-:Y:S02]  /*3f930*/  ISETP.LT.AND P6, PT, R26, c[0x0][0x178], !P1 ;  /* 0x00005e001a007a0c */ /* 0x020fe40004fc1270 */
[----:B------:R-:W-:Y:S01]  /*3f940*/  ISETP.LT.AND P5, PT, R27, c[0x0][0x178], !P1 ;  /* 0x00005e001b007a0c */ /* 0x000fe20004fa1270 */
[----:B------:R-:W-:Y:S01]  /*3f950*/  IMAD.WIDE R26, R24, 0x2, R20 ;  /* 0x00000002181a7825 */ /* 0x000fe200078e0214 */
[----:B--2---:R0:W-:Y:S04]  /*3f960*/  @P2 STG.E.U16 [R4.64], R29 ;  /* 0x0000001d04002986 */ /* 0x0041e8000c101506 */
[----:B------:R1:W-:Y:S01]  /*3f970*/  STL [R1+0x1538], R29 ;  /* 0x0015381d01007387 */ /* 0x0003e20000100800 */
[----:B0-----:R-:W-:-:S03]  /*3f980*/  IMAD.WIDE R4, R0, 0x2, R10 ;  /* 0x0000000200047825 */ /* 0x001fc600078e020a */
[----:B-1----:R-:W2:Y:S04]  /*3f990*/  LDL R29, [R1+0x14d0] ;  /* 0x0014d000011d7983 */ /* 0x002ea80000100800 */
[----:B------:R0:W-:Y:S04]  /*3f9a0*/  STL [R1+0x1560], R11 ;  /* 0x0015600b01007387 */ /* 0x0001e80000100800 */
[----:B------:R-:W-:Y:S04]  /*3f9b0*/  @P3 STG.E.U16 [R4.64], R28 ;  /* 0x0000001c04003986 */ /* 0x000fe8000c101506 */
[----:B0-----:R-:W4:Y:S04]  /*3f9c0*/  LDL.LU R11, [R1+0x2cc] ;  /* 0x0002cc00010b7983 */ /* 0x001f280000300800 */
[----:B------:R0:W-:Y:S04]  /*3f9d0*/  STL [R1+0x1558], R20 ;  /* 0x0015581401007387 */ /* 0x0001e80000100800 */
[----:B0-----:R-:W5:Y:S04]  /*3f9e0*/  LDL.LU R20, [R1+0x2bc] ;  /* 0x0002bc0001147983 */ /* 0x001f680000300800 */
[----:B------:R0:W-:Y:S04]  /*3f9f0*/  STL [R1+0x1554], R21 ;  /* 0x0015541501007387 */ /* 0x0001e80000100800 */
[----:B0-----:R-:W2:Y:S04]  /*3fa00*/  LDL R21, [R1+0x14c4] ;  /* 0x0014c40001157983 */ /* 0x001ea80000100800 */
[----:B------:R0:W-:Y:S04]  /*3fa10*/  STL [R1+0x1534], R28 ;  /* 0x0015341c01007387 */ /* 0x0001e80000100800 */
[----:B0-----:R-:W2:Y:S01]  /*3fa20*/  LDL.LU R28, [R1+0x26c] ;  /* 0x00026c00011c7983 */ /* 0x001ea20000300800 */
[----:B------:R-:W-:-:S05]  /*3fa30*/  IMAD.WIDE R22, R0, 0x2, R8 ;  /* 0x0000000200167825 */ /* 0x000fca00078e0208 */
[----:B------:R-:W-:Y:S01]  /*3fa40*/  @P0 STG.E.U16 [R22.64], R6 ;  /* 0x0000000616000986 */ /* 0x000fe2000c101506 */
[----:B------:R-:W-:-:S03]  /*3fa50*/  IMAD.WIDE R4, R24, 0x2, R18 ;  /* 0x0000000218047825 */ /* 0x000fc600078e0212 */
[----:B--2---:R0:W-:Y:S04]  /*3fa60*/  STL [R1+0x155c], R28 ;  /* 0x00155c1c01007387 */ /* 0x0041e80000100800 */
[----:B0-----:R-:W2:Y:S04]  /*3fa70*/  LDL R28, [R1+0x14bc] ;  /* 0x0014bc00011c7983 */ /* 0x001ea80000100800 */
[----:B------:R0:W-:Y:S04]  /*3fa80*/  STL [R1+0x1550], R6 ;  /* 0x0015500601007387 */ /* 0x0001e80000100800 */
[----:B0-----:R-:W2:Y:S01]  /*3fa90*/  LDL.LU R6, [R1+0x2ac] ;  /* 0x0002ac0001067983 */ /* 0x001ea20000300800 */
[----:B------:R-:W-:-:S03]  /*3faa0*/  ISETP.LT.AND P3, PT, R21, c[0x0][0x178], !P1 ;  /* 0x00005e0015007a0c */ /* 0x000fc60004f61270 */
[----:B----4-:R0:W-:Y:S01]  /*3fab0*/  @P4 STG.E.U16 [R26.64], R11 ;  /* 0x0000000b1a004986 */ /* 0x0101e2000c101506 */
[----:B------:R-:W-:-:S03]  /*3fac0*/  IMAD.WIDE R22, R24, 0x2, R2 ;  /* 0x0000000218167825 */ /* 0x000fc600078e0202 */
[----:B------:R-:W4:Y:S04]  /*3fad0*/  LDL R21, [R1+0x1c] ;  /* 0x00001c0001157983 */ /* 0x000f280000100800 */
[----:B0-----:R-:W4:Y:S04]  /*3fae0*/  LDL R27, [R1+0x14b8] ;  /* 0x0014b800011b7983 */ /* 0x001f280000100800 */
[----:B------:R-:W4:Y:S04]  /*3faf0*/  LDL R26, [R1+0x14cc] ;  /* 0x0014cc00011a7983 */ /* 0x000f280000100800 */
[----:B------:R0:W-:Y:S04]  /*3fb00*/  STL [R1+0x154c], R2 ;  /* 0x00154c0201007387 */ /* 0x0001e80000100800 */
[----:B-----5:R-:W-:Y:S04]  /*3fb10*/  @P6 STG.E.U16 [R4.64], R20 ;  /* 0x0000001404006986 */ /* 0x020fe8000c101506 */
[----:B0-----:R-:W5:Y:S04]  /*3fb20*/  LDL.LU R2, [R1+0x29c] ;  /* 0x00029c0001027983 */ /* 0x001f680000300800 */
[----:B------:R0:W-:Y:S04]  /*3fb30*/  STL [R1+0x1548], R3 ;  /* 0x0015480301007387 */ /* 0x0001e80000100800 */
[----:B0-----:R-:W5:Y:S04]  /*3fb40*/  LDL.LU R3, [R1+0x28c] ;  /* 0x00028c0001037983 */ /* 0x001f680000300800 */
[----:B------:R-:W5:Y:S04]  /*3fb50*/  LDL R5, [R1+0x14d4] ;  /* 0x0014d40001057983 */ /* 0x000f680000100800 */
[----:B------:R0:W-:Y:S04]  /*3fb60*/  STL [R1+0x1540], R29 ;  /* 0x0015401d01007387 */ /* 0x0001e80000100800 */
[----:B--2---:R1:W-:Y:S01]  /*3fb70*/  @P5 STG.E.U16 [R22.64], R6 ;  /* 0x0000000616005986 */ /* 0x0043e2000c101506 */
[----:B------:R-:W-:-:S03]  /*3fb80*/  ISETP.LT.AND P5, PT, R29, c[0x0][0x178], !P1 ;  /* 0x00005e001d007a0c */ /* 0x000fc60004fa1270 */
[----:B0-----:R-:W2:Y:S01]  /*3fb90*/  LDL.LU R29, [R1+0x27c] ;  /* 0x00027c00011d7983 */ /* 0x001ea20000300800 */
[----:B------:R-:W-:Y:S02]  /*3fba0*/  ISETP.LT.AND P4, PT, R7, c[0x0][0x178], !P1 ;  /* 0x00005e0007007a0c */ /* 0x000fe40004f81270 */
[----:B---3--:R-:W-:Y:S02]  /*3fbb0*/  IADD3 R25, R25, 0x3b, RZ ;  /* 0x0000003b19197810 */ /* 0x008fe40007ffe0ff */
[C---:B----4-:R-:W-:Y:S02]  /*3fbc0*/  IADD3 R0, R27.reuse, 0x3c, RZ ;  /* 0x0000003c1b007810 */ /* 0x050fe40007ffe0ff */
[----:B------:R-:W-:Y:S02]  /*3fbd0*/  ISETP.LT.AND P6, PT, R26, c[0x0][0x178], !P1 ;  /* 0x00005e001a007a0c */ /* 0x000fe40004fc1270 */
[----:B------:R-:W-:Y:S02]  /*3fbe0*/  ISETP.GE.AND P0, PT, R0, c[0x0][0x17c], PT ;  /* 0x00005f0000007a0c */ /* 0x000fe40003f06270 */
[----:B------:R-:W-:Y:S01]  /*3fbf0*/  IADD3 R0, R27, 0x3d, RZ ;  /* 0x0000003d1b007810 */ /* 0x000fe20007ffe0ff */
[C---:B------:R-:W-:Y:S01]  /*3fc00*/  IMAD.WIDE R26, R24.reuse, 0x2, R16 ;  /* 0x00000002181a7825 */ /* 0x040fe200078e0210 */
[----:B------:R-:W-:Y:S01]  /*3fc10*/  ISETP.GE.AND P2, PT, R25, c[0x0][0x17c], PT ;  /* 0x00005f0019007a0c */ /* 0x000fe20003f46270 */
[----:B------:R0:W-:Y:S01]  /*3fc20*/  STL [R1+0x1544], R15 ;  /* 0x0015440f01007387 */ /* 0x0001e20000100800 */
[----:B------:R-:W-:Y:S01]  /*3fc30*/  PRMT R25, R11, 0x7632, R25 ;  /* 0x000076320b197816 */ /* 0x000fe20000000019 */
[----:B-1----:R-:W-:-:S02]  /*3fc40*/  IMAD.WIDE R22, R24, 0x2, R12 ;  /* 0x0000000218167825 */ /* 0x002fc400078e020c */
[----:B-----5:R-:W-:Y:S01]  /*3fc50*/  @P3 STG.E.U16 [R26.64], R2 ;  /* 0x000000021a003986 */ /* 0x020fe2000c101506 */
[----:B------:R-:W-:Y:S01]  /*3fc60*/  ISETP.LT.AND P1, PT, R5, c[0x0][0x178], !P1 ;  /* 0x00005e0005007a0c */ /* 0x000fe20004f21270 */
[----:B------:R-:W-:Y:S02]  /*3fc70*/  IMAD.WIDE R4, R24, 0x2, R14 ;  /* 0x0000000218047825 */ /* 0x000fe400078e020e */
[----:B0-----:R-:W3:Y:S04]  /*3fc80*/  LDL R15, [R1+0x14cc] ;  /* 0x0014cc00010f7983 */ /* 0x001ee80000100800 */
[----:B------:R-:W4:Y:S04]  /*3fc90*/  LDL.LU R11, [R1+0x1560] ;  /* 0x00156000010b7983 */ /* 0x000f280000300800 */
[----:B------:R0:W-:Y:S04]  /*3fca0*/  @P4 STG.E.U16 [R4.64], R3 ;  /* 0x0000000304004986 */ /* 0x0001e8000c101506 */
[----:B0-----:R-:W5:Y:S04]  /*3fcb0*/  LDL R5, [R1+0xbec] ;  /* 0x000bec0001057983 */ /* 0x001f680000100800 */
[----:B--2---:R0:W-:Y:S01]  /*3fcc0*/  @P6 STG.E.U16 [R22.64], R29 ;  /* 0x0000001d16006986 */ /* 0x0041e2000c101506 */
[----:B------:R-:W-:-:S03]  /*3fcd0*/  ISETP.LT.AND P6, PT, R28, c[0x0][0x178], !P2 ;  /* 0x00005e001c007a0c */ /* 0x000fc600057c1270 */
[----:B------:R-:W2:Y:S01]  /*3fce0*/  LDL.LU R28, [R1+0x155c] ;  /* 0x00155c00011c7983 */ /* 0x000ea20000300800 */
[----:B------:R-:W-:Y:S02]  /*3fcf0*/  PRMT R26, R20, 0x7632, R26 ;  /* 0x00007632141a7816 */ /* 0x000fe4000000001a */
[----:B------:R-:W-:Y:S01]  /*3fd00*/  ISETP.GE.AND P3, PT, R0, c[0x0][0x17c], PT ;  /* 0x00005f0000007a0c */ /* 0x000fe20003f66270 */
[----:B------:R-:W3:Y:S01]  /*3fd10*/  LDL.LU R20, [R1+0x1558] ;  /* 0x0015580001147983 */ /* 0x000ee20000300800 */
[----:B0-----:R-:W-:Y:S01]  /*3fd20*/  IMAD.WIDE R22, R24, 0x2, R8 ;  /* 0x0000000218167825 */ /* 0x001fe200078e0208 */
[----:B------:R-:W-:Y:S02]  /*3fd30*/  PRMT R0, R6, 0x7632, R0 ;  /* 0x0000763206007816 */ /* 0x000fe40000000000 */
[----:B-----5:R-:W-:Y:S01]  /*3fd40*/  ISETP.LT.AND P4, PT, R5, c[0x0][0x178], !P2 ;  /* 0x00005e0005007a0c */ /* 0x020fe20005781270 */
[----:B----4-:R-:W-:-:S05]  /*3fd50*/  IMAD.WIDE R4, R24, 0x2, R10 ;  /* 0x0000000218047825 */ /* 0x010fca00078e020a */
[----:B--2---:R0:W-:Y:S04]  /*3fd60*/  @P5 STG.E.U16 [R4.64], R28 ;  /* 0x0000001c04005986 */ /* 0x0041e8000c101506 */
[----:B------:R1:W-:Y:S04]  /*3fd70*/  @P1 STG.E.U16 [R22.64], R21 ;  /* 0x0000001516001986 */ /* 0x0003e8000c101506 */
[----:B0-----:R-:W2:Y:S04]  /*3fd80*/  LDL R4, [R1+0x14c0] ;  /* 0x0014c00001047983 */ /* 0x001ea80000100800 */
[----:B------:R-:W4:Y:S04]  /*3fd90*/  LDL R5, [R1+0x14c4] ;  /* 0x0014c40001057983 */ /* 0x000f280000100800 */
[----:B-1----:R-:W3:Y:S04]  /*3fda0*/  LDL.LU R21, [R1+0x1554] ;  /* 0x0015540001157983 */ /* 0x002ee80000300800 */
[----:B------:R-:W5:Y:S01]  /*3fdb0*/  LDL.LU R6, [R1+0x1550] ;  /* 0x0015500001067983 */ /* 0x000f620000300800 */
[----:B------:R-:W-:-:S02]  /*3fdc0*/  PRMT R27, R3, 0x7632, R27 ;  /* 0x00007632031b7816 */ /* 0x000fc4000000001b */
[----:B------:R-:W-:Y:S02]  /*3fdd0*/  IADD3 R24, R24, c[0x0][0x198], RZ ;  /* 0x0000660018187a10 */ /* 0x000fe40007ffe0ff */
[----:B-----5:R-:W-:Y:S02]  /*3fde0*/  PRMT R6, R2, 0x7632, R6 ;  /* 0x0000763202067816 */ /* 0x020fe40000000006 */
[----:B------:R-:W5:Y:S04]  /*3fdf0*/  LDL.LU R2, [R1+0x154c] ;  /* 0x00154c0001027983 */ /* 0x000f680000300800 */
[----:B------:R-:W5:Y:S01]  /*3fe00*/  LDL.LU R3, [R1+0x1548] ;  /* 0x0015480001037983 */ /* 0x000f620000300800 */
[----:B--2---:R-:W-:Y:S02]  /*3fe10*/  ISETP.LT.AND P1, PT, R4, c[0x0][0x178], !P2 ;  /* 0x00005e0004007a0c */ /* 0x004fe40005721270 */
[----:B----4-:R-:W-:Y:S01]  /*3fe20*/  ISETP.LT.AND P5, PT, R5, c[0x0][0x178], !P2 ;  /* 0x00005e0005007a0c */ /* 0x010fe200057a1270 */
[----:B---3--:R-:W-:-:S04]  /*3fe30*/  IMAD.WIDE R4, R24, 0x2, R20 ;  /* 0x0000000218047825 */ /* 0x008fc800078e0214 */
[----:B------:R-:W-:Y:S01]  /*3fe40*/  IMAD.WIDE R22, R24, 0x2, R18 ;  /* 0x0000000218167825 */ /* 0x000fe200078e0212 */
[----:B------:R0:W-:Y:S04]  /*3fe50*/  @P4 STG.E.U16 [R4.64], R25 ;  /* 0x0000001904004986 */ /* 0x0001e8000c101506 */
[----:B------:R1:W-:Y:S01]  /*3fe60*/  @P6 STG.E.U16 [R22.64], R26 ;  /* 0x0000001a16006986 */ /* 0x0003e2000c101506 */
[----:B------:R-:W-:-:S03]  /*3fe70*/  ISETP.LT.AND P6, PT, R15, c[0x0][0x178], !P2 ;  /* 0x00005e000f007a0c */ /* 0x000fc600057c1270 */
[----:B------:R2:W-:Y:S01]  /*3fe80*/  STL [R1+0x153c], R17 ;  /* 0x00153c1101007387 */ /* 0x0005e20000100800 */
[----:B0-----:R-:W-:Y:S01]  /*3fe90*/  PRMT R25, R29, 0x7632, R25 ;  /* 0x000076321d197816 */ /* 0x001fe20000000019 */
[C---:B-1----:R-:W-:Y:S02]  /*3fea0*/  IMAD.WIDE R22, R24.reuse, 0x2, R16 ;  /* 0x0000000218167825 */ /* 0x042fe400078e0210 */
[----:B--2---:R-:W2:Y:S04]  /*3feb0*/  LDL.LU R17, [R1+0x33c] ;  /* 0x00033c0001117983 */ /* 0x004ea80000300800 */
[----:B------:R-:W3:Y:S04]  /*3fec0*/  LDL.LU R15, [R1+0x1544] ;  /* 0x00154400010f7983 */ /* 0x000ee80000300800 */
[----:B------:R-:W4:Y:S01]  /*3fed0*/  LDL.LU R29, [R1+0x1540] ;  /* 0x00154000011d7983 */ /* 0x000f220000300800 */
[----:B-----5:R-:W-:-:S05]  /*3fee0*/  IMAD.WIDE R4, R24, 0x2, R2 ;  /* 0x0000000218047825 */ /* 0x020fca00078e0202 */
[----:B------:R0:W-:Y:S04]  /*3fef0*/  @P1 STG.E.U16 [R4.64], R0 ;  /* 0x0000000004001986 */ /* 0x0001e8000c101506 */
[----:B------:R1:W-:Y:S04]  /*3ff00*/  @P5 STG.E.U16 [R22.64], R6 ;  /* 0x0000000616005986 */ /* 0x0003e8000c101506 */
[----:B0-----:R-:W5:Y:S04]  /*3ff10*/  LDL R4, [R1+0x14d4] ;  /* 0x0014d40001047983 */ /* 0x001f680000100800 */
[----:B------:R-:W2:Y:S04]  /*3ff20*/  LDL R5, [R1+0xbec] ;  /* 0x000bec0001057983 */ /* 0x000ea80000100800 */
[----:B-1----:R-:W3:Y:S01]  /*3ff30*/  LDL.LU R6, [R1+0x1c] ;  /* 0x00001c0001067983 */ /* 0x002ee20000300800 */
[----:B------:R-:W-:Y:S01]  /*3ff40*/  ISETP.LT.AND P4, PT, R7, c[0x0][0x178], !P2 ;  /* 0x00005e0007007a0c */ /* 0x000fe20005781270 */
[----:B------:R-:W-:Y:S01]  /*3ff50*/  IMAD.WIDE R22, R24, 0x2, R12 ;  /* 0x0000000218167825 */ /* 0x000fe200078e020c */
[----:B------:R-:W-:Y:S01]  /*3ff60*/  PRMT R0, R28, 0x7632, R0 ;  /* 0x000076321c007816 */ /* 0x000fe20000000000 */
[----:B------:R0:W-:Y:S04]  /*3ff70*/  STL [R1+0x1530], R13 ;  /* 0x0015300d01007387 */ /* 0x0001e80000100800 */
[----:B------:R-:W3:Y:S01]  /*3ff80*/  LDL.LU R28, [R1+0x31c] ;  /* 0x00031c00011c7983 */ /* 0x000ee20000300800 */
[----:B----4-:R-:W-:-:S03]  /*3ff90*/  ISETP.LT.AND P1, PT, R29, c[0x0][0x178], !P2 ;  /* 0x00005e001d007a0c */ /* 0x010fc60005721270 */
[----:B0-----:R-:W4:Y:S01]  /*3ffa0*/  LDL.LU R13, [R1+0x30c] ;  /* 0x00030c00010d7983 */ /* 0x001f220000300800 */
[----:B-----5:R-:W-:Y:S02]  /*3ffb0*/  ISETP.LT.AND P2, PT, R4, c[0x0][0x178], !P2 ;  /* 0x00005e0004007a0c */ /* 0x020fe40005741270 */
[----:B--2---:R-:W-:Y:S01]  /*3ffc0*/  ISETP.LT.AND P5, PT, R5, c[0x0][0x178], !P0 ;  /* 0x00005e0005007a0c */ /* 0x004fe200047a1270 */
[----:B---3--:R-:W-:-:S05]  /*3ffd0*/  IMAD.WIDE R4, R24, 0x2, R14 ;  /* 0x0000000218047825 */ /* 0x008fca00078e020e */
[----:B------:R0:W-:Y:S01]  /*3ffe0*/  @P4 STG.E.U16 [R4.64], R27 ;  /* 0x0000001b04004986 */ /* 0x0001e2000c101506 */
[----:B------:R-:W-:-:S03]  /*3fff0*/  PRMT R26, R6, 0x7632, R26 ;  /* 0x00007632061a7816 */ /* 0x000fc6000000001a */
[----:B------:R1:W-:Y:S01]  /*40000*/  @P6 STG.E.U16 [R22.64], R25 ;  /* 0x0000001916006986 */ /* 0x0003e2000c101506 */
[----:B------:R-:W-:-:S03]  /*40010*/  IADD3 R6, R24, c[0x0][0x198], RZ ;  /* 0x0000660018067a10 */ /* 0x000fc60007ffe0ff */
[----:B0-----:R-:W2:Y:S01]  /*40020*/  LDL R27, [R1+0x14c0] ;  /* 0x0014c000011b7983 */ /* 0x001ea20000100800 */
[----:B------:R-:W-:-:S03]  /*40030*/  IMAD.WIDE R4, R24, 0x2, R10 ;  /* 0x0000000218047825 */ /* 0x000fc600078e020a */
[----:B------:R0:W-:Y:S01]  /*40040*/  STL [R1+0x152c], R9 ;  /* 0x00152c0901007387 */ /* 0x0001e20000100800 */
[----:B-1----:R-:W-:-:S03]  /*40050*/  IMAD.WIDE R22, R24, 0x2, R8 ;  /* 0x0000000218167825 */ /* 0x002fc600078e0208 */
[----:B------:R1:W-:Y:S04]  /*40060*/  @P1 STG.E.U16 [R4.64], R0 ;  /* 0x0000000004001986 */ /* 0x0003e8000c101506 */
[----:B0-----:R-:W3:Y:S01]  /*40070*/  LDL R9, [R1+0x14bc] ;  /* 0x0014bc0001097983 */ /* 0x001ee20000100800 */
[----:B------:R-:W-:-:S03]  /*40080*/  IMAD.WIDE R24, R6, 0x2, R20 ;  /* 0x0000000206187825 */ /* 0x000fc600078e0214 */
[----:B------:R0:W-:Y:S04]  /*40090*/  @P2 STG.E.U16 [R22.64], R26 ;  /* 0x0000001a16002986 */ /* 0x0001e8000c101506 */
[----:B-1----:R-:W5:Y:S04]  /*400a0*/  LDL R0, [R1+0x14b8] ;  /* 0x0014b80001007983 */ /* 0x002f680000100800 */
[----:B------:R-:W4:Y:S01]  /*400b0*/  LDL.LU R5, [R1+0x2ec] ;  /* 0x0002ec0001057983 */ /* 0x000f220000300800 */
[----:B------:R-:W-:-:S03]  /*400c0*/  ISETP.LT.AND P2, PT, R7, c[0x0][0x178], !P0 ;  /* 0x00005e0007007a0c */ /* 0x000fc60004741270 */
[----:B0-----:R-:W4:Y:S04]  /*400d0*/  LDL R23, [R1+0x14c4] ;  /* 0x0014c40001177983 */ /* 0x001f280000100800 */
[----:B------:R0:W-:Y:S04]  /*400e0*/  STL [R1+0x1524], R7 ;  /* 0x0015240701007387 */ /* 0x0001e80000100800 */
[----:B------:R1:W-:Y:S04]  /*400f0*/  @P5 STG.E.U16 [R24.64], R17 ;  /* 0x0000001118005986 */ /* 0x0003e8000c101506 */
[----:B0-----:R-:W4:Y:S04]  /*40100*/  LDL.LU R7, [R1+0x2fc] ;  /* 0x0002fc0001077983 */ /* 0x001f280000300800 */
[----:B------:R0:W-:Y:S01]  /*40110*/  STL [R1+0x1528], R3 ;  /* 0x0015280301007387 */ /* 0x0001e20000100800 */
[----:B-1----:R-:W-:-:S03]  /*40120*/  IMAD.WIDE R24, R6, 0x2, R2 ;  /* 0x0000000206187825 */ /* 0x002fc600078e0202 */
[----:B0-----:R-:W4:Y:S01]  /*40130*/  LDL.LU R3, [R1+0x32c] ;  /* 0x00032c0001037983 */ /* 0x001f220000300800 */
[----:B--2---:R-:W-:Y:S02]  /*40140*/  ISETP.LT.AND P4, PT, R27, c[0x0][0x178], !P0 ;  /* 0x00005e001b007a0c */ /* 0x004fe40004781270 */
[----:B---3--:R-:W-:Y:S02]  /*40150*/  ISETP.LT.AND P6, PT, R9, c[0x0][0x178], !P0 ;  /* 0x00005e0009007a0c */ /* 0x008fe400047c1270 */
[----:B-----5:R-:W-:Y:S02]  /*40160*/  IADD3 R0, R0, 0x3e, RZ ;  /* 0x0000003e00007810 */ /* 0x020fe40007ffe0ff */
[----:B----4-:R-:W-:Y:S01]  /*40170*/  ISETP.LT.AND P5, PT, R23, c[0x0][0x178], !P0 ;  /* 0x00005e0017007a0c */ /* 0x010fe200047a1270 */
[----:B------:R-:W-:Y:S01]  /*40180*/  IMAD.WIDE R22, R6, 0x2, R18 ;  /* 0x0000000206167825 */ /* 0x000fe200078e0212 */
[----:B------:R-:W-:Y:S02]  /*40190*/  ISETP.GE.AND P1, PT, R0, c[0x0][0x17c], PT ;  /* 0x00005f0000007a0c */ /* 0x000fe40003f26270 */
[----:B------:R-:W-:-:S02]  /*401a0*/  PRMT R0, R17, 0x7632, R0 ;  /* 0x0000763211007816 */ /* 0x000fc40000000000 */
[----:B------:R-:W2:Y:S04]  /*401b0*/  LDL.LU R17, [R1+0x153c] ;  /* 0x00153c0001117983 */ /* 0x000ea80000300800 */
[----:B------:R0:W-:Y:S01]  /*401c0*/  @P6 STG.E.U16 [R22.64], R3 ;  /* 0x0000000316006986 */ /* 0x0001e2000c101506 */
[----:B------:R-:W-:-:S03]  /*401d0*/  PRMT R4, R3, 0x7632, R4 ;  /* 0x0000763203047816 */ /* 0x000fc60000000004 */
[----:B------:R1:W-:Y:S01]  /*401e0*/  @P4 STG.E.U16 [R24.64], R28 ;  /* 0x0000001c18004986 */ /* 0x0003e2000c101506 */
[----:B------:R-:W-:-:S03]  /*401f0*/  ISETP.LT.AND P4, PT, R29, c[0x0][0x178], !P0 ;  /* 0x00005e001d007a0c */ /* 0x000fc60004781270 */
[----:B0-----:R-:W3:Y:S04]  /*40200*/  LDL R23, [R1+0x14cc] ;  /* 0x0014cc0001177983 */ /* 0x001ee80000100800 */
[----:B------:R-:W4:Y:S04]  /*40210*/  LDL R3, [R1+0x14c4] ;  /* 0x0014c40001037983 */ /* 0x000f280000100800 */
[----:B------:R-:W5:Y:S02]  /*40220*/  LDL.LU R29, [R1+0x1538] ;  /* 0x00153800011d7983 */ /* 0x000f640000300800 */
[----:B-----5:R-:W-:-:S02]  /*40230*/  PRMT R29, R28, 0x7632, R29 ;  /* 0x000076321c1d7816 */ /* 0x020fc4000000001d */
[----:B-1----:R-:W5:Y:S01]  /*40240*/  LDL.LU R28, [R1+0x1534] ;  /* 0x00153400011c7983 */ /* 0x002f620000300800 */
[----:B--2---:R-:W-:-:S05]  /*40250*/  IMAD.WIDE R24, R6, 0x2, R16 ;  /* 0x0000000206187825 */ /* 0x004fca00078e0210 */
[----:B------:R0:W-:Y:S01]  /*40260*/  @P5 STG.E.U16 [R24.64], R13 ;  /* 0x0000000d18005986 */ /* 0x0001e2000c101506 */
[----:B-----5:R-:W-:-:S03]  /*40270*/  PRMT R28, R13, 0x7632, R28 ;  /* 0x000076320d1c7816 */ /* 0x020fc6000000001c */
[----:B0-----:R-:W2:Y:S04]  /*40280*/  LDL.LU R13, [R1+0x1530] ;  /* 0x00153000010d7983 */ /* 0x001ea80000300800 */
[----:B------:R-:W5:Y:S04]  /*40290*/  LDL R24, [R1+0x14d4] ;  /* 0x0014d40001187983 */ /* 0x000f680000100800 */
[----:B------:R-:W4:Y:S01]  /*402a0*/  LDL R25, [R1+0xbec] ;  /* 0x000bec0001197983 */ /* 0x000f220000100800 */
[----:B---3--:R-:W-:Y:S01]  /*402b0*/  ISETP.LT.AND P6, PT, R23, c[0x0][0x178], !P0 ;  /* 0x00005e0017007a0c */ /* 0x008fe200047c1270 */
[----:B------:R-:W-:-:S05]  /*402c0*/  IMAD.WIDE R22, R6, 0x2, R14 ;  /* 0x0000000206167825 */ /* 0x000fca00078e020e */
[----:B------:R2:W-:Y:S01]  /*402d0*/  @P2 STG.E.U16 [R22.64], R5 ;  /* 0x0000000516002986 */ /* 0x0005e2000c101506 */
[----:B------:R-:W-:Y:S01]  /*402e0*/  ISETP.LT.AND P2, PT, R9, c[0x0][0x178], !P3 ;  /* 0x00005e0009007a0c */ /* 0x000fe20005f41270 */
[----:B--2---:R-:W-:Y:S02]  /*402f0*/  IMAD.WIDE R22, R6, 0x2, R12 ;  /* 0x0000000206167825 */ /* 0x004fe400078e020c */
[----:B------:R0:W-:Y:S01]  /*40300*/  STL [R1+0x1520], R13 ;  /* 0x0015200d01007387 */ /* 0x0001e20000100800 */
[----:B-----5:R-:W-:Y:S02]  /*40310*/  ISETP.LT.AND P0, PT, R24, c[0x0][0x178], !P0 ;  /* 0x00005e0018007a0c */ /* 0x020fe40004701270 */
[----:B----4-:R-:W-:Y:S01]  /*40320*/  ISETP.LT.AND P5, PT, R25, c[0x0][0x178], !P3 ;  /* 0x00005e0019007a0c */ /* 0x010fe20005fa1270 */
[----:B------:R-:W-:Y:S01]  /*40330*/  IMAD.WIDE R24, R6, 0x2, R10 ;  /* 0x0000000206187825 */ /* 0x000fe200078e020a */
[----:B0-----:R-:W2:Y:S04]  /*40340*/  LDL.LU R13, [R1+0x2dc] ;  /* 0x0002dc00010d7983 */ /* 0x001ea80000300800 */
[----:B------:R0:W-:Y:S04]  /*40350*/  STL [R1+0x151c], R11 ;  /* 0x00151c0b01007387 */ /* 0x0001e80000100800 */
[----:B0-----:R-:W3:Y:S04]  /*40360*/  LDL.LU R11, [R1+0x2c] ;  /* 0x00002c00010b7983 */ /* 0x001ee80000300800 */
[----:B------:R-:W4:Y:S01]  /*40370*/  LDL.LU R9, [R1+0x152c] ;  /* 0x00152c0001097983 */ /* 0x000f220000300800 */
[----:B------:R-:W-:-:S02]  /*40380*/  PRMT R26, R5, 0x7632, R26 ;  /* 0x00007632051a7816 */ /* 0x000fc4000000001a */
[----:B------:R-:W-:Y:S01]  /*40390*/  IADD3 R5, R6, c[0x0][0x198], RZ ;  /* 0x0000660006057a10 */ /* 0x000fe20007ffe0ff */
[----:B------:R-:W-:Y:S01]  /*403a0*/  @P6 STG.E.U16 [R22.64], R7 ;  /* 0x0000000716006986 */ /* 0x000fe2000c101506 */
[----:B------:R-:W-:-:S03]  /*403b0*/  ISETP.LT.AND P6, PT, R27, c[0x0][0x178], !P3 ;  /* 0x00005e001b007a0c */ /* 0x000fc60005fc1270 */
[----:B------:R0:W-:Y:S02]  /*403c0*/  STL.S16 [R1], R26 ;  /* 0x0000001a01007387 */ /* 0x0001e40000100600 */
[----:B0-----:R-:W-:Y:S02]  /*403d0*/  IMAD.WIDE R26, R5, 0x2, R18 ;  /* 0x00000002051a7825 */ /* 0x001fe400078e0212 */
[----:B--2---:R-:W-:Y:S01]  /*403e0*/  @P4 STG.E.U16 [R24.64], R13 ;  /* 0x0000000d18004986 */ /* 0x004fe2000c101506 */
[----:B------:R-:W-:Y:S01]  /*403f0*/  ISETP.LT.AND P4, PT, R3, c[0x0][0x178], !P3 ;  /* 0x00005e0003007a0c */ /* 0x000fe20005f81270 */
[----:B----4-:R-:W-:Y:S02]  /*40400*/  IMAD.WIDE R22, R6, 0x2, R8 ;  /* 0x0000000206167825 */ /* 0x010fe400078e0208 */
[----:B------:R0:W-:Y:S01]  /*40410*/  STL [R1+0x1518], R9 ;  /* 0x0015180901007387 */ /* 0x0001e20000100800 */
[----:B------:R-:W-:-:S03]  /*40420*/  PRMT R6, R7, 0x7632, R6 ;  /* 0x0000763207067816 */ /* 0x000fc60000000006 */
[----:B---3--:R-:W-:Y:S04]  /*40430*/  @P0 STG.E.U16 [R22.64], R11 ;  /* 0x0000000b16000986 */ /* 0x008fe8000c101506 */
[----:B0-----:R-:W2:Y:S04]  /*40440*/  LDL R9, [R1+0xbec] ;  /* 0x000bec0001097983 */ /* 0x001ea80000100800 */
[----:B------:R0:W-:Y:S04]  /*40450*/  STL [R1+0x1514], R19 ;  /* 0x0015141301007387 */ /* 0x0001e80000100800 */
[----:B0-----:R-:W3:Y:S04]  /*40460*/  LDL R19, [R1+0x14d0] ;  /* 0x0014d00001137983 */ /* 0x001ee80000100800 */
[----:B------:R-:W4:Y:S04]  /*40470*/  LDL.LU R3, [R1+0x1528] ;  /* 0x0015280001037983 */ /* 0x000f280000300800 */
[----:B------:R-:W5:Y:S04]  /*40480*/  LDL.LU R7, [R1+0x1524] ;  /* 0x0015240001077983 */ /* 0x000f680000300800 */
[----:B------:R-:W2:Y:S01]  /*40490*/  LDL R23, [R1+0x14cc] ;  /* 0x0014cc0001177983 */ /* 0x000ea20000100800 */
[----:B------:R-:W-:-:S05]  /*404a0*/  IMAD.WIDE R24, R5, 0x2, R20 ;  /* 0x0000000205187825 */ /* 0x000fca00078e0214 */
[----:B------:R0:W-:Y:S04]  /*404b0*/  @P5 STG.E.U16 [R24.64], R0 ;  /* 0x0000000018005986 */ /* 0x0001e8000c101506 */
[----:B------:R1:W-:Y:S01]  /*404c0*/  @P2 STG.E.U16 [R26.64], R4 ;  /* 0x000000041a002986 */ /* 0x0003e2000c101506 */
[----:B0-----:R-:W-:Y:S01]  /*404d0*/  IMAD.WIDE R24, R5, 0x2, R16 ;  /* 0x0000000205187825 */ /* 0x001fe200078e0210 */
[----:B------:R-:W-:Y:S02]  /*404e0*/  PRMT R0, R13, 0x7632, R0 ;  /* 0x000076320d007816 */ /* 0x000fe40000000000 */
[----:B-1----:R-:W5:Y:S01]  /*404f0*/  LDL R27, [R1+0x14d4] ;  /* 0x0014d400011b7983 */ /* 0x002f620000100800 */
[----:B------:R-:W-:Y:S02]  /*40500*/  PRMT R4, R11, 0x7632, R4 ;  /* 0x000076320b047816 */ /* 0x000fe40000000004 */
[----:B---3--:R-:W-:-:S02]  /*40510*/  ISETP.LT.AND P2, PT, R19, c[0x0][0x178], !P3 ;  /* 0x00005e0013007a0c */ /* 0x008fc40005f41270 */
[----:B------:R-:W3:Y:S04]  /*40520*/  LDL R19, [R1+0x14c0] ;  /* 0x0014c00001137983 */ /* 0x000ee80000100800 */
[----:B------:R-:W3:Y:S04]  /*40530*/  LDL.LU R13, [R1+0x1520] ;  /* 0x00152000010d7983 */ /* 0x000ee80000300800 */
[----:B------:R-:W3:Y:S01]  /*40540*/  LDL.LU R11, [R1+0x151c] ;  /* 0x00151c00010b7983 */ /* 0x000ee20000300800 */
[----:B--2---:R-:W-:Y:S01]  /*40550*/  ISETP.LT.AND P5, PT, R23, c[0x0][0x178], !P3 ;  /* 0x00005e0017007a0c */ /* 0x004fe20005fa1270 */
[----:B----4-:R-:W-:-:S05]  /*40560*/  IMAD.WIDE R22, R5, 0x2, R2 ;  /* 0x0000000205167825 */ /* 0x010fca00078e0202 */
[----:B------:R0:W-:Y:S04]  /*40570*/  @P6 STG.E.U16 [R22.64], R29 ;  /* 0x0000001d16006986 */ /* 0x0001e8000c101506 */
[----:B------:R1:W-:Y:S04]  /*40580*/  @P4 STG.E.U16 [R24.64], R28 ;  /* 0x0000001c18004986 */ /* 0x0003e8000c101506 */
[----:B0-----:R-:W2:Y:S04]  /*40590*/  LDL.LU R29, [R1+0x14b8] ;  /* 0x0014b800011d7983 */ /* 0x001ea80000300800 */
[----:B-1----:R-:W4:Y:S01]  /*405a0*/  LDL.LU R28, [R1+0x35c] ;  /* 0x00035c00011c7983 */ /* 0x002f220000300800 */
[----:B-----5:R-:W-:Y:S01]  /*405b0*/  ISETP.LT.AND P0, PT, R7, c[0x0][0x178], !P3 ;  /* 0x00005e0007007a0c */ /* 0x020fe20005f01270 */
[----:B------:R-:W-:Y:S01]  /*405c0*/  IMAD.WIDE R22, R5, 0x2, R14 ;  /* 0x0000000205167825 */ /* 0x000fe200078e020e */
[----:B------:R-:W-:-:S03]  /*405d0*/  ISETP.LT.AND P3, PT, R27, c[0x0][0x178], !P3 ;  /* 0x00005e001b007a0c */ /* 0x000fc60005f61270 */
[C---:B---3--:R-:W-:Y:S01]  /*405e0*/  IMAD.WIDE R26, R5.reuse, 0x2, R10 ;  /* 0x00000002051a7825 */ /* 0x048fe200078e020a */
[----:B----4-:R0:W-:Y:S04]  /*405f0*/  STL [R1+0x1508], R28 ;  /* 0x0015081c01007387 */ /* 0x0101e80000100800 */
[----:B0-----:R-:W3:Y:S04]  /*40600*/  LDL.LU R28, [R1+0x14bc] ;  /* 0x0014bc00011c7983 */ /* 0x001ee80000300800 */
[----:B------:R0:W-:Y:S04]  /*40610*/  STL [R1+0x1510], R15 ;  /* 0x0015100f01007387 */ /* 0x0001e80000100800 */
[----:B0-----:R-:W4:Y:S04]  /*40620*/  LDL R15, [R1+0x39c] ;  /* 0x00039c00010f7983 */ /* 0x001f280000100800 */
[----:B------:R0:W-:Y:S04]  /*40630*/  STL [R1+0x150c], R11 ;  /* 0x00150c0b01007387 */ /* 0x0001e80000100800 */
[----:B0-----:R-:W5:Y:S01]  /*40640*/  LDL.LU.S16 R11, [R1] ;  /* 0x00000000010b7983 */ /* 0x001f620000300600 */
[----:B------:R-:W-:Y:S01]  /*40650*/  IMAD.WIDE R24, R5, 0x2, R12 ;  /* 0x0000000205187825 */ /* 0x000fe200078e020c */
[----:B------:R-:W-:-:S02]  /*40660*/  ISETP.LT.AND P4, PT, R9, c[0x0][0x178], !P1 ;  /* 0x00005e0009007a0c */ /* 0x000fc40004f81270 */
[----:B------:R-:W2:Y:S04]  /*40670*/  LDL.LU R9, [R1+0x1518] ;  /* 0x0015180001097983 */ /* 0x000ea80000300800 */
[----:B-----5:R0:W-:Y:S04]  /*40680*/  @P0 STG.E.U16 [R22.64], R11 ;  /* 0x0000000b16000986 */ /* 0x0201e8000c101506 */
[----:B------:R-:W-:Y:S04]  /*40690*/  @P5 STG.E.U16 [R24.64], R6 ;  /* 0x0000000618005986 */ /* 0x000fe8000c101506 */
[----:B------:R1:W-:Y:S04]  /*406a0*/  @P2 STG.E.U16 [R26.64], R0 ;  /* 0x000000001a002986 */ /* 0x0003e8000c101506 */
[----:B0-----:R-:W5:Y:S04]  /*406b0*/  LDL R11, [R1+0x14d4] ;  /* 0x0014d400010b7983 */ /* 0x001f680000100800 */
[----:B-1----:R-:W4:Y:S01]  /*406c0*/  LDL.LU R26, [R1+0x37c] ;  /* 0x00037c00011a7983 */ /* 0x002f220000300800 */
[----:B--2---:R-:W-:-:S03]  /*406d0*/  IADD3 R0, R29, 0x3f, RZ ;  /* 0x0000003f1d007810 */ /* 0x004fc60007ffe0ff */
[----:B------:R-:W2:Y:S04]  /*406e0*/  LDL.LU R27, [R1+0x36c] ;  /* 0x00036c00011b7983 */ /* 0x000ea80000300800 */
[----:B------:R-:W2:Y:S01]  /*406f0*/  LDL.LU R29, [R1+0x34c] ;  /* 0x00034c00011d7983 */ /* 0x000ea20000300800 */
[C---:B------:R-:W-:Y:S01]  /*40700*/  IADD3 R6, R5.reuse, c[0x0][0x198], RZ ;  /* 0x0000660005067a10 */ /* 0x040fe20007ffe0ff */
[----:B------:R-:W-:Y:S01]  /*40710*/  IMAD.WIDE R22, R5, 0x2, R8 ;  /* 0x0000000205167825 */ /* 0x000fe200078e0208 */
[----:B------:R-:W-:Y:S02]  /*40720*/  ISETP.LT.AND P2, PT, R19, c[0x0][0x178], !P1 ;  /* 0x00005e0013007a0c */ /* 0x000fe40004f41270 */
[----:B---3--:R-:W-:Y:S01]  /*40730*/  ISETP.LT.AND P5, PT, R28, c[0x0][0x178], !P1 ;  /* 0x00005e001c007a0c */ /* 0x008fe20004fa1270 */
[----:B--2---:R0:W-:Y:S04]  /*40740*/  STL [R1+0x1504], R29 ;  /* 0x0015041d01007387 */ /* 0x0041e80000100800 */
[----:B0-----:R-:W2:Y:S04]  /*40750*/  LDL.LU R29, [R1+0x3dc] ;  /* 0x0003dc00011d7983 */ /* 0x001ea80000300800 */
[----:B------:R-:W3:Y:S04]  /*40760*/  LDL R5, [R1+0x14c4] ;  /* 0x0014c40001057983 */ /* 0x000ee80000100800 */
[----:B------:R-:W2:Y:S01]  /*40770*/  LDL.LU R19, [R1+0x1514] ;  /* 0x0015140001137983 */ /* 0x000ea20000300800 */
[----:B------:R-:W-:-:S03]  /*40780*/  IMAD.WIDE R24, R6, 0x2, R20 ;  /* 0x0000000206187825 */ /* 0x000fc600078e0214 */
[----:B------:R2:W-:Y:S01]  /*40790*/  @P3 STG.E.U16 [R22.64], R4 ;  /* 0x0000000416003986 */ /* 0x0005e2000c101506 */
[----:B------:R-:W-:-:S03]  /*407a0*/  ISETP.GE.AND P0, PT, R0, c[0x0][0x17c], PT ;  /* 0x00005f0000007a0c */ /* 0x000fc60003f06270 */
[----:B------:R-:W4:Y:S01]  /*407b0*/  LDL.LU R0, [R1+0x14c0] ;  /* 0x0014c00001007983 */ /* 0x000f220000300800 */
[----:B---3--:R-:W-:Y:S01]  /*407c0*/  ISETP.LT.AND P6, PT, R5, c[0x0][0x178], !P1 ;  /* 0x00005e0005007a0c */ /* 0x008fe20004fc1270 */
[C---:B--2---:R-:W-:Y:S02]  /*407d0*/  IMAD.WIDE R4, R6.reuse, 0x2, R18 ;  /* 0x0000000206047825 */ /* 0x044fe400078e0212 */
[----:B------:R-:W-:Y:S04]  /*407e0*/  @P4 STG.E.U16 [R24.64], R29 ;  /* 0x0000001d18004986 */ /* 0x000fe8000c101506 */
[----:B------:R0:W-:Y:S04]  /*407f0*/  STL [R1+0x14fc], R19 ;  /* 0x0014fc1301007387 */ /* 0x0001e80000100800 */
[----:B----4-:R1:W-:Y:S04]  /*40800*/  @P5 STG.E.U16 [R4.64], R15 ;  /* 0x0000000f04005986 */ /* 0x0103e8000c101506 */
[----:B0-----:R-:W2:Y:S04]  /*40810*/  LDL.LU R19, [R1+0x14cc] ;  /* 0x0014cc0001137983 */ /* 0x001ea80000300800 */
[----:B-1----:R-:W3:Y:S04]  /*40820*/  LDL.LU R15, [R1+0x1510] ;  /* 0x00151000010f7983 */ /* 0x002ee80000300800 */
[----:B------:R-:W4:Y:S04]  /*40830*/  LDL.LU R4, [R1+0xbec] ;  /* 0x000bec0001047983 */ /* 0x000f280000300800 */
[----:B------:R-:W2:Y:S01]  /*40840*/  LDL R5, [R1+0x38c] ;  /* 0x00038c0001057983 */ /* 0x000ea20000100800 */
[----:B------:R-:W-:-:S04]  /*40850*/  IMAD.WIDE R22, R6, 0x2, R2 ;  /* 0x0000000206167825 */ /* 0x000fc800078e0202 */
[----:B------:R-:W-:Y:S01]  /*40860*/  IMAD.WIDE R24, R6, 0x2, R16 ;  /* 0x0000000206187825 */ /* 0x000fe200078e0210 */
[----:B--2---:R0:W-:Y:S04]  /*40870*/  @P2 STG.E.U16 [R22.64], R5 ;  /* 0x0000000516002986 */ /* 0x0041e8000c101506 */
[----:B0-----:R-:W2:Y:S01]  /*40880*/  LDL R23, [R1+0x14d0] ;  /* 0x0014d00001177983 */ /* 0x001ea20000100800 */
[----:B------:R0:W-:Y:S01]  /*40890*/  @P6 STG.E.U16 [R24.64], R26 ;  /* 0x0000001a18006986 */ /* 0x0001e2000c101506 */
[----:B------:R-:W-:Y:S02]  /*408a0*/  ISETP.LT.AND P3, PT, R7, c[0x0][0x178], !P1 ;  /* 0x00005e0007007a0c */ /* 0x000fe40004f61270 */
[----:B------:R-:W-:Y:S02]  /*408b0*/  ISETP.LT.AND P4, PT, R19, c[0x0][0x178], !P1 ;  /* 0x00005e0013007a0c */ /* 0x000fe40004f81270 */
[----:B------:R-:W-:Y:S01]  /*408c0*/  ISETP.LT.AND P6, PT, R28, c[0x0][0x178], !P0 ;  /* 0x00005e001c007a0c */ /* 0x000fe200047c1270 */
[----:B0-----:R-:W3:Y:S01]  /*408d0*/  LDL.LU R24, [R1+0x39c] ;  /* 0x00039c0001187983 */ /* 0x001ee20000300800 */
[----:B------:R-:W3:Y:S01]  /*408e0*/  LDL.LU R25, [R1+0x38c] ;  /* 0x00038c0001197983 */ /* 0x000ee20000300800 */
[----:B--2---:R-:W-:Y:S01]  /*408f0*/  ISETP.LT.AND P2, PT, R23, c[0x0][0x178], !P1 ;  /* 0x00005e0017007a0c */ /* 0x004fe20004f41270 */
[----:B-----5:R-:W-:-:S02]  /*40900*/  ISETP.LT.AND P1, PT, R11, c[0x0][0x178], !P1 ;  /* 0x00005e000b007a0c */ /* 0x020fc40004f21270 */
[----:B------:R-:W2:Y:S01]  /*40910*/  LDL.LU R11, [R1+0x150c] ;  /* 0x00150c00010b7983 */ /* 0x000ea20000300800 */
[----:B------:R-:W5:Y:S01]  /*40920*/  LDL.LU R28, [R1+0x1508] ;  /* 0x00150800011c7983 */ /* 0x000f620000300800 */
[----:B----4-:R-:W-:Y:S01]  /*40930*/  ISETP.LT.AND P5, PT, R4, c[0x0][0x178], !P0 ;  /* 0x00005e0004007a0c */ /* 0x010fe200047a1270 */
[----:B---3--:R-:W-:-:S04]  /*40940*/  IMAD.WIDE R4, R6, 0x2, R14 ;  /* 0x0000000206047825 */ /* 0x008fc800078e020e */
[----:B------:R-:W-:Y:S01]  /*40950*/  IMAD.WIDE R22, R6, 0x2, R12 ;  /* 0x0000000206167825 */ /* 0x000fe200078e020c */
[----:B------:R-:W-:Y:S04]  /*40960*/  @P3 STG.E.U16 [R4.64], R27 ;  /* 0x0000001b04003986 */ /* 0x000fe8000c101506 */
[----:B-----5:R0:W-:Y:S04]  /*40970*/  @P4 STG.E.U16 [R22.64], R28 ;  /* 0x0000001c16004986 */ /* 0x0201e8000c101506 */
[----:B0-----:R-:W3:Y:S01]  /*40980*/  LDL.LU R23, [R1+0x14c4] ;  /* 0x0014c40001177983 */ /* 0x001ee20000300800 */
[----:B------:R-:W-:Y:S01]  /*40990*/  ISETP.LT.AND P3, PT, R0, c[0x0][0x178], !P0 ;  /* 0x00005e0000007a0c */ /* 0x000fe20004761270 */
[----:B------:R-:W-:-:S02]  /*409a0*/  IADD3 R0, R6, c[0x0][0x198], RZ ;  /* 0x0000660006007a10 */ /* 0x000fc40007ffe0ff */
[----:B--2---:R-:W-:Y:S01]  /*409b0*/  IMAD.WIDE R4, R6, 0x2, R10 ;  /* 0x0000000206047825 */ /* 0x004fe200078e020a */
[----:B---3--:R-:W-:-:S03]  /*409c0*/  ISETP.LT.AND P4, PT, R23, c[0x0][0x178], !P0 ;  /* 0x00005e0017007a0c */ /* 0x008fc60004781270 */
[----:B------:R-:W-:Y:S01]  /*409d0*/  IMAD.WIDE R22, R6, 0x2, R8 ;  /* 0x0000000206167825 */ /* 0x000fe200078e0208 */
[----:B------:R-:W-:Y:S02]  /*409e0*/  PRMT R6, R29, 0x7632, R6 ;  /* 0x000076321d067816 */ /* 0x000fe40000000006 */
[----:B------:R-:W2:Y:S04]  /*409f0*/  LDL.LU R29, [R1+0x1504] ;  /* 0x00150400011d7983 */ /* 0x000ea80000300800 */
[----:B--2---:R-:W-:Y:S01]  /*40a00*/  @P2 STG.E.U16 [R4.64], R29 ;  /* 0x0000001d04002986 */ /* 0x004fe2000c101506 */
[----:B------:R-:W-:Y:S02]  /*40a10*/  ISETP.LT.AND P2, PT, R7, c[0x0][0x178], !P0 ;  /* 0x00005e0007007a0c */ /* 0x000fe40004741270 */
[----:B------:R-:W2:Y:S02]  /*40a20*/  LDL.LU R7, [R1+0x1500] ;  /* 0x0015000001077983 */ /* 0x000ea40000300800 */
[----:B------:R-:W-:Y:S01]  /*40a30*/  IMAD.WIDE R20, R0, 0x2, R20 ;  /* 0x0000000200147825 */ /* 0x000fe200078e0214 */
[----:B--2---:R0:W-:Y:S01]  /*40a40*/  @P1 STG.E.U16 [R22.64], R7 ;  /* 0x0000000716001986 */ /* 0x0041e2000c101506 */
[----:B------:R-:W-:-:S03]  /*40a50*/  ISETP.LT.AND P1, PT, R19, c[0x0][0x178], !P0 ;  /* 0x00005e0013007a0c */ /* 0x000fc60004721270 */
[----:B0-----:R-:W2:Y:S01]  /*40a60*/  LDL.LU R22, [R1+0x14d0] ;  /* 0x0014d00001167983 */ /* 0x001ea20000300800 */
[----:B------:R-:W3:Y:S02]  /*40a70*/  LDL.LU R23, [R1+0x14d4] ;  /* 0x0014d40001177983 */ /* 0x000ee40000300800 */
[----:B------:R-:W4:Y:S02]  /*40a80*/  LDL.LU R19, [R1+0x14fc] ;  /* 0x0014fc0001137983 */ /* 0x000f240000300800 */
[----:B------:R0:W-:Y:S02]  /*40a90*/  @P5 STG.E.U16 [R20.64], R6 ;  /* 0x0000000614005986 */ /* 0x0001e4000c101506 */
[----:B------:R-:W-:-:S04]  /*40aa0*/  IMAD.WIDE R2, R0, 0x2, R2 ;  /* 0x0000000200027825 */ /* 0x000fc800078e0202 */
[----:B------:R-:W-:-:S04]  /*40ab0*/  IMAD.WIDE R16, R0, 0x2, R16 ;  /* 0x0000000200107825 */ /* 0x000fc800078e0210 */
[----:B------:R-:W-:-:S04]  /*40ac0*/  IMAD.WIDE R14, R0, 0x2, R14 ;  /* 0x00000002000e7825 */ /* 0x000fc800078e020e */
[----:B------:R-:W-:-:S04]  /*40ad0*/  IMAD.WIDE R12, R0, 0x2, R12 ;  /* 0x00000002000c7825 */ /* 0x000fc800078e020c */
[----:B------:R-:W-:-:S04]  /*40ae0*/  IMAD.WIDE R10, R0, 0x2, R10 ;  /* 0x00000002000a7825 */ /* 0x000fc800078e020a */
[----:B------:R-:W-:Y:S01]  /*40af0*/  IMAD.WIDE R8, R0, 0x2, R8 ;  /* 0x0000000200087825 */ /* 0x000fe200078e0208 */
[----:B------:R-:W-:Y:S02]  /*40b00*/  PRMT R4, R25, 0x7632, R4 ;  /* 0x0000763219047816 */ /* 0x000fe40000000004 */
[----:B------:R-:W-:Y:S02]  /*40b10*/  PRMT R5, R26, 0x7632, R5 ;  /* 0x000076321a057816 */ /* 0x000fe40000000005 */
[----:B0-----:R-:W-:Y:S02]  /*40b20*/  PRMT R6, R27, 0x7632, R6 ;  /* 0x000076321b067816 */ /* 0x001fe40000000006 */
[----:B------:R-:W-:Y:S02]  /*40b30*/  PRMT R20, R28, 0x7632, R20 ;  /* 0x000076321c147816 */ /* 0x000fe40000000014 */
[----:B------:R-:W-:Y:S02]  /*40b40*/  PRMT R21, R29, 0x7632, R21 ;  /* 0x000076321d157816 */ /* 0x000fe40000000015 */
[----:B--2---:R-:W-:Y:S01]  /*40b50*/  ISETP.LT.AND P5, PT, R22, c[0x0][0x178], !P0 ;  /* 0x00005e0016007a0c */ /* 0x004fe200047a1270 */
[----:B---3--:R-:W-:-:S02]  /*40b60*/  ISETP.LT.AND P0, PT, R23, c[0x0][0x178], !P0 ;  /* 0x00005e0017007a0c */ /* 0x008fc40004701270 */
[----:B----4-:R-:W-:Y:S01]  /*40b70*/  IMAD.WIDE R18, R0, 0x2, R18 ;  /* 0x0000000200127825 */ /* 0x010fe200078e0212 */
[----:B------:R-:W-:-:S05]  /*40b80*/  PRMT R0, R24, 0x7632, R0 ;  /* 0x0000763218007816 */ /* 0x000fca0000000000 */
[----:B------:R0:W-:Y:S01]  /*40b90*/  @P6 STG.E.U16 [R18.64], R0 ;  /* 0x0000000012006986 */ /* 0x0001e2000c101506 */
[----:B------:R0:W-:Y:S02]  /*40ba0*/  @P3 STG.E.U16 [R2.64], R4 ;  /* 0x0000000402003986 */ /* 0x0001e4000c101506 */
[----:B------:R0:W-:Y:S02]  /*40bb0*/  @P4 STG.E.U16 [R16.64], R5 ;  /* 0x0000000510004986 */ /* 0x0001e4000c101506 */
[----:B------:R0:W-:Y:S01]  /*40bc0*/  @P2 STG.E.U16 [R14.64], R6 ;  /* 0x000000060e002986 */ /* 0x0001e2000c101506 */
[----:B------:R0:W-:Y:S01]  /*40bd0*/  @P1 STG.E.U16 [R12.64], R20 ;  /* 0x000000140c001986 */ /* 0x0001e2000c101506 */
[----:B------:R0:W-:Y:S01]  /*40be0*/  @P5 STG.E.U16 [R10.64], R21 ;  /* 0x000000150a005986 */ /* 0x0001e2000c101506 */
[----:B------:R-:W-:Y:S05]  /*40bf0*/  @!P0 EXIT ;  /* 0x000000000000894d */ /* 0x000fea0003800000 */
[----:B0-----:R-:W-:-:S05]  /*40c00*/  PRMT R4, R7, 0x7632, R4 ;  /* 0x0000763207047816 */ /* 0x001fca0000000004 */
[----:B------:R-:W-:Y:S01]  /*40c10*/  STG.E.U16 [R8.64], R4 ;  /* 0x0000000408007986 */ /* 0x000fe2000c101506 */
[----:B------:R-:W-:Y:S05]  /*40c20*/  EXIT ;  /* 0x000000000000794d */ /* 0x000fea0003800000 */
.L_x_4:
[----:B------:R-:W-:-:S00]  /*40c30*/  BRA `(.L_x_4) ;  /* 0xfffffff000007947 */ /* 0x000fc0000383ffff */
[----:B------:R-:W-:-:S00]  /*40c40*/  NOP ;  /* 0x0000000000007918 */ /* 0x000fc00000000000 */
        /* <DEDUP_REMOVED lines=11> */
.L_x_5:


//--------------------- .nv.shared.matmul_kernel  --------------------------
	.section	.nv.shared.matmul_kernel,"aw",@nobits
	.sectionflags	@""
	.align	16
